def matmul_kernel(
    a_ptr,
    b_ptr,
    c_ptr,
    M,
    N,
    K,
    stride_am,
    stride_ak,
    stride_bk,
    stride_bn,
    stride_cm,
    stride_cn,
    BLOCK_M: tl.constexpr,
    BLOCK_N: tl.constexpr,
    BLOCK_K: tl.constexpr,
    GROUP_M: tl.constexpr,
):
    pid = tl.program_id(axis=0)
    num_pid_m = tl.cdiv(M, BLOCK_M)
    num_pid_n = tl.cdiv(N, BLOCK_N)
    num_pid_in_group = GROUP_M * num_pid_n
    group_id = pid // num_pid_in_group
    first_pid_m = group_id * GROUP_M
    group_size_m = min(num_pid_m - first_pid_m, GROUP_M)
    pid_m = first_pid_m + ((pid % num_pid_in_group) % group_size_m)
    pid_n = (pid % num_pid_in_group) // group_size_m

    offs_am = (pid_m * BLOCK_M + tl.arange(0, BLOCK_M)) % M
    offs_bn = (pid_n * BLOCK_N + tl.arange(0, BLOCK_N)) % N
    offs_k = tl.arange(0, BLOCK_K)
    a_ptrs = a_ptr + offs_am[:, None] * stride_am + offs_k[None, :] * stride_ak
    b_ptrs = b_ptr + offs_k[:, None] * stride_bk + offs_bn[None, :] * stride_bn

    acc = tl.zeros((BLOCK_M, BLOCK_N), dtype=tl.float32)
    for kk in range(0, tl.cdiv(K, BLOCK_K)):
        a = tl.load(a_ptrs, mask=offs_k[None, :] < K - kk * BLOCK_K, other=0.0)
        b = tl.load(b_ptrs, mask=offs_k[:, None] < K - kk * BLOCK_K, other=0.0)
        acc = tl.dot(a, b, acc)
        a_ptrs += BLOCK_K * stride_ak
        b_ptrs += BLOCK_K * stride_bk

    c = acc.to(c_ptr.dtype.element_ty)
    offs_cm = pid_m * BLOCK_M + tl.arange(0, BLOCK_M)
    offs_cn = pid_n * BLOCK_N + tl.arange(0, BLOCK_N)
    c_ptrs = c_ptr + offs_cm[:, None] * stride_cm + offs_cn[None, :] * stride_cn
    mask = (offs_cm[:, None] < M) & (offs_cn[None, :] < N)
    tl.store(c_ptrs, c, mask=mask)

# config = {"BLOCK_K": 64, "BLOCK_M": 256, "BLOCK_N": 64, "GROUP_M": 8, "arch": "sm_100", "dtype": "bf16", "num_ctas": 1, "num_stages": 3, "num_warps": 1}
# arch = sm_100


// ===== COMPILED SASS (sm_100a) =====

	.target	sm_100a

	.elftype	@"ET_EXEC"


//--------------------- .note.nv.tkinfo           --------------------------
	.section	.note.nv.tkinfo,"",@"SHT_NOTE"
	.sectionflags	@"SHF_NOTE_NV_TKINFO"
	.tkinfo
        /*0018*/ 	.word	0x00000081
        /*0030*/ 	.string	""
        /*0030*/ 	.string	"ptxas-blackwell"
        /*0030*/ 	.string	"Cuda compilation tools, release 12.9, V12.9.86"
        /*0030*/ 	.string	"Build cuda_12.9.r12.9/compiler.36037853_0"
        /*0030*/ 	.string	"-v  -suppress-debug-info  -lineinfo  -arch sm_100a "



//--------------------- .note.nv.cuver            --------------------------
	.section	.note.nv.cuver,"",@"SHT_NOTE"
	.sectionflags	@"SHF_NOTE_NV_CUVER"
        /*0018*/ 	.short	0x0001
        /*001a*/ 	.short	0x0064
        /*001c*/ 	.short	0x0001
        /*001e*/ 	.short	0x0000
        /*0020*/ 	.short	0x0001
        /*0022*/ 	.short	0x0000


//--------------------- .nv.info                  --------------------------
	.section	.nv.info,"",@"SHT_CUDA_INFO"
	.align	4


	//----- nvinfo : EIATTR_REGCOUNT
	.align		4
        /*0000*/ 	.byte	0x04, 0x2f
        /*0002*/ 	.short	(.L_1 - .L_0)
	.align		4
.L_0:
        /*0004*/ 	.word	index@(matmul_kernel)
        /*0008*/ 	.word	0x00000040


	//----- nvinfo : EIATTR_FRAME_SIZE
	.align		4
.L_1:
        /*000c*/ 	.byte	0x04, 0x11
        /*000e*/ 	.short	(.L_3 - .L_2)
	.align		4
.L_2:
        /*0010*/ 	.word	index@(matmul_kernel)
        /*0014*/ 	.word	0x00003e10


	//----- nvinfo : EIATTR_MIN_STACK_SIZE
	.align		4
.L_3:
        /*0018*/ 	.byte	0x04, 0x12
        /*001a*/ 	.short	(.L_5 - .L_4)
	.align		4
.L_4:
        /*001c*/ 	.word	index@(matmul_kernel)
        /*0020*/ 	.word	0x00003e10
.L_5:


//--------------------- .nv.info.matmul_kernel    --------------------------
	.section	.nv.info.matmul_kernel,"",@"SHT_CUDA_INFO"
	.sectionflags	@""
	.align	4


	//----- nvinfo : EIATTR_CUDA_API_VERSION
	.align		4
        /*0000*/ 	.byte	0x04, 0x37
        /*0002*/ 	.short	(.L_7 - .L_6)
.L_6:
        /*0004*/ 	.word	0x00000081


	//----- nvinfo : EIATTR_KPARAM_INFO
	.align		4
.L_7:
        /*0008*/ 	.byte	0x04, 0x17
        /*000a*/ 	.short	(.L_9 - .L_8)
.L_8:
        /*000c*/ 	.word	0x00000000
        /*0010*/ 	.short	0x000d
        /*0012*/ 	.short	0x0048
        /*0014*/ 	.byte	0x00, 0xf4, 0x21, 0x00


	//----- nvinfo : EIATTR_KPARAM_INFO
	.align		4
.L_9:
        /*0018*/ 	.byte	0x04, 0x17
        /*001a*/ 	.short	(.L_11 - .L_10)
.L_10:
        /*001c*/ 	.word	0x00000000
        /*0020*/ 	.short	0x000c
        /*0022*/ 	.short	0x0040
        /*0024*/ 	.byte	0x00, 0xf4, 0x21, 0x00


	//----- nvinfo : EIATTR_KPARAM_INFO
	.align		4
.L_11:
        /*0028*/ 	.byte	0x04, 0x17
        /*002a*/ 	.short	(.L_13 - .L_12)
.L_12:
        /*002c*/ 	.word	0x00000000
        /*0030*/ 	.short	0x000b
        /*0032*/ 	.short	0x0038
        /*0034*/ 	.byte	0x00, 0xf0, 0x11, 0x00


	//----- nvinfo : EIATTR_KPARAM_INFO
	.align		4
.L_13:
        /*0038*/ 	.byte	0x04, 0x17
        /*003a*/ 	.short	(.L_15 - .L_14)
.L_14:
        /*003c*/ 	.word	0x00000000
        /*0040*/ 	.short	0x000a
        /*0042*/ 	.short	0x0034
        /*0044*/ 	.byte	0x00, 0xf0, 0x11, 0x00


	//----- nvinfo : EIATTR_KPARAM_INFO
	.align		4
.L_15:
        /*0048*/ 	.byte	0x04, 0x17
        /*004a*/ 	.short	(.L_17 - .L_16)
.L_16:
        /*004c*/ 	.word	0x00000000
        /*0050*/ 	.short	0x0009
        /*0052*/ 	.short	0x0030
        /*0054*/ 	.byte	0x00, 0xf0, 0x11, 0x00


	//----- nvinfo : EIATTR_KPARAM_INFO
	.align		4
.L_17:
        /*0058*/ 	.byte	0x04, 0x17
        /*005a*/ 	.short	(.L_19 - .L_18)
.L_18:
        /*005c*/ 	.word	0x00000000
        /*0060*/ 	.short	0x0008
        /*0062*/ 	.short	0x002c
        /*0064*/ 	.byte	0x00, 0xf0, 0x11, 0x00


	//----- nvinfo : EIATTR_KPARAM_INFO
	.align		4
.L_19:
        /*0068*/ 	.byte	0x04, 0x17
        /*006a*/ 	.short	(.L_21 - .L_20)
.L_20:
        /*006c*/ 	.word	0x00000000
        /*0070*/ 	.short	0x0007
        /*0072*/ 	.short	0x0028
        /*0074*/ 	.byte	0x00, 0xf0, 0x11, 0x00


	//----- nvinfo : EIATTR_KPARAM_INFO
	.align		4
.L_21:
        /*0078*/ 	.byte	0x04, 0x17
        /*007a*/ 	.short	(.L_23 - .L_22)
.L_22:
        /*007c*/ 	.word	0x00000000
        /*0080*/ 	.short	0x0006
        /*0082*/ 	.short	0x0024
        /*0084*/ 	.byte	0x00, 0xf0, 0x11, 0x00


	//----- nvinfo : EIATTR_KPARAM_INFO
	.align		4
.L_23:
        /*0088*/ 	.byte	0x04, 0x17
        /*008a*/ 	.short	(.L_25 - .L_24)
.L_24:
        /*008c*/ 	.word	0x00000000
        /*0090*/ 	.short	0x0005
        /*0092*/ 	.short	0x0020
        /*0094*/ 	.byte	0x00, 0xf0, 0x11, 0x00


	//----- nvinfo : EIATTR_KPARAM_INFO
	.align		4
.L_25:
        /*0098*/ 	.byte	0x04, 0x17
        /*009a*/ 	.short	(.L_27 - .L_26)
.L_26:
        /*009c*/ 	.word	0x00000000
        /*00a0*/ 	.short	0x0004
        /*00a2*/ 	.short	0x001c
        /*00a4*/ 	.byte	0x00, 0xf0, 0x11, 0x00


	//----- nvinfo : EIATTR_KPARAM_INFO
	.align		4
.L_27:
        /*00a8*/ 	.byte	0x04, 0x17
        /*00aa*/ 	.short	(.L_29 - .L_28)
.L_28:
        /*00ac*/ 	.word	0x00000000
        /*00b0*/ 	.short	0x0003
        /*00b2*/ 	.short	0x0018
        /*00b4*/ 	.byte	0x00, 0xf0, 0x11, 0x00


	//----- nvinfo : EIATTR_KPARAM_INFO
	.align		4
.L_29:
        /*00b8*/ 	.byte	0x04, 0x17
        /*00ba*/ 	.short	(.L_31 - .L_30)
.L_30:
        /*00bc*/ 	.word	0x00000000
        /*00c0*/ 	.short	0x0002
        /*00c2*/ 	.short	0x0010
        /*00c4*/ 	.byte	0x00, 0xf4, 0x21, 0x00


	//----- nvinfo : EIATTR_KPARAM_INFO
	.align		4
.L_31:
        /*00c8*/ 	.byte	0x04, 0x17
        /*00ca*/ 	.short	(.L_33 - .L_32)
.L_32:
        /*00cc*/ 	.word	0x00000000
        /*00d0*/ 	.short	0x0001
        /*00d2*/ 	.short	0x0008
        /*00d4*/ 	.byte	0x00, 0xf4, 0x21, 0x00


	//----- nvinfo : EIATTR_KPARAM_INFO
	.align		4
.L_33:
        /*00d8*/ 	.byte	0x04, 0x17
        /*00da*/ 	.short	(.L_35 - .L_34)
.L_34:
        /*00dc*/ 	.word	0x00000000
        /*00e0*/ 	.short	0x0000
        /*00e2*/ 	.short	0x0000
        /*00e4*/ 	.byte	0x00, 0xf4, 0x21, 0x00


	//----- nvinfo : EIATTR_SPARSE_MMA_MASK
	.align		4
.L_35:
        /*00e8*/ 	.byte	0x03, 0x50
        /*00ea*/ 	.short	0x0000


	//----- nvinfo : EIATTR_MAXREG_COUNT
	.align		4
        /*00ec*/ 	.byte	0x03, 0x1b
        /*00ee*/ 	.short	0x00ff


	//----- nvinfo : EIATTR_NUM_BARRIERS
	.align		4
        /*00f0*/ 	.byte	0x02, 0x4c
        /*00f2*/ 	.byte	0x01
	.zero		1


	//----- nvinfo : EIATTR_ANNOTATIONS
	.align		4
        /*00f4*/ 	.byte	0x04, 0x55
        /*00f6*/ 	.short	(.L_37 - .L_36)


	//   ....[0]....
.L_36:
        /*00f8*/ 	.word	0x00000001
        /*00fc*/ 	.byte	0xa0, 0x01, 0x00, 0x00, 0x01, 0x00, 0x00, 0x00, 0xf0, 0x01, 0x00, 0x00, 0x01, 0x00, 0x00, 0x00
        /* <DEDUP_REMOVED lines=2808> */
        /*b08c*/ 	.byte	0xc0, 0xa9, 0x02, 0x00, 0x01, 0x00, 0x00, 0x00, 0xd0, 0xa9, 0x02, 0x00


	//----- nvinfo : EIATTR_COOP_GROUP_MASK_REGIDS
	.align		4
.L_37:
        /*b098*/ 	.byte	0x04, 0x29
        /*b09a*/ 	.short	(.L_39 - .L_38)


	//   ....[0]....
.L_38:
        /*b09c*/ 	.word	0xffffffff


	//   ....[1]....
        /*b0a0*/ 	.word	0xffffffff


	//   ....[2]....
        /*b0a4*/ 	.word	0xffffffff


	//   ....[3]....
        /*b0a8*/ 	.word	0xffffffff


	//   ....[4]....
        /*b0ac*/ 	.word	0xffffffff


	//   ....[5]....
        /*b0b0*/ 	.word	0xffffffff


	//   ....[6]....
        /*b0b4*/ 	.word	0xffffffff


	//   ....[7]....
        /*b0b8*/ 	.word	0xffffffff


	//   ....[8]....
        /*b0bc*/ 	.word	0xffffffff


	//   ....[9]....
        /*b0c0*/ 	.word	0xffffffff


	//   ....[10]....
        /*b0c4*/ 	.word	0xffffffff


	//   ....[11]....
        /*b0c8*/ 	.word	0xffffffff


	//   ....[12]....
        /*b0cc*/ 	.word	0xffffffff


	//   ....[13]....
        /*b0d0*/ 	.word	0xffffffff


	//   ....[14]....
        /*b0d4*/ 	.word	0xffffffff


	//   ....[15]....
        /*b0d8*/ 	.word	0xffffffff


	//   ....[16]....
        /*b0dc*/ 	.word	0xffffffff


	//   ....[17]....
        /*b0e0*/ 	.word	0xffffffff


	//   ....[18]....
        /*b0e4*/ 	.word	0xffffffff


	//   ....[19]....
        /*b0e8*/ 	.word	0xffffffff


	//   ....[20]....
        /*b0ec*/ 	.word	0xffffffff


	//   ....[21]....
        /*b0f0*/ 	.word	0xffffffff


	//   ....[22]....
        /*b0f4*/ 	.word	0xffffffff


	//   ....[23]....
        /*b0f8*/ 	.word	0xffffffff


	//   ....[24]....
        /*b0fc*/ 	.word	0xffffffff


	//   ....[25]....
        /*b100*/ 	.word	0xffffffff


	//   ....[26]....
        /*b104*/ 	.word	0xffffffff


	//   ....[27]....
        /*b108*/ 	.word	0xffffffff


	//   ....[28]....
        /*b10c*/ 	.word	0xffffffff


	//   ....[29]....
        /*b110*/ 	.word	0xffffffff


	//   ....[30]....
        /*b114*/ 	.word	0xffffffff


	//   ....[31]....
        /*b118*/ 	.word	0xffffffff


	//   ....[32]....
        /*b11c*/ 	.word	0xffffffff


	//   ....[33]....
        /*b120*/ 	.word	0xffffffff


	//   ....[34]....
        /*b124*/ 	.word	0xffffffff


	//   ....[35]....
        /*b128*/ 	.word	0xffffffff


	//   ....[36]....
        /*b12c*/ 	.word	0xffffffff


	//   ....[37]....
        /*b130*/ 	.word	0xffffffff


	//   ....[38]....
        /*b134*/ 	.word	0xffffffff


	//   ....[39]....
        /*b138*/ 	.word	0xffffffff


	//   ....[40]....
        /*b13c*/ 	.word	0xffffffff


	//   ....[41]....
        /*b140*/ 	.word	0xffffffff


	//   ....[42]....
        /*b144*/ 	.word	0xffffffff


	//   ....[43]....
        /*b148*/ 	.word	0xffffffff


	//   ....[44]....
        /*b14c*/ 	.word	0xffffffff


	//   ....[45]....
        /*b150*/ 	.word	0xffffffff


	//   ....[46]....
        /*b154*/ 	.word	0xffffffff


	//   ....[47]....
        /*b158*/ 	.word	0xffffffff


	//   ....[48]....
        /*b15c*/ 	.word	0xffffffff


	//   ....[49]....
        /*b160*/ 	.word	0xffffffff


	//   ....[50]....
        /*b164*/ 	.word	0xffffffff


	//   ....[51]....
        /*b168*/ 	.word	0xffffffff


	//   ....[52]....
        /*b16c*/ 	.word	0xffffffff


	//   ....[53]....
        /*b170*/ 	.word	0xffffffff


	//   ....[54]....
        /*b174*/ 	.word	0xffffffff


	//   ....[55]....
        /*b178*/ 	.word	0xffffffff


	//   ....[56]....
        /*b17c*/ 	.word	0xffffffff


	//   ....[57]....
        /*b180*/ 	.word	0xffffffff


	//   ....[58]....
        /*b184*/ 	.word	0xffffffff


	//   ....[59]....
        /*b188*/ 	.word	0xffffffff


	//   ....[60]....
        /*b18c*/ 	.word	0xffffffff


	//   ....[61]....
        /*b190*/ 	.word	0xffffffff


	//   ....[62]....
        /*b194*/ 	.word	0xffffffff


	//   ....[63]....
        /*b198*/ 	.word	0xffffffff


	//   ....[64]....
        /*b19c*/ 	.word	0xffffffff


	//   ....[65]....
        /*b1a0*/ 	.word	0xffffffff


	//   ....[66]....
        /*b1a4*/ 	.word	0xffffffff


	//   ....[67]....
        /*b1a8*/ 	.word	0xffffffff


	//   ....[68]....
        /*b1ac*/ 	.word	0xffffffff


	//   ....[69]....
        /*b1b0*/ 	.word	0xffffffff


	//   ....[70]....
        /*b1b4*/ 	.word	0xffffffff


	//   ....[71]....
        /*b1b8*/ 	.word	0xffffffff


	//   ....[72]....
        /*b1bc*/ 	.word	0xffffffff


	//   ....[73]....
        /*b1c0*/ 	.word	0xffffffff


	//   ....[74]....
        /*b1c4*/ 	.word	0xffffffff


	//   ....[75]....
        /*b1c8*/ 	.word	0xffffffff


	//   ....[76]....
        /*b1cc*/ 	.word	0xffffffff


	//   ....[77]....
        /*b1d0*/ 	.word	0xffffffff


	//   ....[78]....
        /*b1d4*/ 	.word	0xffffffff


	//   ....[79]....
        /*b1d8*/ 	.word	0xffffffff


	//   ....[80]....
        /*b1dc*/ 	.word	0xffffffff


	//   ....[81]....
        /*b1e0*/ 	.word	0xffffffff


	//   ....[82]....
        /*b1e4*/ 	.word	0xffffffff


	//   ....[83]....
        /*b1e8*/ 	.word	0xffffffff


	//   ....[84]....
        /*b1ec*/ 	.word	0xffffffff


	//   ....[85]....
        /*b1f0*/ 	.word	0xffffffff


	//   ....[86]....
        /*b1f4*/ 	.word	0xffffffff


	//   ....[87]....
        /*b1f8*/ 	.word	0xffffffff


	//   ....[88]....
        /*b1fc*/ 	.word	0xffffffff


	//   ....[89]....
        /*b200*/ 	.word	0xffffffff


	//   ....[90]....
        /*b204*/ 	.word	0xffffffff


	//   ....[91]....
        /*b208*/ 	.word	0xffffffff


	//   ....[92]....
        /*b20c*/ 	.word	0xffffffff


	//   ....[93]....
        /*b210*/ 	.word	0xffffffff


	//   ....[94]....
        /*b214*/ 	.word	0xffffffff


	//   ....[95]....
        /*b218*/ 	.word	0xffffffff


	//   ....[96]....
        /*b21c*/ 	.word	0xffffffff


	//   ....[97]....
        /*b220*/ 	.word	0xffffffff


	//   ....[98]....
        /*b224*/ 	.word	0xffffffff


	//   ....[99]....
        /*b228*/ 	.word	0xffffffff


	//   ....[100]....
        /*b22c*/ 	.word	0xffffffff


	//   ....[101]....
        /*b230*/ 	.word	0xffffffff


	//   ....[102]....
        /*b234*/ 	.word	0xffffffff


	//   ....[103]....
        /*b238*/ 	.word	0xffffffff


	//   ....[104]....
        /*b23c*/ 	.word	0xffffffff


	//   ....[105]....
        /*b240*/ 	.word	0xffffffff


	//   ....[106]....
        /*b244*/ 	.word	0xffffffff


	//   ....[107]....
        /*b248*/ 	.word	0xffffffff


	//   ....[108]....
        /*b24c*/ 	.word	0xffffffff


	//   ....[109]....
        /*b250*/ 	.word	0xffffffff


	//   ....[110]....
        /*b254*/ 	.word	0xffffffff


	//   ....[111]....
        /*b258*/ 	.word	0xffffffff


	//   ....[112]....
        /*b25c*/ 	.word	0xffffffff


	//   ....[113]....
        /*b260*/ 	.word	0xffffffff


	//   ....[114]....
        /*b264*/ 	.word	0xffffffff


	//   ....[115]....
        /*b268*/ 	.word	0xffffffff


	//   ....[116]....
        /*b26c*/ 	.word	0xffffffff


	//   ....[117]....
        /*b270*/ 	.word	0xffffffff


	//   ....[118]....
        /*b274*/ 	.word	0xffffffff


	//   ....[119]....
        /*b278*/ 	.word	0xffffffff


	//   ....[120]....
        /*b27c*/ 	.word	0xffffffff


	//   ....[121]....
        /*b280*/ 	.word	0xffffffff


	//   ....[122]....
        /*b284*/ 	.word	0xffffffff


	//   ....[123]....
        /*b288*/ 	.word	0xffffffff


	//   ....[124]....
        /*b28c*/ 	.word	0xffffffff


	//   ....[125]....
        /*b290*/ 	.word	0xffffffff


	//   ....[126]....
        /*b294*/ 	.word	0xffffffff


	//----- nvinfo : EIATTR_COOP_GROUP_INSTR_OFFSETS
	.align		4
.L_39:
        /*b298*/ 	.byte	0x04, 0x28
        /*b29a*/ 	.short	(.L_41 - .L_40)


	//   ....[0]....
.L_40:
        /*b29c*/ 	.word	0x000554d0


	//   ....[1]....
        /*b2a0*/ 	.word	0x000554f0


	//   ....[2]....
        /*b2a4*/ 	.word	0x00055510


	//   ....[3]....
        /*b2a8*/ 	.word	0x00055530


	//   ....[4]....
        /*b2ac*/ 	.word	0x00055550


	//   ....[5]....
        /*b2b0*/ 	.word	0x00055570


	//   ....[6]....
        /*b2b4*/ 	.word	0x00055590


	//   ....[7]....
        /*b2b8*/ 	.word	0x000555b0


	//   ....[8]....
        /*b2bc*/ 	.word	0x00055610


	//   ....[9]....
        /*b2c0*/ 	.word	0x000556b0


	//   ....[10]....
        /*b2c4*/ 	.word	0x000558b0


	//   ....[11]....
        /*b2c8*/ 	.word	0x000558d0


	//   ....[12]....
        /*b2cc*/ 	.word	0x000558f0


	//   ....[13]....
        /*b2d0*/ 	.word	0x00055910


	//   ....[14]....
        /*b2d4*/ 	.word	0x00055930


	//   ....[15]....
        /*b2d8*/ 	.word	0x00055950


	//   ....[16]....
        /*b2dc*/ 	.word	0x00055980


	//   ....[17]....
        /*b2e0*/ 	.word	0x000559a0


	//   ....[18]....
        /*b2e4*/ 	.word	0x000559c0


	//   ....[19]....
        /*b2e8*/ 	.word	0x000559e0


	//   ....[20]....
        /*b2ec*/ 	.word	0x00055a10


	//   ....[21]....
        /*b2f0*/ 	.word	0x00055a30


	//   ....[22]....
        /*b2f4*/ 	.word	0x00055a50


	//   ....[23]....
        /*b2f8*/ 	.word	0x00055a70


	//   ....[24]....
        /*b2fc*/ 	.word	0x00055d10


	//   ....[25]....
        /*b300*/ 	.word	0x00055d30


	//   ....[26]....
        /*b304*/ 	.word	0x00055db0


	//   ....[27]....
        /*b308*/ 	.word	0x00055dd0


	//   ....[28]....
        /*b30c*/ 	.word	0x00055df0


	//   ....[29]....
        /*b310*/ 	.word	0x00055e10


	//   ....[30]....
        /*b314*/ 	.word	0x00055e30


	//   ....[31]....
        /*b318*/ 	.word	0x00055e50


	//   ....[32]....
        /*b31c*/ 	.word	0x00055e70


	//   ....[33]....
        /*b320*/ 	.word	0x00055e90


	//   ....[34]....
        /*b324*/ 	.word	0x00055eb0


	//   ....[35]....
        /*b328*/ 	.word	0x00055ed0


	//   ....[36]....
        /*b32c*/ 	.word	0x00055ef0


	//   ....[37]....
        /*b330*/ 	.word	0x00055f10


	//   ....[38]....
        /*b334*/ 	.word	0x00055f30


	//   ....[39]....
        /*b338*/ 	.word	0x00055f50


	//   ....[40]....
        /*b33c*/ 	.word	0x00056250


	//   ....[41]....
        /*b340*/ 	.word	0x00056270


	//   ....[42]....
        /*b344*/ 	.word	0x000562d0


	//   ....[43]....
        /*b348*/ 	.word	0x000562f0


	//   ....[44]....
        /*b34c*/ 	.word	0x00056310


	//   ....[45]....
        /*b350*/ 	.word	0x00056330


	//   ....[46]....
        /*b354*/ 	.word	0x00056350


	//   ....[47]....
        /*b358*/ 	.word	0x00056370


	//   ....[48]....
        /*b35c*/ 	.word	0x00056410


	//   ....[49]....
        /*b360*/ 	.word	0x00056450


	//   ....[50]....
        /*b364*/ 	.word	0x00056490


	//   ....[51]....
        /*b368*/ 	.word	0x000564b0


	//   ....[52]....
        /*b36c*/ 	.word	0x000564d0


	//   ....[53]....
        /*b370*/ 	.word	0x000564f0


	//   ....[54]....
        /*b374*/ 	.word	0x00056520


	//   ....[55]....
        /*b378*/ 	.word	0x00056550


	//   ....[56]....
        /*b37c*/ 	.word	0x00056590


	//   ....[57]....
        /*b380*/ 	.word	0x000565b0


	//   ....[58]....
        /*b384*/ 	.word	0x000565d0


	//   ....[59]....
        /*b388*/ 	.word	0x000565f0


	//   ....[60]....
        /*b38c*/ 	.word	0x000566b0


	//   ....[61]....
        /*b390*/ 	.word	0x00056750


	//   ....[62]....
        /*b394*/ 	.word	0x00056770


	//   ....[63]....
        /*b398*/ 	.word	0x000567b0


	//   ....[64]....
        /*b39c*/ 	.word	0x000567d0


	//   ....[65]....
        /*b3a0*/ 	.word	0x000567f0


	//   ....[66]....
        /*b3a4*/ 	.word	0x00056810


	//   ....[67]....
        /*b3a8*/ 	.word	0x00056870


	//   ....[68]....
        /*b3ac*/ 	.word	0x000568f0


	//   ....[69]....
        /*b3b0*/ 	.word	0x00056910


	//   ....[70]....
        /*b3b4*/ 	.word	0x00056930


	//   ....[71]....
        /*b3b8*/ 	.word	0x00056950


	//   ....[72]....
        /*b3bc*/ 	.word	0x00056990


	//   ....[73]....
        /*b3c0*/ 	.word	0x000569b0


	//   ....[74]....
        /*b3c4*/ 	.word	0x00056a20


	//   ....[75]....
        /*b3c8*/ 	.word	0x00056a40


	//   ....[76]....
        /*b3cc*/ 	.word	0x00056aa0


	//   ....[77]....
        /*b3d0*/ 	.word	0x00056ac0


	//   ....[78]....
        /*b3d4*/ 	.word	0x00056bf0


	//   ....[79]....
        /*b3d8*/ 	.word	0x00056c10


	//   ....[80]....
        /*b3dc*/ 	.word	0x00056c30


	//   ....[81]....
        /*b3e0*/ 	.word	0x00056c60


	//   ....[82]....
        /*b3e4*/ 	.word	0x00056d00


	//   ....[83]....
        /*b3e8*/ 	.word	0x00056d20


	//   ....[84]....
        /*b3ec*/ 	.word	0x00056d60


	//   ....[85]....
        /*b3f0*/ 	.word	0x00056d80


	//   ....[86]....
        /*b3f4*/ 	.word	0x00056dc0


	//   ....[87]....
        /*b3f8*/ 	.word	0x00056de0


	//   ....[88]....
        /*b3fc*/ 	.word	0x00056e00


	//   ....[89]....
        /*b400*/ 	.word	0x00056e20


	//   ....[90]....
        /*b404*/ 	.word	0x00056e80


	//   ....[91]....
        /*b408*/ 	.word	0x00056ea0


	//   ....[92]....
        /*b40c*/ 	.word	0x00056f20


	//   ....[93]....
        /*b410*/ 	.word	0x00056f40


	//   ....[94]....
        /*b414*/ 	.word	0x00057080


	//   ....[95]....
        /*b418*/ 	.word	0x000570a0


	//   ....[96]....
        /*b41c*/ 	.word	0x00057120


	//   ....[97]....
        /*b420*/ 	.word	0x00057140


	//   ....[98]....
        /*b424*/ 	.word	0x000571c0


	//   ....[99]....
        /*b428*/ 	.word	0x000571e0


	//   ....[100]....
        /*b42c*/ 	.word	0x00057240


	//   ....[101]....
        /*b430*/ 	.word	0x00057260


	//   ....[102]....
        /*b434*/ 	.word	0x00057280


	//   ....[103]....
        /*b438*/ 	.word	0x000572a0


	//   ....[104]....
        /*b43c*/ 	.word	0x000572c0


	//   ....[105]....
        /*b440*/ 	.word	0x000572e0


	//   ....[106]....
        /*b444*/ 	.word	0x00057380


	//   ....[107]....
        /*b448*/ 	.word	0x000573e0


	//   ....[108]....
        /*b44c*/ 	.word	0x00057460


	//   ....[109]....
        /*b450*/ 	.word	0x00057480


	//   ....[110]....
        /*b454*/ 	.word	0x000574a0


	//   ....[111]....
        /*b458*/ 	.word	0x000574c0


	//   ....[112]....
        /*b45c*/ 	.word	0x00057620


	//   ....[113]....
        /*b460*/ 	.word	0x00057640


	//   ....[114]....
        /*b464*/ 	.word	0x000576c0


	//   ....[115]....
        /*b468*/ 	.word	0x000576e0


	//   ....[116]....
        /*b46c*/ 	.word	0x00057770


	//   ....[117]....
        /*b470*/ 	.word	0x00057790


	//   ....[118]....
        /*b474*/ 	.word	0x000577b0


	//   ....[119]....
        /*b478*/ 	.word	0x000577d0


	//   ....[120]....
        /*b47c*/ 	.word	0x000577f0


	//   ....[121]....
        /*b480*/ 	.word	0x00057810


	//   ....[122]....
        /*b484*/ 	.word	0x00057830


	//   ....[123]....
        /*b488*/ 	.word	0x00057850


	//   ....[124]....
        /*b48c*/ 	.word	0x00057890


	//   ....[125]....
        /*b490*/ 	.word	0x000578b0


	//   ....[126]....
        /*b494*/ 	.word	0x000579e0


	//----- nvinfo : EIATTR_VRC_CTA_INIT_COUNT
	.align		4
.L_41:
        /*b498*/ 	.byte	0x02, 0x4a
	.zero		1
	.zero		1


	//----- nvinfo : EIATTR_EXIT_INSTR_OFFSETS
	.align		4
        /*b49c*/ 	.byte	0x04, 0x1c
        /*b49e*/ 	.short	(.L_43 - .L_42)


	//   ....[0]....
.L_42:
        /*b4a0*/ 	.word	0x000628a0


	//   ....[1]....
        /*b4a4*/ 	.word	0x000628d0


	//----- nvinfo : EIATTR_REQNTID
	.align		4
.L_43:
        /*b4a8*/ 	.byte	0x04, 0x10
        /*b4aa*/ 	.short	(.L_45 - .L_44)
.L_44:
        /*b4ac*/ 	.word	0x00000020
        /*b4b0*/ 	.word	0x00000001
        /*b4b4*/ 	.word	0x00000001


	//----- nvinfo : EIATTR_CBANK_PARAM_SIZE
	.align		4
.L_45:
        /*b4b8*/ 	.byte	0x03, 0x19
        /*b4ba*/ 	.short	0x0050


	//----- nvinfo : EIATTR_PARAM_CBANK
	.align		4
        /*b4bc*/ 	.byte	0x04, 0x0a
        /*b4be*/ 	.short	(.L_47 - .L_46)
	.align		4
.L_46:
        /*b4c0*/ 	.word	index@(.nv.constant0.matmul_kernel)
        /*b4c4*/ 	.short	0x0380
        /*b4c6*/ 	.short	0x0050


	//----- nvinfo : EIATTR_SW_WAR
	.align		4
.L_47:
        /*b4c8*/ 	.byte	0x04, 0x36
        /*b4ca*/ 	.short	(.L_49 - .L_48)
.L_48:
        /*b4cc*/ 	.word	0x00000008
.L_49:


//--------------------- .nv.compat                --------------------------
	.section	.nv.compat,"",@"SHT_CUDA_COMPAT_INFO"
	.align	4
        /*0000*/ 	.byte	0x02, 0x02, 0x01, 0x00, 0x02, 0x05, 0x05, 0x00, 0x02, 0x03, 0x00, 0x00, 0x02, 0x06, 0x01, 0x00


//--------------------- .nv.callgraph             --------------------------
	.section	.nv.callgraph,"",@"SHT_CUDA_CALLGRAPH"
	.align	4
	.sectionentsize	8
	.align		4
        /*0000*/ 	.word	0x00000000
	.align		4
        /*0004*/ 	.word	0xffffffff
	.align		4
        /*0008*/ 	.word	0x00000000
	.align		4
        /*000c*/ 	.word	0xfffffffe
	.align		4
        /*0010*/ 	.word	0x00000000
	.align		4
        /*0014*/ 	.word	0xfffffffd
	.align		4
        /*0018*/ 	.word	0x00000000
	.align		4
        /*001c*/ 	.word	0xfffffffc


//--------------------- .text.matmul_kernel       --------------------------
	.section	.text.matmul_kernel,"ax",@progbits
	.align	128
        .global         matmul_kernel
        .type           matmul_kernel,@function
        .size           matmul_kernel,(.L_x_3 - matmul_kernel)
        .other          matmul_kernel,@"STO_CUDA_ENTRY STV_DEFAULT"
matmul_kernel:
.text.matmul_kernel:
[----:B------:R-:W0:Y:S08]  /*0000*/  LDC R1, c[0x0][0x37c] ;  /* 0x0000df00ff017b82 */ /* 0x000e300000000800 */
[----:B------:R-:W1:Y:S01]  /*0010*/  LDC.64 R2, c[0x0][0x398] ;  /* 0x0000e600ff027b82 */ /* 0x000e620000000a00 */
[----:B------:R-:W2:Y:S01]  /*0020*/  S2R R7, SR_CTAID.X ;  /* 0x0000000000077919 */ /* 0x000ea20000002500 */
[----:B0-----:R-:W-:Y:S01]  /*0030*/  VIADD R1, R1, 0xffffc1f0 ;  /* 0xffffc1f001017836 */ /* 0x001fe20000000000 */
[----:B------:R-:W0:Y:S01]  /*0040*/  LDCU UR4, c[0x0][0x3a0] ;  /* 0x00007400ff0477ac */ /* 0x000e220008000800 */
[----:B------:R-:W-:Y:S01]  /*0050*/  CS2R R14, SRZ ;  /* 0x00000000000e7805 */ /* 0x000fe2000001ff00 */
[----:B------:R-:W3:Y:S01]  /*0060*/  S2R R61, SR_TID.X ;  /* 0x00000000003d7919 */ /* 0x000ee20000002100 */
[----:B------:R-:W-:-:S02]  /*0070*/  CS2R R16, SRZ ;  /* 0x0000000000107805 */ /* 0x000fc4000001ff00 */
[----:B------:R-:W-:Y:S01]  /*0080*/  CS2R R18, SRZ ;  /* 0x0000000000127805 */ /* 0x000fe2000001ff00 */
[----:B------:R-:W4:Y:S01]  /*0090*/  S2UR UR6, SR_CgaCtaId ;  /* 0x00000000000679c3 */ /* 0x000f220000008800 */
[----:B------:R-:W-:Y:S02]  /*00a0*/  CS2R R20, SRZ ;  /* 0x0000000000147805 */ /* 0x000fe4000001ff00 */
[----:B------:R-:W-:Y:S02]  /*00b0*/  CS2R R22, SRZ ;  /* 0x0000000000167805 */ /* 0x000fe4000001ff00 */
[----:B------:R-:W-:Y:S02]  /*00c0*/  CS2R R24, SRZ ;  /* 0x0000000000187805 */ /* 0x000fe4000001ff00 */
[----:B------:R-:W-:Y:S02]  /*00d0*/  CS2R R26, SRZ ;  /* 0x00000000001a7805 */ /* 0x000fe4000001ff00 */
[----:B------:R-:W-:-:S02]  /*00e0*/  CS2R R28, SRZ ;  /* 0x00000000001c7805 */ /* 0x000fc4000001ff00 */
[----:B------:R-:W-:Y:S02]  /*00f0*/  CS2R R30, SRZ ;  /* 0x00000000001e7805 */ /* 0x000fe4000001ff00 */
[----:B------:R-:W-:Y:S02]  /*0100*/  CS2R R32, SRZ ;  /* 0x0000000000207805 */ /* 0x000fe4000001ff00 */
[----:B------:R-:W-:Y:S02]  /*0110*/  CS2R R34, SRZ ;  /* 0x0000000000227805 */ /* 0x000fe4000001ff00 */
[----:B------:R-:W-:Y:S02]  /*0120*/  CS2R R36, SRZ ;  /* 0x0000000000247805 */ /* 0x000fe4000001ff00 */
[----:B------:R-:W-:Y:S02]  /*0130*/  CS2R R38, SRZ ;  /* 0x0000000000267805 */ /* 0x000fe4000001ff00 */
[----:B------:R-:W-:-:S02]  /*0140*/  CS2R R40, SRZ ;  /* 0x0000000000287805 */ /* 0x000fc4000001ff00 */
[----:B------:R-:W-:Y:S01]  /*0150*/  CS2R R42, SRZ ;  /* 0x00000000002a7805 */ /* 0x000fe2000001ff00 */
[----:B0-----:R-:W-:Y:S01]  /*0160*/  UIADD3 UR4, UPT, UPT, UR4, 0x3f, URZ ;  /* 0x0000003f04047890 */ /* 0x001fe2000fffe0ff */
[----:B------:R-:W-:Y:S02]  /*0170*/  CS2R R44, SRZ ;  /* 0x00000000002c7805 */ /* 0x000fe4000001ff00 */
[----:B------:R-:W-:Y:S01]  /*0180*/  CS2R R46, SRZ ;  /* 0x00000000002e7805 */ /* 0x000fe2000001ff00 */
[----:B-1----:R-:W-:Y:S01]  /*0190*/  VIADD R0, R3, 0x3f ;  /* 0x0000003f03007836 */ /* 0x002fe20000000000 */
[----:B------:R-:W-:Y:S01]  /*01a0*/  STL [R1+0x2378], R3 ;  /* 0x0023780301007387 */ /* 0x000fe20000100800 */
[----:B------:R-:W-:Y:S01]  /*01b0*/  UISETP.GE.AND UP0, UPT, UR4, 0x40, UPT ;  /* 0x000000400400788c */ /* 0x000fe2000bf06270 */
[----:B------:R-:W-:Y:S02]  /*01c0*/  CS2R R48, SRZ ;  /* 0x0000000000307805 */ /* 0x000fe4000001ff00 */
[----:B------:R-:W-:-:S02]  /*01d0*/  CS2R R50, SRZ ;  /* 0x0000000000327805 */ /* 0x000fc4000001ff00 */
[----:B------:R-:W-:Y:S01]  /*01e0*/  SHF.R.S32.HI R5, RZ, 0x1f, R0 ;  /* 0x0000001fff057819 */ /* 0x000fe20000011400 */
[----:B------:R0:W-:Y:S01]  /*01f0*/  STL [R1+0x237c], R2 ;  /* 0x00237c0201007387 */ /* 0x0001e20000100800 */
[----:B------:R-:W-:Y:S02]  /*0200*/  CS2R R52, SRZ ;  /* 0x0000000000347805 */ /* 0x000fe4000001ff00 */
[----:B------:R-:W-:Y:S02]  /*0210*/  CS2R R54, SRZ ;  /* 0x0000000000367805 */ /* 0x000fe4000001ff00 */
[----:B------:R-:W-:Y:S01]  /*0220*/  LEA.HI R5, R5, R0, RZ, 0x6 ;  /* 0x0000000005057211 */ /* 0x000fe200078f30ff */
[----:B------:R-:W-:Y:S01]  /*0230*/  STL [R1+0x1c0], RZ ;  /* 0x0001c0ff01007387 */ /* 0x000fe20000100800 */
[----:B--2---:R-:W-:Y:S02]  /*0240*/  IABS R10, R7 ;  /* 0x00000007000a7213 */ /* 0x004fe40000000000 */
[----:B------:R-:W-:-:S02]  /*0250*/  CS2R R56, SRZ ;  /* 0x0000000000387805 */ /* 0x000fc4000001ff00 */
[----:B------:R-:W-:Y:S01]  /*0260*/  SHF.R.S32.HI R5, RZ, 0x6, R5 ;  /* 0x00000006ff057819 */ /* 0x000fe20000011405 */
[----:B------:R-:W-:Y:S01]  /*0270*/  STL [R1+0x1c4], RZ ;  /* 0x0001c4ff01007387 */ /* 0x000fe20000100800 */
[----:B---3--:R-:W-:Y:S02]  /*0280*/  LOP3.LUT R61, R61, 0x1f, RZ, 0xc0, !PT ;  /* 0x0000001f3d3d7812 */ /* 0x008fe400078ec0ff */
[----:B------:R-:W-:Y:S01]  /*0290*/  CS2R R58, SRZ ;  /* 0x00000000003a7805 */ /* 0x000fe2000001ff00 */
[----:B------:R-:W-:Y:S01]  /*02a0*/  UMOV UR5, 0x400 ;  /* 0x0000040000057882 */ /* 0x000fe20000000000 */
[----:B------:R-:W-:Y:S01]  /*02b0*/  IMAD.SHL.U32 R6, R5, 0x8, RZ ;  /* 0x0000000805067824 */ /* 0x000fe200078e00ff */
[----:B------:R-:W-:Y:S01]  /*02c0*/  STL [R1+0x1c8], RZ ;  /* 0x0001c8ff01007387 */ /* 0x000fe20000100800 */
[----:B------:R-:W1:Y:S03]  /*02d0*/  LDCU.64 UR8, c[0x0][0x358] ;  /* 0x00006b00ff0877ac */ /* 0x000e660008000a00 */
[-C--:B------:R-:W-:Y:S01]  /*02e0*/  IABS R9, R6.reuse ;  /* 0x0000000600097213 */ /* 0x080fe20000000000 */
[----:B------:R-:W-:Y:S01]  /*02f0*/  STL [R1+0x1cc], RZ ;  /* 0x0001ccff01007387 */ /* 0x000fe20000100800 */
[----:B------:R-:W-:Y:S01]  /*0300*/  IABS R12, R6 ;  /* 0x00000006000c7213 */ /* 0x000fe20000000000 */
[----:B----4-:R-:W-:Y:S01]  /*0310*/  ULEA UR5, UR6, UR5, 0x18 ;  /* 0x0000000506057291 */ /* 0x010fe2000f8ec0ff */
[----:B------:R-:W2:Y:S01]  /*0320*/  I2F.RP R0, R9 ;  /* 0x0000000900007306 */ /* 0x000ea20000209400 */
[----:B------:R-:W-:Y:S04]  /*0330*/  STL [R1+0x1b0], RZ ;  /* 0x0001b0ff01007387 */ /* 0x000fe80000100800 */
[----:B------:R-:W-:Y:S04]  /*0340*/  STL [R1+0x1b4], RZ ;  /* 0x0001b4ff01007387 */ /* 0x000fe80000100800 */
[----:B------:R-:W-:Y:S04]  /*0350*/  STL [R1+0x1b8], RZ ;  /* 0x0001b8ff01007387 */ /* 0x000fe80000100800 */
[----:B------:R-:W-:Y:S01]  /*0360*/  STL [R1+0x1bc], RZ ;  /* 0x0001bcff01007387 */ /* 0x000fe20000100800 */
[----:B--2---:R-:W2:Y:S03]  /*0370*/  MUFU.RCP R0, R0 ;  /* 0x0000000000007308 */ /* 0x004ea60000001000 */
[----:B------:R-:W-:Y:S04]  /*0380*/  STL [R1+0x1a0], RZ ;  /* 0x0001a0ff01007387 */ /* 0x000fe80000100800 */
[----:B------:R-:W-:Y:S04]  /*0390*/  STL [R1+0x1a4], RZ ;  /* 0x0001a4ff01007387 */ /* 0x000fe80000100800 */
[----:B------:R-:W-:Y:S04]  /*03a0*/  STL [R1+0x1a8], RZ ;  /* 0x0001a8ff01007387 */ /* 0x000fe80000100800 */
[----:B------:R-:W-:Y:S01]  /*03b0*/  STL [R1+0x1ac], RZ ;  /* 0x0001acff01007387 */ /* 0x000fe20000100800 */
[----:B--2---:R-:W-:-:S03]  /*03c0*/  VIADD R4, R0, 0xffffffe ;  /* 0x0ffffffe00047836 */ /* 0x004fc60000000000 */
[----:B------:R-:W-:Y:S01]  /*03d0*/  STL [R1+0x190], RZ ;  /* 0x000190ff01007387 */ /* 0x000fe20000100800 */
[----:B------:R-:W-:Y:S01]  /*03e0*/  IMAD.MOV R0, RZ, RZ, -R12 ;  /* 0x000000ffff007224 */ /* 0x000fe200078e0a0c */
[----:B------:R2:W3:Y:S02]  /*03f0*/  F2I.FTZ.U32.TRUNC.NTZ R5, R4 ;  /* 0x0000000400057305 */ /* 0x0004e4000021f000 */
[----:B------:R-:W-:Y:S04]  /*0400*/  STL [R1+0x194], RZ ;  /* 0x000194ff01007387 */ /* 0x000fe80000100800 */
[----:B------:R-:W-:Y:S01]  /*0410*/  STL [R1+0x198], RZ ;  /* 0x000198ff01007387 */ /* 0x000fe20000100800 */
[----:B--2---:R-:W-:-:S03]  /*0420*/  IMAD.MOV.U32 R4, RZ, RZ, RZ ;  /* 0x000000ffff047224 */ /* 0x004fc600078e00ff */
[----:B------:R-:W-:Y:S04]  /*0430*/  STL [R1+0x19c], RZ ;  /* 0x00019cff01007387 */ /* 0x000fe80000100800 */
[----:B------:R-:W-:Y:S01]  /*0440*/  STL [R1+0x180], RZ ;  /* 0x000180ff01007387 */ /* 0x000fe20000100800 */
[----:B---3--:R-:W-:-:S03]  /*0450*/  IMAD.MOV R8, RZ, RZ, -R5 ;  /* 0x000000ffff087224 */ /* 0x008fc600078e0a05 */
[----:B------:R-:W-:Y:S01]  /*0460*/  STL [R1+0x184], RZ ;  /* 0x000184ff01007387 */ /* 0x000fe20000100800 */
[----:B------:R-:W-:Y:S02]  /*0470*/  IMAD R11, R8, R9, RZ ;  /* 0x00000009080b7224 */ /* 0x000fe400078e02ff */
[----:B------:R-:W-:Y:S01]  /*0480*/  IMAD.MOV.U32 R8, RZ, RZ, R10 ;  /* 0x000000ffff087224 */ /* 0x000fe200078e000a */
[----:B------:R-:W-:Y:S01]  /*0490*/  STL [R1+0x188], RZ ;  /* 0x000188ff01007387 */ /* 0x000fe20000100800 */
[----:B------:R-:W-:-:S03]  /*04a0*/  IMAD.HI.U32 R5, R5, R11, R4 ;  /* 0x0000000b05057227 */ /* 0x000fc600078e0004 */
[----:B------:R-:W-:Y:S03]  /*04b0*/  STL [R1+0x18c], RZ ;  /* 0x00018cff01007387 */ /* 0x000fe60000100800 */
[----:B------:R-:W-:Y:S01]  /*04c0*/  IMAD.HI.U32 R5, R5, R8, RZ ;  /* 0x0000000805057227 */ /* 0x000fe200078e00ff */
[----:B------:R-:W-:Y:S03]  /*04d0*/  STL [R1+0x170], RZ ;  /* 0x000170ff01007387 */ /* 0x000fe60000100800 */
[----:B------:R-:W-:Y:S01]  /*04e0*/  IMAD R0, R5, R0, R8 ;  /* 0x0000000005007224 */ /* 0x000fe200078e0208 */
[----:B------:R-:W-:Y:S04]  /*04f0*/  STL [R1+0x174], RZ ;  /* 0x000174ff01007387 */ /* 0x000fe80000100800 */
[----:B------:R-:W-:Y:S01]  /*0500*/  ISETP.GT.U32.AND P1, PT, R9, R0, PT ;  /* 0x000000000900720c */ /* 0x000fe20003f24070 */
[----:B------:R-:W-:Y:S04]  /*0510*/  STL [R1+0x178], RZ ;  /* 0x000178ff01007387 */ /* 0x000fe80000100800 */
[----:B------:R-:W-:Y:S04]  /*0520*/  STL [R1+0x17c], RZ ;  /* 0x00017cff01007387 */ /* 0x000fe80000100800 */
[----:B------:R-:W-:Y:S04]  /*0530*/  STL [R1+0x160], RZ ;  /* 0x000160ff01007387 */ /* 0x000fe80000100800 */
[----:B------:R-:W-:Y:S01]  /*0540*/  @!P1 IMAD.IADD R0, R0, 0x1, -R9 ;  /* 0x0000000100009824 */ /* 0x000fe200078e0a09 */
[----:B------:R-:W-:Y:S01]  /*0550*/  STL [R1+0x164], RZ ;  /* 0x000164ff01007387 */ /* 0x000fe20000100800 */
[----:B------:R-:W-:Y:S01]  /*0560*/  @!P1 VIADD R5, R5, 0x1 ;  /* 0x0000000105059836 */ /* 0x000fe20000000000 */
[----:B------:R-:W-:-:S02]  /*0570*/  ISETP.NE.AND P1, PT, R6, RZ, PT ;  /* 0x000000ff0600720c */ /* 0x000fc40003f25270 */
[----:B------:R-:W-:Y:S01]  /*0580*/  ISETP.GE.U32.AND P0, PT, R0, R9, PT ;  /* 0x000000090000720c */ /* 0x000fe20003f06070 */
[----:B------:R-:W-:Y:S01]  /*0590*/  STL [R1+0x168], RZ ;  /* 0x000168ff01007387 */ /* 0x000fe20000100800 */
[----:B------:R-:W-:-:S03]  /*05a0*/  LOP3.LUT R0, R7, R6, RZ, 0x3c, !PT ;  /* 0x0000000607007212 */ /* 0x000fc600078e3cff */
[----:B------:R-:W-:Y:S01]  /*05b0*/  STL [R1+0x16c], RZ ;  /* 0x00016cff01007387 */ /* 0x000fe20000100800 */
[----:B------:R-:W-:Y:S01]  /*05c0*/  ISETP.GE.AND P2, PT, R0, RZ, PT ;  /* 0x000000ff0000720c */ /* 0x000fe20003f46270 */
[----:B------:R-:W-:Y:S02]  /*05d0*/  VIADD R0, R2, 0xff ;  /* 0x000000ff02007836 */ /* 0x000fe40000000000 */
[----:B------:R-:W-:Y:S04]  /*05e0*/  STL [R1+0x150], RZ ;  /* 0x000150ff01007387 */ /* 0x000fe80000100800 */
[----:B------:R-:W-:Y:S01]  /*05f0*/  STL [R1+0x154], RZ ;  /* 0x000154ff01007387 */ /* 0x000fe20000100800 */
[----:B------:R-:W-:-:S03]  /*0600*/  @P0 VIADD R5, R5, 0x1 ;  /* 0x0000000105050836 */ /* 0x000fc60000000000 */
[----:B------:R-:W-:Y:S01]  /*0610*/  STL [R1+0x158], RZ ;  /* 0x000158ff01007387 */ /* 0x000fe20000100800 */
[----:B------:R-:W-:Y:S01]  /*0620*/  IMAD.MOV.U32 R4, RZ, RZ, R5 ;  /* 0x000000ffff047224 */ /* 0x000fe200078e0005 */
[----:B------:R-:W-:Y:S02]  /*0630*/  SHF.R.S32.HI R5, RZ, 0x1f, R0 ;  /* 0x0000001fff057819 */ /* 0x000fe40000011400 */
[----:B------:R-:W-:Y:S01]  /*0640*/  STL [R1+0x15c], RZ ;  /* 0x00015cff01007387 */ /* 0x000fe20000100800 */
[----:B------:R-:W-:Y:S01]  /*0650*/  @!P2 IMAD.MOV R4, RZ, RZ, -R4 ;  /* 0x000000ffff04a224 */ /* 0x000fe200078e0a04 */
[----:B------:R-:W-:Y:S02]  /*0660*/  @!P1 LOP3.LUT R4, RZ, R6, RZ, 0x33, !PT ;  /* 0x00000006ff049212 */ /* 0x000fe400078e33ff */
[----:B------:R-:W-:Y:S01]  /*0670*/  STL [R1+0x140], RZ ;  /* 0x000140ff01007387 */ /* 0x000fe20000100800 */
[----:B------:R-:W-:Y:S02]  /*0680*/  LEA.HI R5, R5, R0, RZ, 0x8 ;  /* 0x0000000005057211 */ /* 0x000fe400078f40ff */
[----:B------:R-:W-:Y:S01]  /*0690*/  IMAD.SHL.U32 R8, R4, 0x8, RZ ;  /* 0x0000000804087824 */ /* 0x000fe200078e00ff */
[----:B------:R-:W-:Y:S01]  /*06a0*/  STL [R1+0x144], RZ ;  /* 0x000144ff01007387 */ /* 0x000fe20000100800 */
[----:B------:R-:W-:-:S03]  /*06b0*/  IMAD.MOV R4, RZ, RZ, -R4 ;  /* 0x000000ffff047224 */ /* 0x000fc600078e0a04 */
[----:B------:R-:W-:Y:S01]  /*06c0*/  STL [R1+0x148], RZ ;  /* 0x000148ff01007387 */ /* 0x000fe20000100800 */
[----:B------:R-:W-:Y:S01]  /*06d0*/  LEA.HI.SX32 R5, R5, -R8, 0x18 ;  /* 0x8000000805057211 */ /* 0x000fe200078fc2ff */
[----:B------:R-:W-:Y:S02]  /*06e0*/  IMAD R6, R6, R4, R7 ;  /* 0x0000000406067224 */ /* 0x000fe400078e0207 */
[----:B------:R-:W-:Y:S01]  /*06f0*/  STL [R1+0x14c], RZ ;  /* 0x00014cff01007387 */ /* 0x000fe20000100800 */
[----:B------:R-:W-:Y:S02]  /*0700*/  VIMNMX R13, PT, PT, R5, 0x8, PT ;  /* 0x00000008050d7848 */ /* 0x000fe40003fe0100 */
[----:B------:R-:W-:Y:S01]  /*0710*/  IABS R11, R6 ;  /* 0x00000006000b7213 */ /* 0x000fe20000000000 */
[----:B------:R-:W-:Y:S01]  /*0720*/  STL [R1+0x130], RZ ;  /* 0x000130ff01007387 */ /* 0x000fe20000100800 */
[----:B------:R-:W-:-:S03]  /*0730*/  IABS R9, R13 ;  /* 0x0000000d00097213 */ /* 0x000fc60000000000 */
[----:B------:R-:W-:Y:S01]  /*0740*/  STL [R1+0x134], RZ ;  /* 0x000134ff01007387 */ /* 0x000fe20000100800 */
[----:B------:R-:W2:Y:S03]  /*0750*/  I2F.RP R0, R9 ;  /* 0x0000000900007306 */ /* 0x000ea60000209400 */
        /* <DEDUP_REMOVED lines=10> */
[----:B------:R-:W-:Y:S04]  /*0800*/  STL [R1+0x118], RZ ;  /* 0x000118ff01007387 */ /* 0x000fe80000100800 */
[----:B------:R-:W-:Y:S01]  /*0810*/  STL [R1+0x11c], RZ ;  /* 0x00011cff01007387 */ /* 0x000fe20000100800 */
[----:B------:R-:W2:Y:S03]  /*0820*/  F2I.FTZ.U32.TRUNC.NTZ R5, R5 ;  /* 0x0000000500057305 */ /* 0x000ea6000021f000 */
[----:B------:R-:W-:Y:S04]  /*0830*/  STL [R1+0x100], RZ ;  /* 0x000100ff01007387 */ /* 0x000fe80000100800 */
[----:B------:R-:W-:Y:S04]  /*0840*/  STL [R1+0x104], RZ ;  /* 0x000104ff01007387 */ /* 0x000fe80000100800 */
[----:B------:R-:W-:Y:S04]  /*0850*/  STL [R1+0x108], RZ ;  /* 0x000108ff01007387 */ /* 0x000fe80000100800 */
[----:B------:R-:W-:Y:S01]  /*0860*/  STL [R1+0x10c], RZ ;  /* 0x00010cff01007387 */ /* 0x000fe20000100800 */
[----:B--2---:R-:W-:-:S03]  /*0870*/  IMAD.MOV R10, RZ, RZ, -R5 ;  /* 0x000000ffff0a7224 */ /* 0x004fc600078e0a05 */
[----:B------:R-:W-:Y:S01]  /*0880*/  STL [R1+0xf0], RZ ;  /* 0x0000f0ff01007387 */ /* 0x000fe20000100800 */
[----:B------:R-:W-:Y:S01]  /*0890*/  IMAD.MOV.U32 R4, RZ, RZ, R10 ;  /* 0x000000ffff047224 */ /* 0x000fe200078e000a */
[----:B------:R-:W-:Y:S02]  /*08a0*/  IABS R10, R13 ;  /* 0x0000000d000a7213 */ /* 0x000fe40000000000 */
[----:B------:R-:W-:Y:S01]  /*08b0*/  STL [R1+0xf4], RZ ;  /* 0x0000f4ff01007387 */ /* 0x000fe20000100800 */
[----:B------:R-:W-:Y:S02]  /*08c0*/  IMAD R7, R4, R9, RZ ;  /* 0x0000000904077224 */ /* 0x000fe400078e02ff */
[----:B------:R-:W-:Y:S01]  /*08d0*/  IMAD.MOV.U32 R4, RZ, RZ, RZ ;  /* 0x000000ffff047224 */ /* 0x000fe200078e00ff */
[----:B------:R-:W-:Y:S03]  /*08e0*/  STL [R1+0xf8], RZ ;  /* 0x0000f8ff01007387 */ /* 0x000fe60000100800 */
[----:B------:R-:W-:Y:S01]  /*08f0*/  IMAD.HI.U32 R4, R5, R7, R4 ;  /* 0x0000000705047227 */ /* 0x000fe200078e0004 */
[----:B------:R-:W-:Y:S03]  /*0900*/  STL [R1+0xfc], RZ ;  /* 0x0000fcff01007387 */ /* 0x000fe60000100800 */
[----:B------:R-:W-:Y:S01]  /*0910*/  IMAD.MOV R5, RZ, RZ, -R10 ;  /* 0x000000ffff057224 */ /* 0x000fe200078e0a0a */
[----:B------:R-:W-:Y:S01]  /*0920*/  STL [R1+0xe0], RZ ;  /* 0x0000e0ff01007387 */ /* 0x000fe20000100800 */
[----:B------:R-:W-:-:S03]  /*0930*/  IMAD.HI.U32 R0, R4, R11, RZ ;  /* 0x0000000b04007227 */ /* 0x000fc600078e00ff */
[----:B------:R-:W-:Y:S01]  /*0940*/  STL [R1+0xe4], RZ ;  /* 0x0000e4ff01007387 */ /* 0x000fe20000100800 */
[----:B------:R-:W-:Y:S01]  /*0950*/  IMAD R4, R0, R5, R11 ;  /* 0x0000000500047224 */ /* 0x000fe200078e020b */
[----:B------:R-:W-:Y:S02]  /*0960*/  CS2R R10, SRZ ;  /* 0x00000000000a7805 */ /* 0x000fe4000001ff00 */
[----:B------:R-:W-:Y:S02]  /*0970*/  STL [R1+0xe8], RZ ;  /* 0x0000e8ff01007387 */ /* 0x000fe40000100800 */
[----:B------:R-:W-:Y:S02]  /*0980*/  ISETP.GT.U32.AND P1, PT, R9, R4, PT ;  /* 0x000000040900720c */ /* 0x000fe40003f24070 */
[----:B------:R-:W-:Y:S04]  /*0990*/  STL [R1+0xec], RZ ;  /* 0x0000ecff01007387 */ /* 0x000fe80000100800 */
[----:B------:R-:W-:Y:S04]  /*09a0*/  STL [R1+0xd0], RZ ;  /* 0x0000d0ff01007387 */ /* 0x000fe80000100800 */
[----:B------:R-:W-:Y:S03]  /*09b0*/  STL [R1+0xd4], RZ ;  /* 0x0000d4ff01007387 */ /* 0x000fe60000100800 */
[----:B------:R-:W-:Y:S01]  /*09c0*/  @!P1 IMAD.IADD R4, R4, 0x1, -R9 ;  /* 0x0000000104049824 */ /* 0x000fe200078e0a09 */
[----:B------:R-:W-:Y:S01]  /*09d0*/  STL [R1+0xd8], RZ ;  /* 0x0000d8ff01007387 */ /* 0x000fe20000100800 */
[----:B------:R-:W-:Y:S01]  /*09e0*/  @!P1 VIADD R0, R0, 0x1 ;  /* 0x0000000100009836 */ /* 0x000fe20000000000 */
[----:B------:R-:W-:-:S02]  /*09f0*/  ISETP.NE.AND P1, PT, R13, RZ, PT ;  /* 0x000000ff0d00720c */ /* 0x000fc40003f25270 */
[----:B------:R-:W-:Y:S01]  /*0a00*/  STL [R1+0xdc], RZ ;  /* 0x0000dcff01007387 */ /* 0x000fe20000100800 */
[----:B------:R-:W-:Y:S02]  /*0a10*/  ISETP.GE.U32.AND P0, PT, R4, R9, PT ;  /* 0x000000090400720c */ /* 0x000fe40003f06070 */
[----:B------:R-:W-:Y:S01]  /*0a20*/  LOP3.LUT R4, R6, R13, RZ, 0x3c, !PT ;  /* 0x0000000d06047212 */ /* 0x000fe200078e3cff */
[----:B------:R-:W-:Y:S03]  /*0a30*/  STL [R1+0xc0], RZ ;  /* 0x0000c0ff01007387 */ /* 0x000fe60000100800 */
[----:B------:R-:W-:Y:S01]  /*0a40*/  ISETP.GE.AND P2, PT, R4, RZ, PT ;  /* 0x000000ff0400720c */ /* 0x000fe20003f46270 */
[----:B------:R-:W-:Y:S01]  /*0a50*/  STL [R1+0xc4], RZ ;  /* 0x0000c4ff01007387 */ /* 0x000fe20000100800 */
[----:B------:R-:W-:-:S03]  /*0a60*/  CS2R R4, SRZ ;  /* 0x0000000000047805 */ /* 0x000fc6000001ff00 */
[----:B------:R-:W-:Y:S02]  /*0a70*/  STL [R1+0xc8], RZ ;  /* 0x0000c8ff01007387 */ /* 0x000fe40000100800 */
[----:B------:R-:W-:Y:S02]  /*0a80*/  @P0 VIADD R0, R0, 0x1 ;  /* 0x0000000100000836 */ /* 0x000fe40000000000 */
[----:B------:R-:W-:Y:S04]  /*0a90*/  STL [R1+0xcc], RZ ;  /* 0x0000ccff01007387 */ /* 0x000fe80000100800 */
[----:B------:R-:W-:Y:S01]  /*0aa0*/  STL [R1+0xb0], RZ ;  /* 0x0000b0ff01007387 */ /* 0x000fe20000100800 */
[----:B------:R-:W-:Y:S01]  /*0ab0*/  @!P2 IMAD.MOV R0, RZ, RZ, -R0 ;  /* 0x000000ffff00a224 */ /* 0x000fe200078e0a00 */
[----:B------:R-:W-:-:S02]  /*0ac0*/  @!P1 LOP3.LUT R0, RZ, R13, RZ, 0x33, !PT ;  /* 0x0000000dff009212 */ /* 0x000fc400078e33ff */
[----:B------:R-:W-:Y:S03]  /*0ad0*/  STL [R1+0xb4], RZ ;  /* 0x0000b4ff01007387 */ /* 0x000fe60000100800 */
[----:B0-----:R-:W-:Y:S01]  /*0ae0*/  IMAD.SHL.U32 R2, R0, 0x40, RZ ;  /* 0x0000004000027824 */ /* 0x001fe200078e00ff */
[----:B------:R-:W-:Y:S01]  /*0af0*/  STL [R1+0xb8], RZ ;  /* 0x0000b8ff01007387 */ /* 0x000fe20000100800 */
[----:B------:R-:W-:Y:S02]  /*0b00*/  IMAD.MOV R60, RZ, RZ, -R0 ;  /* 0x000000ffff3c7224 */ /* 0x000fe400078e0a00 */
[C---:B------:R-:W-:Y:S01]  /*0b10*/  VIADD R0, R2.reuse, 0x1 ;  /* 0x0000000102007836 */ /* 0x040fe20000000000 */
[----:B------:R-:W-:Y:S01]  /*0b20*/  STL [R1+0xbc], RZ ;  /* 0x0000bcff01007387 */ /* 0x000fe20000100800 */
[----:B------:R-:W-:Y:S02]  /*0b30*/  VIADD R3, R2, 0x2 ;  /* 0x0000000202037836 */ /* 0x000fe40000000000 */
[----:B------:R-:W-:Y:S01]  /*0b40*/  IMAD R60, R13, R60, R6 ;  /* 0x0000003c0d3c7224 */ /* 0x000fe200078e0206 */
[----:B------:R-:W-:Y:S01]  /*0b50*/  STL [R1+0xa0], RZ ;  /* 0x0000a0ff01007387 */ /* 0x000fe20000100800 */
[----:B------:R-:W-:-:S02]  /*0b60*/  CS2R R6, SRZ ;  /* 0x0000000000067805 */ /* 0x000fc4000001ff00 */
[----:B------:R-:W-:Y:S01]  /*0b70*/  CS2R R12, SRZ ;  /* 0x00000000000c7805 */ /* 0x000fe2000001ff00 */
[----:B------:R-:W-:Y:S01]  /*0b80*/  IMAD.IADD R60, R8, 0x1, R60 ;  /* 0x00000001083c7824 */ /* 0x000fe200078e023c */
[----:B------:R-:W-:Y:S01]  /*0b90*/  STL [R1+0xa4], RZ ;  /* 0x0000a4ff01007387 */ /* 0x000fe20000100800 */
[----:B------:R-:W-:-:S03]  /*0ba0*/  CS2R R8, SRZ ;  /* 0x0000000000087805 */ /* 0x000fc6000001ff00 */
[----:B------:R-:W-:Y:S04]  /*0bb0*/  STL [R1+0xa8], RZ ;  /* 0x0000a8ff01007387 */ /* 0x000fe80000100800 */
        /* <DEDUP_REMOVED lines=37> */
[----:B------:R-:W-:Y:S04]  /*0e10*/  STL [R1], RZ ;  /* 0x000000ff01007387 */ /* 0x000fe80000100800 */
        /* <DEDUP_REMOVED lines=87> */
[----:B------:R-:W-:Y:S04]  /*1390*/  STL [R1+0xcfc], R2 ;  /* 0x000cfc0201007387 */ /* 0x000fe80000100800 */
[----:B------:R0:W-:Y:S04]  /*13a0*/  STL [R1+0x3ac], R0 ;  /* 0x0003ac0001007387 */ /* 0x0001e80000100800 */
[----:B------:R2:W-:Y:S01]  /*13b0*/  STL [R1+0x3a8], R3 ;  /* 0x0003a80301007387 */ /* 0x0005e20000100800 */
[----:B0-----:R-:W-:-:S02]  /*13c0*/  VIADD R0, R2, 0x3 ;  /* 0x0000000302007836 */ /* 0x001fc40000000000 */
[----:B--2---:R-:W-:-:S03]  /*13d0*/  VIADD R3, R2, 0x4 ;  /* 0x0000000402037836 */ /* 0x004fc60000000000 */
[----:B------:R0:W-:Y:S04]  /*13e0*/  STL [R1+0x3a4], R0 ;  /* 0x0003a40001007387 */ /* 0x0001e80000100800 */
[----:B------:R2:W-:Y:S01]  /*13f0*/  STL [R1+0x3a0], R3 ;  /* 0x0003a00301007387 */ /* 0x0005e20000100800 */
[C---:B0-----:R-:W-:Y:S02]  /*1400*/  VIADD R0, R2.reuse, 0x5 ;  /* 0x0000000502007836 */ /* 0x041fe40000000000 */
        /* <DEDUP_REMOVED lines=79> */
[----:B0-----:R-:W-:Y:S02]  /*1900*/  IMAD.SHL.U32 R0, R60, 0x100, RZ ;  /* 0x000001003c007824 */ /* 0x001fe400078e00ff */
[----:B--2---:R-:W-:-:S05]  /*1910*/  VIADD R3, R2, 0x2d ;  /* 0x0000002d02037836 */ /* 0x004fca0000000000 */
[----:B------:R0:W-:Y:S02]  /*1920*/  STL [R1+0x2ec], R3 ;  /* 0x0002ec0301007387 */ /* 0x0001e40000100800 */
[----:B0-----:R-:W-:-:S05]  /*1930*/  VIADD R3, R2, 0x2e ;  /* 0x0000002e02037836 */ /* 0x001fca0000000000 */
[----:B------:R0:W-:Y:S02]  /*1940*/  STL [R1+0x2e8], R3 ;  /* 0x0002e80301007387 */ /* 0x0001e40000100800 */
[----:B0-----:R-:W-:Y:S01]  /*1950*/  PRMT R3, R61, 0x6540, R60 ;  /* 0x000065403d037816 */ /* 0x001fe2000000003c */
[----:B------:R-:W-:Y:S01]  /*1960*/  VIADD R60, R2, 0x2f ;  /* 0x0000002f023c7836 */ /* 0x000fe20000000000 */
[----:B------:R-:W-:Y:S01]  /*1970*/  LOP3.LUT R61, R0, 0x20, R61, 0xfe, !PT ;  /* 0x00000020003d7812 */ /* 0x000fe200078efe3d */
[----:B------:R-:W-:-:S04]  /*1980*/  VIADD R0, R2, 0x30 ;  /* 0x0000003002007836 */ /* 0x000fc80000000000 */
[----:B------:R0:W-:Y:S04]  /*1990*/  STL [R1+0xf8c], R61 ;  /* 0x000f8c3d01007387 */ /* 0x0001e80000100800 */
[----:B------:R-:W-:Y:S04]  /*19a0*/  STL [R1+0xf88], R3 ;  /* 0x000f880301007387 */ /* 0x000fe80000100800 */
[----:B------:R2:W-:Y:S01]  /*19b0*/  STL [R1+0x2e4], R60 ;  /* 0x0002e43c01007387 */ /* 0x0005e20000100800 */
[----:B0-----:R-:W-:-:S03]  /*19c0*/  VIADD R61, R2, 0x31 ;  /* 0x00000031023d7836 */ /* 0x001fc60000000000 */
[----:B------:R0:W-:Y:S04]  /*19d0*/  STL [R1+0x2e0], R0 ;  /* 0x0002e00001007387 */ /* 0x0001e80000100800 */
[----:B------:R3:W-:Y:S01]  /*19e0*/  STL [R1+0x2dc], R61 ;  /* 0x0002dc3d01007387 */ /* 0x0007e20000100800 */
[C---:B--2---:R-:W-:Y:S02]  /*19f0*/  VIADD R60, R2.reuse, 0x32 ;  /* 0x00000032023c7836 */ /* 0x044fe40000000000 */
[----:B0-----:R-:W-:-:S03]  /*1a00*/  VIADD R0, R2, 0x33 ;  /* 0x0000003302007836 */ /* 0x001fc60000000000 */
[----:B------:R0:W-:Y:S01]  /*1a10*/  STL [R1+0x2d8], R60 ;  /* 0x0002d83c01007387 */ /* 0x0001e20000100800 */
[----:B---3--:R-:W-:-:S03]  /*1a20*/  VIADD R61, R2, 0x34 ;  /* 0x00000034023d7836 */ /* 0x008fc60000000000 */
[----:B------:R2:W-:Y:S04]  /*1a30*/  STL [R1+0x2d4], R0 ;  /* 0x0002d40001007387 */ /* 0x0005e80000100800 */
[----:B------:R3:W-:Y:S01]  /*1a40*/  STL [R1+0x2d0], R61 ;  /* 0x0002d03d01007387 */ /* 0x0007e20000100800 */
[C---:B0-----:R-:W-:Y:S02]  /*1a50*/  VIADD R60, R2.reuse, 0x35 ;  /* 0x00000035023c7836 */ /* 0x041fe40000000000 */
[----:B--2---:R-:W-:-:S03]  /*1a60*/  VIADD R0, R2, 0x36 ;  /* 0x0000003602007836 */ /* 0x004fc60000000000 */
        /* <DEDUP_REMOVED lines=14> */
[----:B------:R2:W-:Y:S01]  /*1b50*/  STL [R1+0x280], R0 ;  /* 0x0002800001007387 */ /* 0x0005e20000100800 */
[C---:B0-----:R-:W-:Y:S02]  /*1b60*/  VIADD R60, R2.reuse, 0x3e ;  /* 0x0000003e023c7836 */ /* 0x041fe40000000000 */
[----:B--2---:R-:W-:Y:S01]  /*1b70*/  VIADD R0, R2, 0x3f ;  /* 0x0000003f02007836 */ /* 0x004fe20000000000 */
[----:B------:R-:W-:-:S05]  /*1b80*/  LOP3.LUT R2, R3, 0x40, RZ, 0xfc, !PT ;  /* 0x0000004003027812 */ /* 0x000fca00078efcff */
[----:B------:R0:W-:Y:S02]  /*1b90*/  STL [R1+0xfa4], R2 ;  /* 0x000fa40201007387 */ /* 0x0001e40000100800 */
[----:B0-----:R-:W-:-:S05]  /*1ba0*/  LOP3.LUT R2, R3, 0x60, RZ, 0xfc, !PT ;  /* 0x0000006003027812 */ /* 0x001fca00078efcff */
[----:B------:R0:W-:Y:S02]  /*1bb0*/  STL [R1+0xfa0], R2 ;  /* 0x000fa00201007387 */ /* 0x0001e40000100800 */
[----:B0-----:R-:W-:-:S05]  /*1bc0*/  LOP3.LUT R2, R3, 0x80, RZ, 0xfc, !PT ;  /* 0x0000008003027812 */ /* 0x001fca00078efcff */
[----:B------:R0:W-:Y:S02]  /*1bd0*/  STL [R1+0xf9c], R2 ;  /* 0x000f9c0201007387 */ /* 0x0001e40000100800 */
[----:B0-----:R-:W-:-:S05]  /*1be0*/  LOP3.LUT R2, R3, 0xa0, RZ, 0xfc, !PT ;  /* 0x000000a003027812 */ /* 0x001fca00078efcff */
[----:B------:R0:W-:Y:S02]  /*1bf0*/  STL [R1+0xf98], R2 ;  /* 0x000f980201007387 */ /* 0x0001e40000100800 */
[C---:B0-----:R-:W-:Y:S02]  /*1c00*/  LOP3.LUT R2, R3.reuse, 0xc0, RZ, 0xfc, !PT ;  /* 0x000000c003027812 */ /* 0x041fe400078efcff */
[----:B------:R-:W-:-:S03]  /*1c10*/  LOP3.LUT R3, R3, 0xe0, RZ, 0xfc, !PT ;  /* 0x000000e003037812 */ /* 0x000fc600078efcff */
[----:B------:R0:W-:Y:S04]  /*1c20*/  STL [R1+0xf94], R2 ;  /* 0x000f940201007387 */ /* 0x0001e80000100800 */
[----:B0-----:R0:W5:Y:S04]  /*1c30*/  LDL.LU R2, [R1+0x237c] ;  /* 0x00237c0001027983 */ /* 0x0011680000300800 */
[----:B------:R2:W-:Y:S04]  /*1c40*/  STL [R1+0xf90], R3 ;  /* 0x000f900301007387 */ /* 0x0005e80000100800 */
[----:B--2---:R0:W5:Y:S01]  /*1c50*/  LDL.LU R3, [R1+0x2378] ;  /* 0x0023780001037983 */ /* 0x0041620000300800 */
[----:B-1----:R-:W-:Y:S05]  /*1c60*/  BRA.U !UP0, `(.L_x_0) ;  /* 0x0000053108707547 */ /* 0x002fea000b800000 */
[----:B------:R-:W2:Y:S04]  /*1c70*/  LDL R34, [R1+0xf8c] ;  /* 0x000f8c0001227983 */ /* 0x000ea80000100800 */
[----:B------:R-:W3:Y:S04]  /*1c80*/  LDL R35, [R1+0xfa4] ;  /* 0x000fa40001237983 */ /* 0x000ee80000100800 */
[----:B------:R-:W4:Y:S01]  /*1c90*/  LDL R36, [R1+0xfa0] ;  /* 0x000fa00001247983 */ /* 0x000f220000100800 */
[----:B-----5:R-:W-:Y:S01]  /*1ca0*/  IABS R5, R2 ;  /* 0x0000000200057213 */ /* 0x020fe20000000000 */
[----:B------:R-:W1:Y:S02]  /*1cb0*/  LDCU.128 UR12, c[0x0][0x380] ;  /* 0x00007000ff0c77ac */ /* 0x000e640008000c00 */
[----:B------:R-:W4:Y:S01]  /*1cc0*/  LDL.LU R44, [R1+0x28c] ;  /* 0x00028c00012c7983 */ /* 0x000f220000300800 */
[----:B------:R-:W-:Y:S01]  /*1cd0*/  IABS R4, R3 ;  /* 0x0000000300047213 */ /* 0x000fe20000000000 */
[----:B------:R-:W0:Y:S02]  /*1ce0*/  LDCU UR6, c[0x0][0x3a4] ;  /* 0x00007480ff0677ac */ /* 0x000e240008000800 */
[----:B------:R-:W4:Y:S01]  /*1cf0*/  LDL.LU R43, [R1+0x288] ;  /* 0x00028800012b7983 */ /* 0x000f220000300800 */
[----:B------:R-:W-:Y:S01]  /*1d00*/  ISETP.GE.AND P3, PT, R0, RZ, PT ;  /* 0x000000ff0000720c */ /* 0x000fe20003f66270 */
[----:B------:R-:W0:Y:S02]  /*1d10*/  LDCU UR7, c[0x0][0x3b0] ;  /* 0x00007600ff0777ac */ /* 0x000e240008000800 */
[----:B------:R-:W4:Y:S04]  /*1d20*/  LDL.LU R42, [R1+0x284] ;  /* 0x00028400012a7983 */ /* 0x000f280000300800 */
[----:B------:R-:W4:Y:S04]  /*1d30*/  LDL.LU R41, [R1+0x280] ;  /* 0x0002800001297983 */ /* 0x000f280000300800 */
[----:B------:R-:W4:Y:S04]  /*1d40*/  LDL R40, [R1+0xf90] ;  /* 0x000f900001287983 */ /* 0x000f280000100800 */
[----:B------:R-:W4:Y:S04]  /*1d50*/  LDL R39, [R1+0xf94] ;  /* 0x000f940001277983 */ /* 0x000f280000100800 */
[----:B------:R-:W4:Y:S04]  /*1d60*/  LDL R38, [R1+0xf98] ;  /* 0x000f980001267983 */ /* 0x000f280000100800 */
[----:B------:R-:W4:Y:S04]  /*1d70*/  LDL R37, [R1+0xf9c] ;  /* 0x000f9c0001257983 */ /* 0x000f280000100800 */
[----:B------:R-:W4:Y:S04]  /*1d80*/  LDL.LU R45, [R1+0x2c4] ;  /* 0x0002c400012d7983 */ /* 0x000f280000300800 */
[----:B------:R-:W4:Y:S04]  /*1d90*/  LDL R33, [R1+0xf88] ;  /* 0x000f880001217983 */ /* 0x000f280000100800 */
[----:B------:R-:W4:Y:S04]  /*1da0*/  LDL.LU R59, [R1+0x2e0] ;  /* 0x0002e000013b7983 */ /* 0x000f280000300800 */
        /* <DEDUP_REMOVED lines=12> */
[----:B------:R-:W4:Y:S01]  /*1e70*/  LDL.LU R46, [R1+0x2c8] ;  /* 0x0002c800012e7983 */ /* 0x000f220000300800 */
[----:B------:R-:W0:Y:S01]  /*1e80*/  I2F.RP R6, R5 ;  /* 0x0000000500067306 */ /* 0x000e220000209400 */
[----:B------:R-:W-:-:S02]  /*1e90*/  IABS R0, R0 ;  /* 0x0000000000007213 */ /* 0x000fc40000000000 */
[----:B------:R0:W-:Y:S05]  /*1ea0*/  STL [R1+0x24b4], R3 ;  /* 0x0024b40301007387 */ /* 0x0001ea0000100800 */
[----:B------:R-:W1:Y:S08]  /*1eb0*/  I2F.RP R20, R4 ;  /* 0x0000000400147306 */ /* 0x000e700000209400 */
[----:B0-----:R-:W0:Y:S08]  /*1ec0*/  MUFU.RCP R6, R6 ;  /* 0x0000000600067308 */ /* 0x001e300000001000 */
[----:B-1----:R-:W1:Y:S01]  /*1ed0*/  MUFU.RCP R20, R20 ;  /* 0x0000001400147308 */ /* 0x002e620000001000 */
[----:B0-----:R-:W-:-:S07]  /*1ee0*/  VIADD R6, R6, 0xffffffe ;  /* 0x0ffffffe06067836 */ /* 0x001fce0000000000 */
[----:B------:R-:W0:Y:S01]  /*1ef0*/  F2I.FTZ.U32.TRUNC.NTZ R7, R6 ;  /* 0x0000000600077305 */ /* 0x000e22000021f000 */
[----:B-1----:R-:W-:-:S07]  /*1f00*/  VIADD R20, R20, 0xffffffe ;  /* 0x0ffffffe14147836 */ /* 0x002fce0000000000 */
[----:B------:R1:W1:Y:S01]  /*1f10*/  F2I.FTZ.U32.TRUNC.NTZ R21, R20 ;  /* 0x0000001400157305 */ /* 0x000262000021f000 */
[----:B0-----:R-:W-:Y:S02]  /*1f20*/  IMAD.MOV R6, RZ, RZ, -R7 ;  /* 0x000000ffff067224 */ /* 0x001fe400078e0a07 */
[----:B-1----:R-:W-:Y:S02]  /*1f30*/  IMAD.MOV.U32 R20, RZ, RZ, RZ ;  /* 0x000000ffff147224 */ /* 0x002fe400078e00ff */
[----:B------:R-:W-:Y:S02]  /*1f40*/  IMAD R15, R6, R5, RZ ;  /* 0x00000005060f7224 */ /* 0x000fe400078e02ff */
[----:B------:R-:W-:Y:S02]  /*1f50*/  IMAD.MOV.U32 R6, RZ, RZ, RZ ;  /* 0x000000ffff067224 */ /* 0x000fe400078e00ff */
[----:B------:R-:W-:Y:S02]  /*1f60*/  IMAD.MOV R14, RZ, RZ, -R21 ;  /* 0x000000ffff0e7224 */ /* 0x000fe400078e0a15 */
[----:B------:R-:W-:-:S04]  /*1f70*/  IMAD.HI.U32 R15, R7, R15, R6 ;  /* 0x0000000f070f7227 */ /* 0x000fc800078e0006 */
[----:B------:R-:W-:-:S04]  /*1f80*/  IMAD R14, R14, R4, RZ ;  /* 0x000000040e0e7224 */ /* 0x000fc800078e02ff */
[----:B------:R-:W-:Y:S01]  /*1f90*/  IMAD.HI.U32 R20, R21, R14, R20 ;  /* 0x0000000e15147227 */ /* 0x000fe200078e0014 */
[----:B------:R-:W-:-:S05]  /*1fa0*/  IABS R21, R60 ;  /* 0x0000003c00157213 */ /* 0x000fca0000000000 */
[----:B------:R-:W-:-:S04]  /*1fb0*/  IMAD.HI.U32 R14, R20, R0, RZ ;  /* 0x00000000140e7227 */ /* 0x000fc800078e00ff */
[----:B------:R-:W-:Y:S02]  /*1fc0*/  IMAD.MOV R14, RZ, RZ, -R14 ;  /* 0x000000ffff0e7224 */ /* 0x000fe400078e0a0e */
[----:B------:R-:W-:-:S04]  /*1fd0*/  IMAD.HI.U32 R22, R20, R21, RZ ;  /* 0x0000001514167227 */ /* 0x000fc800078e00ff */
[----:B------:R-:W-:Y:S01]  /*1fe0*/  IMAD R0, R4, R14, R0 ;  /* 0x0000000e04007224 */ /* 0x000fe200078e0200 */
[----:B------:R-:W-:Y:S01]  /*1ff0*/  IABS R14, R61 ;  /* 0x0000003d000e7213 */ /* 0x000fe20000000000 */
[----:B------:R-:W-:-:S04]  /*2000*/  IMAD.MOV R22, RZ, RZ, -R22 ;  /* 0x000000ffff167224 */ /* 0x000fc800078e0a16 */
[----:B------:R-:W-:Y:S01]  /*2010*/  IMAD R21, R4, R22, R21 ;  /* 0x0000001604157224 */ /* 0x000fe200078e0215 */
[----:B--2---:R-:W-:Y:S02]  /*2020*/  IABS R6, R34 ;  /* 0x0000002200067213 */ /* 0x004fe40000000000 */
[----:B---3--:R-:W-:-:S03]  /*2030*/  IABS R9, R35 ;  /* 0x0000002300097213 */ /* 0x008fc60000000000 */
[----:B------:R-:W-:Y:S01]  /*2040*/  IMAD.HI.U32 R12, R15, R6, RZ ;  /* 0x000000060f0c7227 */ /* 0x000fe200078e00ff */
[----:B----4-:R-:W-:-:S03]  /*2050*/  IABS R8, R36 ;  /* 0x0000002400087213 */ /* 0x010fc60000000000 */
[----:B------:R-:W-:-:S04]  /*2060*/  IMAD.HI.U32 R11, R15, R9, RZ ;  /* 0x000000090f0b7227 */ /* 0x000fc800078e00ff */
[----:B------:R-:W-:Y:S02]  /*2070*/  IMAD.MOV R12, RZ, RZ, -R12 ;  /* 0x000000ffff0c7224 */ /* 0x000fe400078e0a0c */
[----:B------:R-:W-:Y:S02]  /*2080*/  IMAD.MOV R11, RZ, RZ, -R11 ;  /* 0x000000ffff0b7224 */ /* 0x000fe400078e0a0b */
[C---:B------:R-:W-:Y:S02]  /*2090*/  IMAD R6, R5.reuse, R12, R6 ;  /* 0x0000000c05067224 */ /* 0x040fe400078e0206 */
[----:B------:R-:W-:-:S03]  /*20a0*/  IMAD R9, R5, R11, R9 ;  /* 0x0000000b05097224 */ /* 0x000fc600078e0209 */
[C---:B------:R-:W-:Y:S02]  /*20b0*/  ISETP.GT.U32.AND P0, PT, R5.reuse, R6, PT ;  /* 0x000000060500720c */ /* 0x040fe40003f04070 */
[----:B------:R-:W-:Y:S02]  /*20c0*/  ISETP.GT.U32.AND P2, PT, R5, R9, PT ;  /* 0x000000090500720c */ /* 0x000fe40003f44070 */
[----:B------:R-:W-:-:S09]  /*20d0*/  IABS R11, R39 ;  /* 0x00000027000b7213 */ /* 0x000fd20000000000 */
[----:B------:R-:W-:Y:S01]  /*20e0*/  @!P0 IMAD.IADD R6, R6, 0x1, -R5 ;  /* 0x0000000106068824 */ /* 0x000fe200078e0a05 */
[----:B------:R-:W-:Y:S01]  /*20f0*/  IABS R12, R38 ;  /* 0x00000026000c7213 */ /* 0x000fe20000000000 */
[----:B------:R-:W-:-:S04]  /*2100*/  IMAD.HI.U32 R16, R15, R11, RZ ;  /* 0x0000000b0f107227 */ /* 0x000fc800078e00ff */
[----:B------:R-:W-:-:S04]  /*2110*/  IMAD.HI.U32 R17, R15, R12, RZ ;  /* 0x0000000c0f117227 */ /* 0x000fc800078e00ff */
[----:B------:R-:W-:Y:S02]  /*2120*/  IMAD.MOV R16, RZ, RZ, -R16 ;  /* 0x000000ffff107224 */ /* 0x000fe400078e0a10 */
[----:B------:R-:W-:Y:S01]  /*2130*/  IMAD.MOV R17, RZ, RZ, -R17 ;  /* 0x000000ffff117224 */ /* 0x000fe200078e0a11 */
[----:B------:R-:W-:Y:S01]  /*2140*/  IABS R10, R33 ;  /* 0x00000021000a7213 */ /* 0x000fe20000000000 */
[C---:B------:R-:W-:Y:S01]  /*2150*/  IMAD R11, R5.reuse, R16, R11 ;  /* 0x00000010050b7224 */ /* 0x040fe200078e020b */
[----:B------:R-:W-:Y:S01]  /*2160*/  IABS R16, R42 ;  /* 0x0000002a00107213 */ /* 0x000fe20000000000 */
[----:B------:R-:W-:Y:S02]  /*2170*/  IMAD R12, R5, R17, R12 ;  /* 0x00000011050c7224 */ /* 0x000fe400078e020c */
[----:B------:R-:W-:Y:S02]  /*2180*/  IMAD.MOV.U32 R7, RZ, RZ, R10 ;  /* 0x000000ffff077224 */ /* 0x000fe400078e000a */
[----:B------:R-:W-:Y:S01]  /*2190*/  IMAD.HI.U32 R10, R15, R8, RZ ;  /* 0x000000080f0a7227 */ /* 0x000fe200078e00ff */
[----:B------:R-:W-:-:S03]  /*21a0*/  ISETP.GT.U32.AND P5, PT, R5, R12, PT ;  /* 0x0000000c0500720c */ /* 0x000fc60003fa4070 */
[----:B------:R-:W-:-:S04]  /*21b0*/  IMAD.HI.U32 R13, R15, R7, RZ ;  /* 0x000000070f0d7227 */ /* 0x000fc800078e00ff */
[----:B------:R-:W-:Y:S02]  /*21c0*/  IMAD.MOV R13, RZ, RZ, -R13 ;  /* 0x000000ffff0d7224 */ /* 0x000fe400078e0a0d */
[----:B------:R-:W-:Y:S02]  /*21d0*/  IMAD.MOV R10, RZ, RZ, -R10 ;  /* 0x000000ffff0a7224 */ /* 0x000fe400078e0a0a */
[C---:B------:R-:W-:Y:S01]  /*21e0*/  IMAD R7, R5.reuse, R13, R7 ;  /* 0x0000000d05077224 */ /* 0x040fe200078e0207 */
[----:B------:R-:W-:Y:S01]  /*21f0*/  IABS R13, R37 ;  /* 0x00000025000d7213 */ /* 0x000fe20000000000 */
[----:B------:R-:W-:Y:S01]  /*2200*/  IMAD R8, R5, R10, R8 ;  /* 0x0000000a05087224 */ /* 0x000fe200078e0208 */
[----:B------:R-:W-:Y:S01]  /*2210*/  IABS R10, R40 ;  /* 0x00000028000a7213 */ /* 0x000fe20000000000 */
[----:B------:R-:W-:Y:S01]  /*2220*/  @!P2 IMAD.IADD R9, R9, 0x1, -R5 ;  /* 0x000000010909a824 */ /* 0x000fe200078e0a05 */
[----:B------:R-:W-:Y:S01]  /*2230*/  ISETP.GT.U32.AND P6, PT, R5, R7, PT ;  /* 0x000000070500720c */ /* 0x000fe20003fc4070 */
[----:B------:R-:W-:Y:S01]  /*2240*/  IMAD.HI.U32 R18, R15, R13, RZ ;  /* 0x0000000d0f127227 */ /* 0x000fe200078e00ff */
[----:B------:R-:W-:-:S02]  /*2250*/  ISETP.GT.U32.AND P4, PT, R5, R8, PT ;  /* 0x000000080500720c */ /* 0x000fc40003f84070 */
[----:B------:R-:W-:Y:S01]  /*2260*/  IABS R26, R49 ;  /* 0x00000031001a7213 */ /* 0x000fe20000000000 */
[----:B------:R-:W-:-:S04]  /*2270*/  IMAD.HI.U32 R15, R15, R10, RZ ;  /* 0x0000000a0f0f7227 */ /* 0x000fc800078e00ff */
[----:B------:R-:W-:Y:S02]  /*2280*/  IMAD.MOV R15, RZ, RZ, -R15 ;  /* 0x000000ffff0f7224 */ /* 0x000fe400078e0a0f */
[----:B------:R-:W-:Y:S02]  /*2290*/  IMAD.MOV R18, RZ, RZ, -R18 ;  /* 0x000000ffff127224 */ /* 0x000fe400078e0a12 */
[----:B------:R-:W-:Y:S01]  /*22a0*/  IMAD R10, R5, R15, R10 ;  /* 0x0000000f050a7224 */ /* 0x000fe200078e020a */
[----:B------:R-:W-:Y:S01]  /*22b0*/  IABS R15, R41 ;  /* 0x00000029000f7213 */ /* 0x000fe20000000000 */
[--C-:B------:R-:W-:Y:S01]  /*22c0*/  @!P6 IMAD.IADD R7, R7, 0x1, -R5.reuse ;  /* 0x000000010707e824 */ /* 0x100fe200078e0a05 */
[C---:B------:R-:W-:Y:S01]  /*22d0*/  ISETP.GT.U32.AND P6, PT, R5.reuse, R11, PT ;  /* 0x0000000b0500720c */ /* 0x040fe20003fc4070 */
[----:B------:R-:W-:Y:S01]  /*22e0*/  @!P4 IMAD.IADD R8, R8, 0x1, -R5 ;  /* 0x000000010808c824 */ /* 0x000fe200078e0a05 */
[C---:B------:R-:W-:Y:S01]  /*22f0*/  ISETP.GT.U32.AND P0, PT, R5.reuse, R10, PT ;  /* 0x0000000a0500720c */ /* 0x040fe20003f04070 */
[C---:B------:R-:W-:Y:S01]  /*2300*/  IMAD R13, R5.reuse, R18, R13 ;  /* 0x00000012050d7224 */ /* 0x040fe200078e020d */
[C---:B------:R-:W-:Y:S01]  /*2310*/  ISETP.GT.U32.AND P4, PT, R5.reuse, R6, PT ;  /* 0x000000060500720c */ /* 0x040fe20003f84070 */
[----:B------:R-:W-:Y:S01]  /*2320*/  @!P5 IMAD.IADD R12, R12, 0x1, -R5 ;  /* 0x000000010c0cd824 */ /* 0x000fe200078e0a05 */
[C---:B------:R-:W-:Y:S01]  /*2330*/  ISETP.GT.U32.AND P2, PT, R5.reuse, R7, PT ;  /* 0x000000070500720c */ /* 0x040fe20003f44070 */
[----:B------:R-:W-:Y:S01]  /*2340*/  IMAD.HI.U32 R17, R20, R14, RZ ;  /* 0x0000000e14117227 */ /* 0x000fe200078e00ff */
[----:B------:R-:W-:-:S02]  /*2350*/  ISETP.GT.U32.AND P1, PT, R5, R13, PT ;  /* 0x0000000d0500720c */ /* 0x000fc40003f24070 */
[----:B------:R-:W-:Y:S01]  /*2360*/  ISETP.GT.U32.AND P5, PT, R5, R9, PT ;  /* 0x000000090500720c */ /* 0x000fe20003fa4070 */
[----:B------:R-:W-:-:S04]  /*2370*/  IMAD.HI.U32 R18, R20, R15, RZ ;  /* 0x0000000f14127227 */ /* 0x000fc800078e00ff */
[--C-:B------:R-:W-:Y:S01]  /*2380*/  @!P6 IMAD.IADD R11, R11, 0x1, -R5.reuse ;  /* 0x000000010b0be824 */ /* 0x100fe200078e0a05 */
[----:B------:R-:W-:Y:S01]  /*2390*/  IABS R22, R46 ;  /* 0x0000002e00167213 */ /* 0x000fe20000000000 */
[--C-:B------:R-:W-:Y:S02]  /*23a0*/  @!P0 IMAD.IADD R10, R10, 0x1, -R5.reuse ;  /* 0x000000010a0a8824 */ /* 0x100fe400078e0a05 */
[--C-:B------:R-:W-:Y:S01]  /*23b0*/  @!P4 IMAD.IADD R6, R6, 0x1, -R5.reuse ;  /* 0x000000010606c824 */ /* 0x100fe200078e0a05 */
[----:B------:R-:W-:Y:S01]  /*23c0*/  ISETP.GT.U32.AND P4, PT, R5, R11, PT ;  /* 0x0000000b0500720c */ /* 0x000fe20003f84070 */
[--C-:B------:R-:W-:Y:S01]  /*23d0*/  @!P1 IMAD.IADD R13, R13, 0x1, -R5.reuse ;  /* 0x000000010d0d9824 */ /* 0x100fe200078e0a05 */
[----:B------:R-:W-:Y:S01]  /*23e0*/  ISETP.GT.U32.AND P6, PT, R5, R10, PT ;  /* 0x0000000a0500720c */ /* 0x000fe20003fc4070 */
[--C-:B------:R-:W-:Y:S01]  /*23f0*/  @!P2 IMAD.IADD R7, R7, 0x1, -R5.reuse ;  /* 0x000000010707a824 */ /* 0x100fe200078e0a05 */
[----:B------:R-:W-:Y:S01]  /*2400*/  ISETP.GT.U32.AND P1, PT, R5, R8, PT ;  /* 0x000000080500720c */ /* 0x000fe20003f24070 */
[----:B------:R-:W-:Y:S01]  /*2410*/  @!P5 IMAD.IADD R9, R9, 0x1, -R5 ;  /* 0x000000010909d824 */ /* 0x000fe200078e0a05 */
[C---:B------:R-:W-:Y:S01]  /*2420*/  ISETP.GT.U32.AND P0, PT, R5.reuse, R13, PT ;  /* 0x0000000d0500720c */ /* 0x040fe20003f04070 */
[----:B------:R-:W-:Y:S01]  /*2430*/  IMAD.HI.U32 R19, R20, R16, RZ ;  /* 0x0000001014137227 */ /* 0x000fe200078e00ff */
[----:B------:R-:W-:-:S02]  /*2440*/  ISETP.GT.U32.AND P2, PT, R5, R12, PT ;  /* 0x0000000c0500720c */ /* 0x000fc40003f44070 */
[----:B------:R-:W-:Y:S01]  /*2450*/  ISETP.GE.AND P5, PT, R33, RZ, PT ;  /* 0x000000ff2100720c */ /* 0x000fe20003fa6270 */
[----:B------:R-:W-:Y:S02]  /*2460*/  IMAD.MOV R17, RZ, RZ, -R17 ;  /* 0x000000ffff117224 */ /* 0x000fe400078e0a11 */
[--C-:B------:R-:W-:Y:S01]  /*2470*/  @!P4 IMAD.IADD R11, R11, 0x1, -R5.reuse ;  /* 0x000000010b0bc824 */ /* 0x100fe200078e0a05 */
[----:B------:R-:W-:Y:S01]  /*2480*/  ISETP.GE.AND P4, PT, R36, RZ, PT ;  /* 0x000000ff2400720c */ /* 0x000fe20003f86270 */
[--C-:B------:R-:W-:Y:S01]  /*2490*/  @!P6 IMAD.IADD R10, R10, 0x1, -R5.reuse ;  /* 0x000000010a0ae824 */ /* 0x100fe200078e0a05 */
[----:B------:R-:W-:Y:S01]  /*24a0*/  ISETP.GE.AND P6, PT, R37, RZ, PT ;  /* 0x000000ff2500720c */ /* 0x000fe20003fc6270 */
[--C-:B------:R-:W-:Y:S01]  /*24b0*/  @!P1 IMAD.IADD R8, R8, 0x1, -R5.reuse ;  /* 0x0000000108089824 */ /* 0x100fe200078e0a05 */
[----:B------:R-:W-:Y:S01]  /*24c0*/  ISETP.GE.AND P1, PT, R34, RZ, PT ;  /* 0x000000ff2200720c */ /* 0x000fe20003f26270 */
[--C-:B------:R-:W-:Y:S01]  /*24d0*/  @!P0 IMAD.IADD R13, R13, 0x1, -R5.reuse ;  /* 0x000000010d0d8824 */ /* 0x100fe200078e0a05 */
[----:B------:R-:W-:Y:S01]  /*24e0*/  ISETP.GE.AND P0, PT, R35, RZ, PT ;  /* 0x000000ff2300720c */ /* 0x000fe20003f06270 */
[----:B------:R-:W-:Y:S01]  /*24f0*/  @!P2 IMAD.IADD R12, R12, 0x1, -R5 ;  /* 0x000000010c0ca824 */ /* 0x000fe200078e0a05 */
[----:B------:R-:W-:Y:S01]  /*2500*/  ISETP.GE.AND P2, PT, R38, RZ, PT ;  /* 0x000000ff2600720c */ /* 0x000fe20003f46270 */
[----:B------:R-:W-:Y:S01]  /*2510*/  @!P5 IMAD.MOV R7, RZ, RZ, -R7 ;  /* 0x000000ffff07d224 */ /* 0x000fe200078e0a07 */
[----:B------:R-:W-:Y:S01]  /*2520*/  ISETP.GE.AND P5, PT, R39, RZ, PT ;  /* 0x000000ff2700720c */ /* 0x000fe20003fa6270 */
[----:B------:R-:W-:Y:S01]  /*2530*/  IMAD.MOV R18, RZ, RZ, -R18 ;  /* 0x000000ffff127224 */ /* 0x000fe200078e0a12 */
[----:B------:R-:W-:Y:S01]  /*2540*/  IABS R5, R43 ;  /* 0x0000002b00057213 */ /* 0x000fe20000000000 */
[----:B------:R-:W-:Y:S01]  /*2550*/  @!P4 IMAD.MOV R8, RZ, RZ, -R8 ;  /* 0x000000ffff08c224 */ /* 0x000fe200078e0a08 */
[C---:B------:R-:W-:Y:S01]  /*2560*/  ISETP.GT.U32.AND P4, PT, R4.reuse, R0, PT ;  /* 0x000000000400720c */ /* 0x040fe20003f84070 */
[----:B------:R-:W-:Y:S01]  /*2570*/  @!P6 IMAD.MOV R13, RZ, RZ, -R13 ;  /* 0x000000ffff0de224 */ /* 0x000fe200078e0a0d */
[----:B------:R-:W-:Y:S01]  /*2580*/  ISETP.GT.U32.AND P6, PT, R4, R21, PT ;  /* 0x000000150400720c */ /* 0x000fe20003fc4070 */
[----:B------:R-:W-:Y:S01]  /*2590*/  @!P1 IMAD.MOV R6, RZ, RZ, -R6 ;  /* 0x000000ffff069224 */ /* 0x000fe200078e0a06 */
[----:B------:R-:W-:Y:S01]  /*25a0*/  ISETP.GE.AND P1, PT, R40, RZ, PT ;  /* 0x000000ff2800720c */ /* 0x000fe20003f26270 */
[----:B------:R-:W-:Y:S01]  /*25b0*/  @!P0 IMAD.MOV R9, RZ, RZ, -R9 ;  /* 0x000000ffff098224 */ /* 0x000fe200078e0a09 */
[----:B------:R-:W-:Y:S01]  /*25c0*/  ISETP.NE.AND P0, PT, R2, RZ, PT ;  /* 0x000000ff0200720c */ /* 0x000fe20003f05270 */
[----:B------:R-:W-:Y:S01]  /*25d0*/  IMAD.MOV R19, RZ, RZ, -R19 ;  /* 0x000000ffff137224 */ /* 0x000fe200078e0a13 */
[----:B------:R-:W-:Y:S01]  /*25e0*/  LOP3.LUT R2, RZ, R2, RZ, 0x33, !PT ;  /* 0x00000002ff027212 */ /* 0x000fe200078e33ff */
[C---:B------:R-:W-:Y:S01]  /*25f0*/  IMAD R14, R4.reuse, R17, R14 ;  /* 0x00000011040e7224 */ /* 0x040fe200078e020e */
[----:B------:R-:W-:Y:S01]  /*2600*/  IABS R17, R44 ;  /* 0x0000002c00117213 */ /* 0x000fe20000000000 */
[----:B------:R-:W-:Y:S01]  /*2610*/  IMAD R15, R4, R18, R15 ;  /* 0x00000012040f7224 */ /* 0x000fe200078e020f */
[----:B------:R-:W-:Y:S01]  /*2620*/  SEL R3, R2, R7, !P0 ;  /* 0x0000000702037207 */ /* 0x000fe20004000000 */
[--C-:B------:R-:W-:Y:S01]  /*2630*/  @!P4 IMAD.IADD R0, R0, 0x1, -R4.reuse ;  /* 0x000000010000c824 */ /* 0x100fe200078e0a04 */
[C---:B------:R-:W-:Y:S01]  /*2640*/  SEL R7, R2.reuse, R6, !P0 ;  /* 0x0000000602077207 */ /* 0x040fe20004000000 */
[----:B------:R-:W-:Y:S01]  /*2650*/  @!P6 IMAD.IADD R21, R21, 0x1, -R4 ;  /* 0x000000011515e824 */ /* 0x000fe200078e0a04 */
[----:B------:R-:W-:Y:S01]  /*2660*/  SEL R6, R2, R9, !P0 ;  /* 0x0000000902067207 */ /* 0x000fe20004000000 */
[C---:B------:R-:W-:Y:S01]  /*2670*/  IMAD R16, R4.reuse, R19, R16 ;  /* 0x0000001304107224 */ /* 0x040fe200078e0210 */
[C---:B------:R-:W-:Y:S01]  /*2680*/  ISETP.GT.U32.AND P6, PT, R4.reuse, R0, PT ;  /* 0x000000000400720c */ /* 0x040fe20003fc4070 */
[----:B------:R-:W-:Y:S01]  /*2690*/  @!P2 IMAD.MOV R12, RZ, RZ, -R12 ;  /* 0x000000ffff0ca224 */ /* 0x000fe200078e0a0c */
[----:B------:R0:W-:Y:S01]  /*26a0*/  STL [R1+0x64], R3 ;  /* 0x0000640301007387 */ /* 0x0001e20000100800 */
[C---:B------:R-:W-:Y:S01]  /*26b0*/  ISETP.GT.U32.AND P2, PT, R4.reuse, R14, PT ;  /* 0x0000000e0400720c */ /* 0x040fe20003f44070 */
[----:B------:R-:W-:Y:S01]  /*26c0*/  @!P5 IMAD.MOV R11, RZ, RZ, -R11 ;  /* 0x000000ffff0bd224 */ /* 0x000fe200078e0a0b */
[C---:B------:R-:W-:Y:S01]  /*26d0*/  ISETP.GT.U32.AND P5, PT, R4.reuse, R15, PT ;  /* 0x0000000f0400720c */ /* 0x040fe20003fa4070 */
[----:B------:R-:W-:Y:S01]  /*26e0*/  @!P1 IMAD.MOV R10, RZ, RZ, -R10 ;  /* 0x000000ffff0a9224 */ /* 0x000fe200078e0a0a */
[----:B------:R1:W-:Y:S01]  /*26f0*/  STL [R1+0x60], R7 ;  /* 0x0000600701007387 */ /* 0x0003e20000100800 */
[----:B------:R-:W-:Y:S01]  /*2700*/  ISETP.GT.U32.AND P4, PT, R4, R16, PT ;  /* 0x000000100400720c */ /* 0x000fe20003f84070 */
[----:B------:R-:W-:Y:S01]  /*2710*/  IMAD.HI.U32 R18, R20, R5, RZ ;  /* 0x0000000514127227 */ /* 0x000fe200078e00ff */
[----:B------:R-:W-:Y:S01]  /*2720*/  ISETP.GE.AND P1, PT, R60, RZ, PT ;  /* 0x000000ff3c00720c */ /* 0x000fe20003f26270 */
[----:B------:R2:W-:Y:S01]  /*2730*/  STL [R1+0x5c], R6 ;  /* 0x00005c0601007387 */ /* 0x0005e20000100800 */
[----:B0-----:R-:W-:Y:S01]  /*2740*/  SEL R3, R2, R8, !P0 ;  /* 0x0000000802037207 */ /* 0x001fe20004000000 */
[----:B------:R-:W-:Y:S01]  /*2750*/  IMAD.MOV R18, RZ, RZ, -R18 ;  /* 0x000000ffff127224 */ /* 0x000fe200078e0a12 */
[----:B------:R-:W-:Y:S01]  /*2760*/  IABS R34, R54 ;  /* 0x0000003600227213 */ /* 0x000fe20000000000 */
[----:B------:R-:W-:-:S02]  /*2770*/  @!P6 IMAD.IADD R0, R0, 0x1, -R4 ;  /* 0x000000010000e824 */ /* 0x000fc400078e0a04 */
[----:B------:R0:W-:Y:S01]  /*2780*/  STL [R1+0x58], R3 ;  /* 0x0000580301007387 */ /* 0x0001e20000100800 */
[----:B-1----:R-:W-:Y:S01]  /*2790*/  SEL R7, R2, R13, !P0 ;  /* 0x0000000d02077207 */ /* 0x002fe20004000000 */
[--C-:B------:R-:W-:Y:S01]  /*27a0*/  @!P2 IMAD.IADD R14, R14, 0x1, -R4.reuse ;  /* 0x000000010e0ea824 */ /* 0x100fe200078e0a04 */
[----:B------:R-:W-:Y:S01]  /*27b0*/  ISETP.GE.AND P2, PT, R61, RZ, PT ;  /* 0x000000ff3d00720c */ /* 0x000fe20003f46270 */
[----:B------:R-:W-:Y:S01]  /*27c0*/  IMAD R5, R4, R18, R5 ;  /* 0x0000001204057224 */ /* 0x000fe200078e0205 */
[----:B--2---:R-:W-:Y:S01]  /*27d0*/  SEL R6, R2, R12, !P0 ;  /* 0x0000000c02067207 */ /* 0x004fe20004000000 */
[----:B------:R-:W-:Y:S01]  /*27e0*/  STL [R1+0x54], R7 ;  /* 0x0000540701007387 */ /* 0x000fe20000100800 */
[--C-:B------:R-:W-:Y:S01]  /*27f0*/  @!P5 IMAD.IADD R15, R15, 0x1, -R4.reuse ;  /* 0x000000010f0fd824 */ /* 0x100fe200078e0a04 */
[----:B------:R-:W-:Y:S01]  /*2800*/  ISETP.GE.AND P5, PT, R41, RZ, PT ;  /* 0x000000ff2900720c */ /* 0x000fe20003fa6270 */
[----:B------:R-:W-:Y:S01]  /*2810*/  @!P4 IMAD.IADD R16, R16, 0x1, -R4 ;  /* 0x000000011010c824 */ /* 0x000fe200078e0a04 */
[C---:B0-----:R-:W-:Y:S01]  /*2820*/  SEL R3, R2.reuse, R11, !P0 ;  /* 0x0000000b02037207 */ /* 0x041fe20004000000 */
[----:B------:R0:W-:Y:S01]  /*2830*/  STL [R1+0x50], R6 ;  /* 0x0000500601007387 */ /* 0x0001e20000100800 */
[----:B------:R-:W-:-:S02]  /*2840*/  SEL R2, R2, R10, !P0 ;  /* 0x0000000a02027207 */ /* 0x000fc40004000000 */
[C---:B------:R-:W-:Y:S01]  /*2850*/  ISETP.GT.U32.AND P0, PT, R4.reuse, R21, PT ;  /* 0x000000150400720c */ /* 0x040fe20003f04070 */
[----:B------:R-:W-:Y:S01]  /*2860*/  STL [R1+0x4c], R3 ;  /* 0x00004c0301007387 */ /* 0x000fe20000100800 */
[C---:B------:R-:W-:Y:S02]  /*2870*/  ISETP.GT.U32.AND P4, PT, R4.reuse, R14, PT ;  /* 0x0000000e0400720c */ /* 0x040fe40003f84070 */
[----:B------:R-:W-:Y:S01]  /*2880*/  ISETP.GT.U32.AND P6, PT, R4, R16, PT ;  /* 0x000000100400720c */ /* 0x000fe20003fc4070 */
[----:B------:R1:W-:Y:S01]  /*2890*/  STL [R1+0x48], R2 ;  /* 0x0000480201007387 */ /* 0x0003e20000100800 */
[----:B------:R-:W-:Y:S01]  /*28a0*/  IABS R18, R45 ;  /* 0x0000002d00127213 */ /* 0x000fe20000000000 */
[----:B0-----:R-:W-:Y:S01]  /*28b0*/  IMAD.MOV.U32 R6, RZ, RZ, R0 ;  /* 0x000000ffff067224 */ /* 0x001fe200078e0000 */
[----:B------:R-:W-:-:S03]  /*28c0*/  IABS R0, R47 ;  /* 0x0000002f00007213 */ /* 0x000fc60000000000 */
[----:B------:R-:W-:Y:S01]  /*28d0*/  @!P3 IMAD.MOV R6, RZ, RZ, -R6 ;  /* 0x000000ffff06b224 */ /* 0x000fe200078e0a06 */
[C---:B------:R-:W-:Y:S01]  /*28e0*/  ISETP.GT.U32.AND P3, PT, R4.reuse, R5, PT ;  /* 0x000000050400720c */ /* 0x040fe20003f64070 */
[----:B------:R-:W-:Y:S01]  /*28f0*/  @!P0 IMAD.IADD R21, R21, 0x1, -R4 ;  /* 0x0000000115158824 */ /* 0x000fe200078e0a04 */
[----:B------:R-:W-:Y:S01]  /*2900*/  ISETP.GT.U32.AND P0, PT, R4, R15, PT ;  /* 0x0000000f0400720c */ /* 0x000fe20003f04070 */
[----:B-1----:R-:W-:Y:S01]  /*2910*/  IMAD.HI.U32 R2, R20, R17, RZ ;  /* 0x0000001114027227 */ /* 0x002fe200078e00ff */
[----:B------:R-:W-:Y:S03]  /*2920*/  STL [R1+0x10], R6 ;  /* 0x0000100601007387 */ /* 0x000fe60000100800 */
[----:B------:R-:W-:Y:S02]  /*2930*/  IMAD.MOV R2, RZ, RZ, -R2 ;  /* 0x000000ffff027224 */ /* 0x000fe400078e0a02 */
[----:B------:R-:W-:-:S02]  /*2940*/  IMAD.MOV.U32 R3, RZ, RZ, R21 ;  /* 0x000000ffff037224 */ /* 0x000fc400078e0015 */
[----:B------:R-:W-:Y:S02]  /*2950*/  IMAD R17, R4, R2, R17 ;  /* 0x0000000204117224 */ /* 0x000fe400078e0211 */
[----:B------:R-:W-:Y:S01]  /*2960*/  @!P1 IMAD.MOV R3, RZ, RZ, -R3 ;  /* 0x000000ffff039224 */ /* 0x000fe200078e0a03 */
[----:B------:R-:W-:Y:S01]  /*2970*/  ISETP.GE.AND P1, PT, R42, RZ, PT ;  /* 0x000000ff2a00720c */ /* 0x000fe20003f26270 */
[--C-:B------:R-:W-:Y:S01]  /*2980*/  @!P4 IMAD.IADD R14, R14, 0x1, -R4.reuse ;  /* 0x000000010e0ec824 */ /* 0x100fe200078e0a04 */
[----:B------:R-:W-:Y:S01]  /*2990*/  ISETP.GT.U32.AND P4, PT, R4, R17, PT ;  /* 0x000000110400720c */ /* 0x000fe20003f84070 */
[----:B------:R-:W-:Y:S01]  /*29a0*/  IMAD.HI.U32 R2, R20, R0, RZ ;  /* 0x0000000014027227 */ /* 0x000fe200078e00ff */
[----:B------:R0:W-:Y:S01]  /*29b0*/  STL [R1+0xc], R3 ;  /* 0x00000c0301007387 */ /* 0x0001e20000100800 */
[----:B------:R-:W-:Y:S02]  /*29c0*/  IABS R42, R48 ;  /* 0x00000030002a7213 */ /* 0x000fe40000000000 */
[--C-:B------:R-:W-:Y:S01]  /*29d0*/  @!P3 IMAD.IADD R5, R5, 0x1, -R4.reuse ;  /* 0x000000010505b824 */ /* 0x100fe200078e0a04 */
[----:B------:R-:W-:Y:S01]  /*29e0*/  ISETP.GE.AND P3, PT, R47, RZ, PT ;  /* 0x000000ff2f00720c */ /* 0x000fe20003f66270 */
[----:B------:R-:W-:Y:S01]  /*29f0*/  @!P0 IMAD.IADD R15, R15, 0x1, -R4 ;  /* 0x000000010f0f8824 */ /* 0x000fe200078e0a04 */
[----:B------:R-:W-:Y:S01]  /*2a00*/  ISETP.GE.AND P0, PT, R43, RZ, PT ;  /* 0x000000ff2b00720c */ /* 0x000fe20003f06270 */
[----:B------:R-:W-:-:S02]  /*2a10*/  IMAD.MOV R2, RZ, RZ, -R2 ;  /* 0x000000ffff027224 */ /* 0x000fc400078e0a02 */
[----:B------:R-:W-:Y:S02]  /*2a20*/  IMAD.MOV.U32 R47, RZ, RZ, R50 ;  /* 0x000000ffff2f7224 */ /* 0x000fe400078e0032 */
[----:B0-----:R-:W-:Y:S02]  /*2a30*/  IMAD.MOV.U32 R3, RZ, RZ, R14 ;  /* 0x000000ffff037224 */ /* 0x001fe400078e000e */
[----:B------:R-:W-:Y:S01]  /*2a40*/  IMAD.MOV.U32 R50, RZ, RZ, R51 ;  /* 0x000000ffff327224 */ /* 0x000fe200078e0033 */
[----:B------:R-:W-:Y:S01]  /*2a50*/  IABS R38, R47 ;  /* 0x0000002f00267213 */ /* 0x000fe20000000000 */
[----:B------:R-:W-:Y:S02]  /*2a60*/  IMAD.MOV.U32 R51, RZ, RZ, R52 ;  /* 0x000000ffff337224 */ /* 0x000fe400078e0034 */
[----:B------:R-:W-:Y:S01]  /*2a70*/  IMAD.MOV.U32 R52, RZ, RZ, R59 ;  /* 0x000000ffff347224 */ /* 0x000fe200078e003b */
[----:B------:R-:W-:Y:S01]  /*2a80*/  IABS R30, R50 ;  /* 0x00000032001e7213 */ /* 0x000fe20000000000 */
[----:B------:R-:W-:Y:S01]  /*2a90*/  @!P2 IMAD.MOV R3, RZ, RZ, -R3 ;  /* 0x000000ffff03a224 */ /* 0x000fe200078e0a03 */
[C---:B------:R-:W-:Y:S01]  /*2aa0*/  ISETP.GT.U32.AND P2, PT, R4.reuse, R5, PT ;  /* 0x000000050400720c */ /* 0x040fe20003f44070 */
[----:B------:R-:W-:-:S02]  /*2ab0*/  IMAD R59, R4, R2, R0 ;  /* 0x00000002043b7224 */ /* 0x000fc400078e0200 */
[----:B------:R-:W-:Y:S01]  /*2ac0*/  IMAD.MOV.U32 R6, RZ, RZ, R15 ;  /* 0x000000ffff067224 */ /* 0x000fe200078e000f */
[----:B------:R0:W-:Y:S01]  /*2ad0*/  STL [R1+0x8], R3 ;  /* 0x0000080301007387 */ /* 0x0001e20000100800 */
[----:B------:R-:W-:Y:S02]  /*2ae0*/  @!P4 IMAD.IADD R17, R17, 0x1, -R4 ;  /* 0x000000011111c824 */ /* 0x000fe400078e0a04 */
[----:B------:R-:W-:Y:S01]  /*2af0*/  @!P5 IMAD.MOV R6, RZ, RZ, -R6 ;  /* 0x000000ffff06d224 */ /* 0x000fe200078e0a06 */
[----:B------:R-:W-:Y:S01]  /*2b00*/  ISETP.GT.U32.AND P5, PT, R4, R59, PT ;  /* 0x0000003b0400720c */ /* 0x000fe20003fa4070 */
[--C-:B------:R-:W-:Y:S01]  /*2b10*/  @!P6 IMAD.IADD R16, R16, 0x1, -R4.reuse ;  /* 0x000000011010e824 */ /* 0x100fe200078e0a04 */
[----:B------:R-:W-:Y:S01]  /*2b20*/  ISETP.GT.U32.AND P4, PT, R4, R17, PT ;  /* 0x000000110400720c */ /* 0x000fe20003f84070 */
[----:B------:R-:W-:Y:S01]  /*2b30*/  IMAD.HI.U32 R0, R20, R18, RZ ;  /* 0x0000001214007227 */ /* 0x000fe200078e00ff */
[----:B------:R-:W-:Y:S01]  /*2b40*/  ISETP.GE.AND P6, PT, R44, RZ, PT ;  /* 0x000000ff2c00720c */ /* 0x000fe20003fc6270 */
[----:B------:R1:W-:Y:S02]  /*2b50*/  STL [R1+0x4], R6 ;  /* 0x0000040601007387 */ /* 0x0003e40000100800 */
[----:B------:R-:W-:Y:S01]  /*2b60*/  @!P2 IMAD.IADD R5, R5, 0x1, -R4 ;  /* 0x000000010505a824 */ /* 0x000fe200078e0a04 */
[----:B------:R-:W-:Y:S01]  /*2b70*/  ISETP.GE.AND P2, PT, R46, RZ, PT ;  /* 0x000000ff2e00720c */ /* 0x000fe20003f46270 */
[----:B------:R-:W-:-:S04]  /*2b80*/  IMAD.HI.U32 R2, R20, R22, RZ ;  /* 0x0000001614027227 */ /* 0x000fc800078e00ff */
[----:B------:R-:W-:Y:S02]  /*2b90*/  IMAD.MOV.U32 R61, RZ, RZ, R5 ;  /* 0x000000ffff3d7224 */ /* 0x000fe400078e0005 */
[----:B------:R-:W-:Y:S01]  /*2ba0*/  @!P5 IMAD.IADD R59, R59, 0x1, -R4 ;  /* 0x000000013b3bd824 */ /* 0x000fe200078e0a04 */
[----:B------:R-:W-:Y:S01]  /*2bb0*/  ISETP.GE.AND P5, PT, R50, RZ, PT ;  /* 0x000000ff3200720c */ /* 0x000fe20003fa6270 */
[----:B------:R-:W-:Y:S02]  /*2bc0*/  @!P0 IMAD.MOV R61, RZ, RZ, -R61 ;  /* 0x000000ffff3d8224 */ /* 0x000fe400078e0a3d */
[----:B------:R-:W-:Y:S01]  /*2bd0*/  IMAD.MOV R0, RZ, RZ, -R0 ;  /* 0x000000ffff007224 */ /* 0x000fe200078e0a00 */
[C---:B------:R-:W-:Y:S01]  /*2be0*/  ISETP.GT.U32.AND P0, PT, R4.reuse, R59, PT ;  /* 0x0000003b0400720c */ /* 0x040fe20003f04070 */
[----:B------:R-:W-:Y:S01]  /*2bf0*/  @!P4 IMAD.IADD R17, R17, 0x1, -R4 ;  /* 0x000000011111c824 */ /* 0x000fe200078e0a04 */
[----:B------:R-:W-:Y:S01]  /*2c00*/  ISETP.GE.AND P4, PT, R49, RZ, PT ;  /* 0x000000ff3100720c */ /* 0x000fe20003f86270 */
[----:B------:R-:W-:Y:S01]  /*2c10*/  IMAD.MOV R2, RZ, RZ, -R2 ;  /* 0x000000ffff027224 */ /* 0x000fe200078e0a02 */
[----:B------:R-:W-:Y:S01]  /*2c20*/  IABS R49, R53 ;  /* 0x0000003500317213 */ /* 0x000fe20000000000 */
[----:B------:R-:W-:-:S02]  /*2c30*/  IMAD R18, R4, R0, R18 ;  /* 0x0000000004127224 */ /* 0x000fc400078e0212 */
[----:B------:R-:W-:Y:S02]  /*2c40*/  IMAD.MOV.U32 R60, RZ, RZ, R17 ;  /* 0x000000ffff3c7224 */ /* 0x000fe400078e0011 */
[C---:B------:R-:W-:Y:S02]  /*2c50*/  IMAD R22, R4.reuse, R2, R22 ;  /* 0x0000000204167224 */ /* 0x040fe400078e0216 */
[----:B------:R-:W-:Y:S01]  /*2c60*/  @!P6 IMAD.MOV R60, RZ, RZ, -R60 ;  /* 0x000000ffff3ce224 */ /* 0x000fe200078e0a3c */
[C---:B------:R-:W-:Y:S01]  /*2c70*/  ISETP.GT.U32.AND P6, PT, R4.reuse, R18, PT ;  /* 0x000000120400720c */ /* 0x040fe20003fc4070 */
[----:B------:R-:W-:Y:S01]  /*2c80*/  @!P0 IMAD.IADD R59, R59, 0x1, -R4 ;  /* 0x000000013b3b8824 */ /* 0x000fe200078e0a04 */
[----:B------:R-:W-:Y:S01]  /*2c90*/  ISETP.GT.U32.AND P0, PT, R4, R22, PT ;  /* 0x000000160400720c */ /* 0x000fe20003f04070 */
[----:B------:R-:W-:-:S04]  /*2ca0*/  IMAD.HI.U32 R2, R20, R26, RZ ;  /* 0x0000001a14027227 */ /* 0x000fc800078e00ff */
[----:B------:R-:W-:Y:S02]  /*2cb0*/  IMAD.MOV R2, RZ, RZ, -R2 ;  /* 0x000000ffff027224 */ /* 0x000fe400078e0a02 */
[----:B0-----:R-:W-:Y:S02]  /*2cc0*/  IMAD.MOV.U32 R3, RZ, RZ, R16 ;  /* 0x000000ffff037224 */ /* 0x001fe400078e0010 */
[----:B------:R-:W-:Y:S02]  /*2cd0*/  IMAD R26, R4, R2, R26 ;  /* 0x00000002041a7224 */ /* 0x000fe400078e021a */
[--C-:B------:R-:W-:Y:S02]  /*2ce0*/  @!P6 IMAD.IADD R18, R18, 0x1, -R4.reuse ;  /* 0x000000011212e824 */ /* 0x100fe400078e0a04 */
[----:B------:R-:W-:Y:S01]  /*2cf0*/  @!P0 IMAD.IADD R22, R22, 0x1, -R4 ;  /* 0x0000000116168824 */ /* 0x000fe200078e0a04 */
[----:B------:R-:W-:Y:S01]  /*2d00*/  ISETP.GT.U32.AND P6, PT, R4, R26, PT ;  /* 0x0000001a0400720c */ /* 0x000fe20003fc4070 */
[----:B------:R-:W-:Y:S01]  /*2d10*/  IMAD.HI.U32 R0, R20, R30, RZ ;  /* 0x0000001e14007227 */ /* 0x000fe200078e00ff */
[----:B------:R-:W-:-:S03]  /*2d20*/  ISETP.GT.U32.AND P0, PT, R4, R18, PT ;  /* 0x000000120400720c */ /* 0x000fc60003f04070 */
[----:B------:R-:W-:Y:S01]  /*2d30*/  @!P1 IMAD.MOV R3, RZ, RZ, -R3 ;  /* 0x000000ffff039224 */ /* 0x000fe200078e0a03 */
[----:B------:R-:W-:Y:S01]  /*2d40*/  ISETP.GE.AND P1, PT, R45, RZ, PT ;  /* 0x000000ff2d00720c */ /* 0x000fe20003f26270 */
[----:B------:R-:W-:Y:S02]  /*2d50*/  IMAD.MOV R0, RZ, RZ, -R0 ;  /* 0x000000ffff007224 */ /* 0x000fe400078e0a00 */
[----:B------:R-:W-:Y:S01]  /*2d60*/  IMAD.HI.U32 R5, R20, R34, RZ ;  /* 0x0000002214057227 */ /* 0x000fe200078e00ff */
[----:B------:R-:W-:Y:S03]  /*2d70*/  STL [R1], R3 ;  /* 0x0000000301007387 */ /* 0x000fe60000100800 */
[----:B------:R-:W-:Y:S01]  /*2d80*/  IMAD R30, R4, R0, R30 ;  /* 0x00000000041e7224 */ /* 0x000fe200078e021e */
[----:B------:R-:W-:Y:S01]  /*2d90*/  STL [R1+0x249c], R61 ;  /* 0x00249c3d01007387 */ /* 0x000fe20000100800 */
[----:B------:R-:W-:-:S02]  /*2da0*/  IMAD.MOV R5, RZ, RZ, -R5 ;  /* 0x000000ffff057224 */ /* 0x000fc400078e0a05 */
[----:B------:R-:W-:Y:S01]  /*2db0*/  @!P6 IMAD.IADD R26, R26, 0x1, -R4 ;  /* 0x000000011a1ae824 */ /* 0x000fe200078e0a04 */
[----:B------:R-:W-:Y:S01]  /*2dc0*/  STL [R1+0x24a0], R60 ;  /* 0x0024a03c01007387 */ /* 0x000fe20000100800 */
[C---:B------:R-:W-:Y:S02]  /*2dd0*/  IMAD R34, R4.reuse, R5, R34 ;  /* 0x0000000504227224 */ /* 0x040fe400078e0222 */
[----:B------:R-:W-:Y:S01]  /*2de0*/  @!P3 IMAD.MOV R59, RZ, RZ, -R59 ;  /* 0x000000ffff3bb224 */ /* 0x000fe200078e0a3b */
[----:B------:R-:W-:Y:S01]  /*2df0*/  ISETP.GT.U32.AND P3, PT, R4, R22, PT ;  /* 0x000000160400720c */ /* 0x000fe20003f64070 */
[----:B------:R-:W-:Y:S01]  /*2e00*/  @!P0 IMAD.IADD R18, R18, 0x1, -R4 ;  /* 0x0000000112128824 */ /* 0x000fe200078e0a04 */
[----:B------:R-:W-:Y:S01]  /*2e10*/  ISETP.GT.U32.AND P0, PT, R4, R30, PT ;  /* 0x0000001e0400720c */ /* 0x000fe20003f04070 */
[----:B------:R-:W-:Y:S01]  /*2e20*/  IMAD.HI.U32 R2, R20, R38, RZ ;  /* 0x0000002614027227 */ /* 0x000fe200078e00ff */
[C---:B------:R-:W-:Y:S01]  /*2e30*/  ISETP.GT.U32.AND P6, PT, R4.reuse, R26, PT ;  /* 0x0000001a0400720c */ /* 0x040fe20003fc4070 */
[----:B------:R-:W-:Y:S02]  /*2e40*/  STL [R1+0x24a4], R59 ;  /* 0x0024a43b01007387 */ /* 0x000fe40000100800 */
[----:B------:R-:W-:Y:S01]  /*2e50*/  @!P1 IMAD.MOV R18, RZ, RZ, -R18 ;  /* 0x000000ffff129224 */ /* 0x000fe200078e0a12 */
[----:B------:R-:W-:Y:S01]  /*2e60*/  ISETP.GT.U32.AND P1, PT, R4, R34, PT ;  /* 0x000000220400720c */ /* 0x000fe20003f24070 */
[----:B------:R-:W-:-:S03]  /*2e70*/  IMAD.HI.U32 R0, R20, R42, RZ ;  /* 0x0000002a14007227 */ /* 0x000fc600078e00ff */
[----:B------:R-:W-:Y:S01]  /*2e80*/  STL [R1+0x24a8], R18 ;  /* 0x0024a81201007387 */ /* 0x000fe20000100800 */
[----:B------:R-:W-:Y:S02]  /*2e90*/  IMAD.MOV R2, RZ, RZ, -R2 ;  /* 0x000000ffff027224 */ /* 0x000fe400078e0a02 */
[----:B------:R-:W-:Y:S02]  /*2ea0*/  IMAD.MOV R0, RZ, RZ, -R0 ;  /* 0x000000ffff007224 */ /* 0x000fe400078e0a00 */
[C---:B------:R-:W-:Y:S02]  /*2eb0*/  IMAD R38, R4.reuse, R2, R38 ;  /* 0x0000000204267224 */ /* 0x040fe400078e0226 */
[----:B------:R-:W-:Y:S02]  /*2ec0*/  IMAD R42, R4, R0, R42 ;  /* 0x00000000042a7224 */ /* 0x000fe400078e022a */
[--C-:B------:R-:W-:Y:S01]  /*2ed0*/  @!P3 IMAD.IADD R22, R22, 0x1, -R4.reuse ;  /* 0x000000011616b824 */ /* 0x100fe200078e0a04 */
[----:B------:R-:W-:Y:S01]  /*2ee0*/  ISETP.GT.U32.AND P3, PT, R4, R38, PT ;  /* 0x000000260400720c */ /* 0x000fe20003f64070 */
[--C-:B------:R-:W-:Y:S01]  /*2ef0*/  @!P0 IMAD.IADD R30, R30, 0x1, -R4.reuse ;  /* 0x000000011e1e8824 */ /* 0x100fe200078e0a04 */
[----:B------:R-:W-:Y:S01]  /*2f00*/  ISETP.GE.AND P0, PT, R54, RZ, PT ;  /* 0x000000ff3600720c */ /* 0x000fe20003f06270 */
[--C-:B------:R-:W-:Y:S01]  /*2f10*/  @!P6 IMAD.IADD R26, R26, 0x1, -R4.reuse ;  /* 0x000000011a1ae824 */ /* 0x100fe200078e0a04 */
[----:B------:R-:W-:Y:S01]  /*2f20*/  ISETP.GT.U32.AND P6, PT, R4, R42, PT ;  /* 0x0000002a0400720c */ /* 0x000fe20003fc4070 */
[----:B------:R-:W-:Y:S01]  /*2f30*/  @!P1 IMAD.IADD R34, R34, 0x1, -R4 ;  /* 0x0000000122229824 */ /* 0x000fe200078e0a04 */
[----:B------:R-:W-:Y:S01]  /*2f40*/  ISETP.GT.U32.AND P1, PT, R4, R30, PT ;  /* 0x0000001e0400720c */ /* 0x000fe20003f24070 */
[----:B------:R-:W-:-:S04]  /*2f50*/  IMAD.HI.U32 R2, R20, R49, RZ ;  /* 0x0000003114027227 */ /* 0x000fc800078e00ff */
[----:B------:R-:W-:Y:S02]  /*2f60*/  IMAD.MOV R2, RZ, RZ, -R2 ;  /* 0x000000ffff027224 */ /* 0x000fe400078e0a02 */
[----:B------:R-:W-:Y:S01]  /*2f70*/  IMAD.MOV.U32 R50, RZ, RZ, R52 ;  /* 0x000000ffff327224 */ /* 0x000fe200078e0034 */
[----:B------:R-:W-:Y:S01]  /*2f80*/  IABS R52, R51 ;  /* 0x0000003300347213 */ /* 0x000fe20000000000 */
[----:B------:R-:W-:Y:S02]  /*2f90*/  IMAD R49, R4, R2, R49 ;  /* 0x0000000204317224 */ /* 0x000fe400078e0231 */
[--C-:B------:R-:W-:Y:S01]  /*2fa0*/  @!P3 IMAD.IADD R38, R38, 0x1, -R4.reuse ;  /* 0x000000012626b824 */ /* 0x100fe200078e0a04 */
[----:B------:R-:W-:Y:S01]  /*2fb0*/  ISETP.GT.U32.AND P3, PT, R4, R34, PT ;  /* 0x000000220400720c */ /* 0x000fe20003f64070 */
[--C-:B------:R-:W-:Y:S01]  /*2fc0*/  @!P6 IMAD.IADD R42, R42, 0x1, -R4.reuse ;  /* 0x000000012a2ae824 */ /* 0x100fe200078e0a04 */
[----:B------:R-:W-:Y:S01]  /*2fd0*/  IABS R45, R50 ;  /* 0x00000032002d7213 */ /* 0x000fe20000000000 */
[----:B------:R-:W-:Y:S01]  /*2fe0*/  @!P1 IMAD.IADD R30, R30, 0x1, -R4 ;  /* 0x000000011e1e9824 */ /* 0x000fe200078e0a04 */
[----:B------:R-:W-:Y:S01]  /*2ff0*/  ISETP.GT.U32.AND P6, PT, R4, R38, PT ;  /* 0x000000260400720c */ /* 0x000fe20003fc4070 */
[----:B------:R-:W-:Y:S01]  /*3000*/  IMAD.HI.U32 R0, R20, R52, RZ ;  /* 0x0000003414007227 */ /* 0x000fe200078e00ff */
[----:B------:R-:W-:-:S03]  /*3010*/  ISETP.GT.U32.AND P1, PT, R4, R49, PT ;  /* 0x000000310400720c */ /* 0x000fc60003f24070 */
[----:B------:R-:W-:Y:S02]  /*3020*/  IMAD.MOV R0, RZ, RZ, -R0 ;  /* 0x000000ffff007224 */ /* 0x000fe400078e0a00 */
[----:B------:R-:W-:Y:S01]  /*3030*/  @!P2 IMAD.MOV R22, RZ, RZ, -R22 ;  /* 0x000000ffff16a224 */ /* 0x000fe200078e0a16 */
[C---:B------:R-:W-:Y:S01]  /*3040*/  ISETP.GT.U32.AND P2, PT, R4.reuse, R42, PT ;  /* 0x0000002a0400720c */ /* 0x040fe20003f44070 */
[----:B------:R-:W-:Y:S01]  /*3050*/  IMAD R52, R4, R0, R52 ;  /* 0x0000000004347224 */ /* 0x000fe200078e0234 */
[----:B------:R-:W-:Y:S01]  /*3060*/  IABS R0, R57 ;  /* 0x0000003900007213 */ /* 0x000fe20000000000 */
[----:B------:R-:W-:Y:S01]  /*3070*/  @!P4 IMAD.MOV R26, RZ, RZ, -R26 ;  /* 0x000000ffff1ac224 */ /* 0x000fe200078e0a1a */
[----:B------:R-:W-:Y:S01]  /*3080*/  STL [R1+0x24ac], R22 ;  /* 0x0024ac1601007387 */ /* 0x000fe20000100800 */
[--C-:B------:R-:W-:Y:S01]  /*3090*/  @!P6 IMAD.IADD R38, R38, 0x1, -R4.reuse ;  /* 0x000000012626e824 */ /* 0x100fe200078e0a04 */
[----:B------:R-:W-:Y:S01]  /*30a0*/  ISETP.GT.U32.AND P6, PT, R4, R52, PT ;  /* 0x000000340400720c */ /* 0x000fe20003fc4070 */
[--C-:B------:R-:W-:Y:S01]  /*30b0*/  @!P1 IMAD.IADD R49, R49, 0x1, -R4.reuse ;  /* 0x0000000131319824 */ /* 0x100fe200078e0a04 */
[----:B------:R-:W-:Y:S01]  /*30c0*/  STL [R1+0x24b0], R26 ;  /* 0x0024b01a01007387 */ /* 0x000fe20000100800 */
[----:B------:R-:W-:Y:S01]  /*30d0*/  ISETP.GE.AND P1, PT, R53, RZ, PT ;  /* 0x000000ff3500720c */ /* 0x000fe20003f26270 */
[--C-:B------:R-:W-:Y:S01]  /*30e0*/  @!P3 IMAD.IADD R34, R34, 0x1, -R4.reuse ;  /* 0x000000012222b824 */ /* 0x100fe200078e0a04 */
[----:B------:R-:W-:Y:S01]  /*30f0*/  ISETP.GE.AND P3, PT, R47, RZ, PT ;  /* 0x000000ff2f00720c */ /* 0x000fe20003f66270 */
[----:B------:R-:W2:Y:S01]  /*3100*/  LDL.LU R53, [R1+0x2f8] ;  /* 0x0002f80001357983 */ /* 0x000ea20000300800 */
[----:B------:R-:W-:Y:S01]  /*3110*/  @!P2 IMAD.IADD R42, R42, 0x1, -R4 ;  /* 0x000000012a2aa824 */ /* 0x000fe200078e0a04 */
[----:B------:R-:W-:Y:S01]  /*3120*/  ISETP.GE.AND P2, PT, R48, RZ, PT ;  /* 0x000000ff3000720c */ /* 0x000fe20003f46270 */
[----:B------:R-:W-:-:S02]  /*3130*/  @!P0 IMAD.MOV R34, RZ, RZ, -R34 ;  /* 0x000000ffff228224 */ /* 0x000fc400078e0a22 */
[----:B------:R-:W-:Y:S02]  /*3140*/  IMAD.MOV.U32 R54, RZ, RZ, R56 ;  /* 0x000000ffff367224 */ /* 0x000fe400078e0038 */
[----:B------:R-:W-:Y:S01]  /*3150*/  @!P6 IMAD.IADD R52, R52, 0x1, -R4 ;  /* 0x000000013434e824 */ /* 0x000fe200078e0a04 */
[----:B------:R-:W-:Y:S01]  /*3160*/  ISETP.GT.U32.AND P0, PT, R4, R49, PT ;  /* 0x000000310400720c */ /* 0x000fe20003f04070 */
[----:B------:R-:W-:Y:S01]  /*3170*/  @!P5 IMAD.MOV R30, RZ, RZ, -R30 ;  /* 0x000000ffff1ed224 */ /* 0x000fe200078e0a1e */
[----:B------:R-:W-:Y:S01]  /*3180*/  IABS R56, R55 ;  /* 0x0000003700387213 */ /* 0x000fe20000000000 */
[----:B------:R-:W-:Y:S01]  /*3190*/  IMAD.HI.U32 R5, R20, R45, RZ ;  /* 0x0000002d14057227 */ /* 0x000fe200078e00ff */
[----:B------:R-:W-:-:S03]  /*31a0*/  ISETP.GT.U32.AND P5, PT, R4, R52, PT ;  /* 0x000000340400720c */ /* 0x000fc60003fa4070 */
[----:B------:R-:W-:Y:S02]  /*31b0*/  @!P3 IMAD.MOV R38, RZ, RZ, -R38 ;  /* 0x000000ffff26b224 */ /* 0x000fe400078e0a26 */
[----:B------:R-:W-:Y:S01]  /*31c0*/  @!P2 IMAD.MOV R42, RZ, RZ, -R42 ;  /* 0x000000ffff2aa224 */ /* 0x000fe200078e0a2a */
[----:B------:R-:W-:Y:S01]  /*31d0*/  STL [R1+0x24b8], R30 ;  /* 0x0024b81e01007387 */ /* 0x000fe20000100800 */
[----:B------:R-:W-:Y:S02]  /*31e0*/  IMAD.MOV R5, RZ, RZ, -R5 ;  /* 0x000000ffff057224 */ /* 0x000fe400078e0a05 */
[--C-:B------:R-:W-:Y:S01]  /*31f0*/  @!P0 IMAD.IADD R49, R49, 0x1, -R4.reuse ;  /* 0x0000000131318824 */ /* 0x100fe200078e0a04 */
[----:B------:R-:W-:Y:S01]  /*3200*/  STL [R1+0x2498], R34 ;  /* 0x0024982201007387 */ /* 0x000fe20000100800 */
[----:B------:R-:W-:Y:S01]  /*3210*/  ISETP.GE.AND P0, PT, R55, RZ, PT ;  /* 0x000000ff3700720c */ /* 0x000fe20003f06270 */
[----:B------:R-:W-:Y:S02]  /*3220*/  IMAD.HI.U32 R2, R20, R56, RZ ;  /* 0x0000003814027227 */ /* 0x000fe400078e00ff */
[----:B------:R0:W-:Y:S02]  /*3230*/  STL [R1+0x24bc], R38 ;  /* 0x0024bc2601007387 */ /* 0x0001e40000100800 */
[----:B------:R-:W-:Y:S01]  /*3240*/  @!P5 IMAD.IADD R52, R52, 0x1, -R4 ;  /* 0x000000013434d824 */ /* 0x000fe200078e0a04 */
[----:B------:R-:W-:Y:S01]  /*3250*/  ISETP.GE.AND P5, PT, R57, RZ, PT ;  /* 0x000000ff3900720c */ /* 0x000fe20003fa6270 */
[----:B------:R-:W-:Y:S01]  /*3260*/  STL [R1+0x24c0], R42 ;  /* 0x0024c02a01007387 */ /* 0x000fe20000100800 */
[----:B------:R-:W-:-:S02]  /*3270*/  IMAD R45, R4, R5, R45 ;  /* 0x00000005042d7224 */ /* 0x000fc400078e022d */
[----:B------:R-:W-:Y:S01]  /*3280*/  IMAD.MOV R5, RZ, RZ, -R2 ;  /* 0x000000ffff057224 */ /* 0x000fe200078e0a02 */
[----:B------:R-:W3:Y:S01]  /*3290*/  LDL.LU R55, [R1+0x300] ;  /* 0x0003000001377983 */ /* 0x000ee20000300800 */
[----:B------:R-:W-:Y:S01]  /*32a0*/  ISETP.GE.AND P2, PT, R51, RZ, PT ;  /* 0x000000ff3300720c */ /* 0x000fe20003f46270 */
[----:B------:R-:W-:Y:S01]  /*32b0*/  @!P1 IMAD.MOV R49, RZ, RZ, -R49 ;  /* 0x000000ffff319224 */ /* 0x000fe200078e0a31 */
[C---:B------:R-:W-:Y:S01]  /*32c0*/  ISETP.GT.U32.AND P4, PT, R4.reuse, R45, PT ;  /* 0x0000002d0400720c */ /* 0x040fe20003f84070 */
[----:B------:R-:W4:Y:S01]  /*32d0*/  LDL.LU R57, [R1+0x304] ;  /* 0x0003040001397983 */ /* 0x000f220000300800 */
[----:B------:R-:W-:Y:S02]  /*32e0*/  IMAD R56, R4, R5, R56 ;  /* 0x0000000504387224 */ /* 0x000fe400078e0238 */
[----:B------:R-:W-:-:S03]  /*32f0*/  IMAD.HI.U32 R2, R20, R0, RZ ;  /* 0x0000000014027227 */ /* 0x000fc600078e00ff */
[----:B------:R-:W-:Y:S02]  /*3300*/  ISETP.GT.U32.AND P3, PT, R4, R56, PT ;  /* 0x000000380400720c */ /* 0x000fe40003f64070 */
[----:B------:R-:W-:-:S04]  /*3310*/  IABS R5, R58 ;  /* 0x0000003a00057213 */ /* 0x000fc80000000000 */
[----:B------:R-:W-:Y:S01]  /*3320*/  @!P4 IMAD.IADD R45, R45, 0x1, -R4 ;  /* 0x000000012d2dc824 */ /* 0x000fe200078e0a04 */
[----:B------:R-:W-:-:S06]  /*3330*/  ISETP.GE.AND P4, PT, R50, RZ, PT ;  /* 0x000000ff3200720c */ /* 0x000fcc0003f86270 */
[----:B------:R-:W-:Y:S01]  /*3340*/  @!P3 IMAD.IADD R56, R56, 0x1, -R4 ;  /* 0x000000013838b824 */ /* 0x000fe200078e0a04 */
[----:B------:R-:W-:Y:S02]  /*3350*/  ISETP.GE.AND P3, PT, R58, RZ, PT ;  /* 0x000000ff3a00720c */ /* 0x000fe40003f66270 */
[----:B------:R-:W3:Y:S01]  /*3360*/  LDL.LU R58, [R1+0x308] ;  /* 0x00030800013a7983 */ /* 0x000ee20000300800 */
[----:B------:R-:W-:-:S03]  /*3370*/  ISETP.GT.U32.AND P6, PT, R4, R45, PT ;  /* 0x0000002d0400720c */ /* 0x000fc60003fc4070 */
[----:B------:R-:W3:Y:S04]  /*3380*/  LDL.LU R43, [R1+0x30c] ;  /* 0x00030c00012b7983 */ /* 0x000ee80000300800 */
[----:B------:R-:W3:Y:S06]  /*3390*/  LDL.LU R48, [R1+0x310] ;  /* 0x0003100001307983 */ /* 0x000eec0000300800 */
[----:B------:R-:W-:-:S02]  /*33a0*/  @!P6 IMAD.IADD R45, R45, 0x1, -R4 ;  /* 0x000000012d2de824 */ /* 0x000fc400078e0a04 */
[----:B------:R-:W-:Y:S02]  /*33b0*/  @!P2 IMAD.MOV R52, RZ, RZ, -R52 ;  /* 0x000000ffff34a224 */ /* 0x000fe400078e0a34 */
[----:B------:R-:W-:-:S05]  /*33c0*/  @!P4 IMAD.MOV R45, RZ, RZ, -R45 ;  /* 0x000000ffff2dc224 */ /* 0x000fca00078e0a2d */
[----:B------:R-:W-:Y:S04]  /*33d0*/  STL [R1+0x24c4], R45 ;  /* 0x0024c42d01007387 */ /* 0x000fe80000100800 */
[----:B------:R0:W-:Y:S04]  /*33e0*/  STL [R1+0x24c8], R49 ;  /* 0x0024c83101007387 */ /* 0x0001e80000100800 */
[----:B------:R0:W-:Y:S04]  /*33f0*/  STL [R1+0x24cc], R52 ;  /* 0x0024cc3401007387 */ /* 0x0001e80000100800 */
[----:B------:R-:W3:Y:S04]  /*3400*/  LDL.LU R44, [R1+0x314] ;  /* 0x00031400012c7983 */ /* 0x000ee80000300800 */
[----:B------:R-:W3:Y:S01]  /*3410*/  LDL.LU R51, [R1+0x318] ;  /* 0x0003180001337983 */ /* 0x000ee20000300800 */
[----:B------:R-:W-:Y:S01]  /*3420*/  IMAD.MOV R2, RZ, RZ, -R2 ;  /* 0x000000ffff027224 */ /* 0x000fe200078e0a02 */
[----:B------:R-:W-:-:S02]  /*3430*/  ISETP.GT.U32.AND P4, PT, R4, R56, PT ;  /* 0x000000380400720c */ /* 0x000fc40003f84070 */
[----:B------:R-:W3:Y:S01]  /*3440*/  LDL.LU R46, [R1+0x31c] ;  /* 0x00031c00012e7983 */ /* 0x000ee20000300800 */
[----:B------:R-:W-:Y:S02]  /*3450*/  IMAD R0, R4, R2, R0 ;  /* 0x0000000204007224 */ /* 0x000fe400078e0200 */
[----:B------:R-:W-:-:S03]  /*3460*/  IMAD.HI.U32 R2, R20, R5, RZ ;  /* 0x0000000514027227 */ /* 0x000fc600078e00ff */
[----:B------:R-:W-:Y:S01]  /*3470*/  ISETP.GT.U32.AND P6, PT, R4, R0, PT ;  /* 0x000000000400720c */ /* 0x000fe20003fc4070 */
[----:B------:R-:W-:-:S04]  /*3480*/  IMAD.MOV R2, RZ, RZ, -R2 ;  /* 0x000000ffff027224 */ /* 0x000fc800078e0a02 */
[----:B------:R-:W-:-:S05]  /*3490*/  IMAD R11, R4, R2, R5 ;  /* 0x00000002040b7224 */ /* 0x000fca00078e0205 */
[----:B------:R-:W-:-:S03]  /*34a0*/  ISETP.GT.U32.AND P1, PT, R4, R11, PT ;  /* 0x0000000b0400720c */ /* 0x000fc60003f24070 */
[----:B------:R-:W-:-:S05]  /*34b0*/  @!P6 IMAD.IADD R0, R0, 0x1, -R4 ;  /* 0x000000010000e824 */ /* 0x000fca00078e0a04 */
[----:B------:R-:W-:Y:S01]  /*34c0*/  ISETP.GT.U32.AND P6, PT, R4, R0, PT ;  /* 0x000000000400720c */ /* 0x000fe20003fc4070 */
[----:B------:R-:W-:Y:S01]  /*34d0*/  @!P4 IMAD.IADD R56, R56, 0x1, -R4 ;  /* 0x000000013838c824 */ /* 0x000fe200078e0a04 */
[----:B------:R-:W-:-:S03]  /*34e0*/  IABS R40, R54 ;  /* 0x0000003600287213 */ /* 0x000fc60000000000 */
[----:B------:R-:W-:Y:S02]  /*34f0*/  @!P1 IMAD.IADD R11, R11, 0x1, -R4 ;  /* 0x000000010b0b9824 */ /* 0x000fe400078e0a04 */
[----:B------:R-:W-:Y:S02]  /*3500*/  @!P0 IMAD.MOV R56, RZ, RZ, -R56 ;  /* 0x000000ffff388224 */ /* 0x000fe400078e0a38 */
[----:B------:R-:W-:Y:S01]  /*3510*/  IMAD.HI.U32 R5, R20, R40, RZ ;  /* 0x0000002814057227 */ /* 0x000fe200078e00ff */
[----:B------:R-:W-:-:S03]  /*3520*/  ISETP.GT.U32.AND P0, PT, R4, R11, PT ;  /* 0x0000000b0400720c */ /* 0x000fc60003f04070 */
[----:B------:R-:W-:Y:S02]  /*3530*/  @!P6 IMAD.IADD R0, R0, 0x1, -R4 ;  /* 0x000000010000e824 */ /* 0x000fe400078e0a04 */
[----:B------:R-:W-:Y:S02]  /*3540*/  IMAD.MOV R5, RZ, RZ, -R5 ;  /* 0x000000ffff057224 */ /* 0x000fe400078e0a05 */
[----:B------:R-:W-:Y:S02]  /*3550*/  IMAD.MOV.U32 R29, RZ, RZ, R0 ;  /* 0x000000ffff1d7224 */ /* 0x000fe400078e0000 */
[C---:B------:R-:W-:Y:S02]  /*3560*/  IMAD R40, R4.reuse, R5, R40 ;  /* 0x0000000504287224 */ /* 0x040fe400078e0228 */
[----:B------:R-:W-:Y:S02]  /*3570*/  @!P5 IMAD.MOV R29, RZ, RZ, -R29 ;  /* 0x000000ffff1dd224 */ /* 0x000fe400078e0a1d */
[----:B------:R-:W-:Y:S01]  /*3580*/  @!P0 IMAD.IADD R11, R11, 0x1, -R4 ;  /* 0x000000010b0b8824 */ /* 0x000fe200078e0a04 */
[----:B------:R-:W-:-:S13]  /*3590*/  ISETP.GT.U32.AND P0, PT, R4, R40, PT ;  /* 0x000000280400720c */ /* 0x000fda0003f04070 */
[----:B------:R-:W-:Y:S01]  /*35a0*/  @!P0 IMAD.IADD R40, R40, 0x1, -R4 ;  /* 0x0000000128288824 */ /* 0x000fe200078e0a04 */
[----:B------:R-:W-:Y:S02]  /*35b0*/  ISETP.GE.AND P4, PT, R54, RZ, PT ;  /* 0x000000ff3600720c */ /* 0x000fe40003f86270 */
[----:B--2---:R-:W-:-:S05]  /*35c0*/  IABS R24, R53 ;  /* 0x0000003500187213 */ /* 0x004fca0000000000 */
[----:B------:R-:W-:-:S04]  /*35d0*/  IMAD.HI.U32 R2, R20, R24, RZ ;  /* 0x0000001814027227 */ /* 0x000fc800078e00ff */
[----:B------:R-:W-:-:S04]  /*35e0*/  IMAD.MOV R2, RZ, RZ, -R2 ;  /* 0x000000ffff027224 */ /* 0x000fc800078e0a02 */
[----:B------:R-:W-:-:S05]  /*35f0*/  IMAD R24, R4, R2, R24 ;  /* 0x0000000204187224 */ /* 0x000fca00078e0218 */
[----:B------:R-:W-:Y:S02]  /*3600*/  ISETP.GT.U32.AND P5, PT, R4, R24, PT ;  /* 0x000000180400720c */ /* 0x000fe40003fa4070 */
[----:B------:R-:W-:Y:S02]  /*3610*/  ISETP.GE.AND P2, PT, R53, RZ, PT ;  /* 0x000000ff3500720c */ /* 0x000fe40003f46270 */
[----:B------:R-:W2:Y:S09]  /*3620*/  LDL.LU R53, [R1+0x320] ;  /* 0x0003200001357983 */ /* 0x000eb20000300800 */
[----:B------:R-:W-:Y:S01]  /*3630*/  @!P5 IMAD.IADD R24, R24, 0x1, -R4 ;  /* 0x000000011818d824 */ /* 0x000fe200078e0a04 */
[----:B----4-:R-:W-:-:S04]  /*3640*/  IABS R32, R57 ;  /* 0x0000003900207213 */ /* 0x010fc80000000000 */
[----:B------:R-:W-:Y:S01]  /*3650*/  ISETP.GT.U32.AND P0, PT, R4, R24, PT ;  /* 0x000000180400720c */ /* 0x000fe20003f04070 */
[----:B------:R-:W-:-:S04]  /*3660*/  IMAD.HI.U32 R0, R20, R32, RZ ;  /* 0x0000002014007227 */ /* 0x000fc800078e00ff */
[----:B------:R-:W-:-:S04]  /*3670*/  IMAD.MOV R0, RZ, RZ, -R0 ;  /* 0x000000ffff007224 */ /* 0x000fc800078e0a00 */
[----:B------:R-:W-:-:S04]  /*3680*/  IMAD R32, R4, R0, R32 ;  /* 0x0000000004207224 */ /* 0x000fc800078e0220 */
[----:B------:R-:W-:Y:S01]  /*3690*/  @!P0 IMAD.IADD R24, R24, 0x1, -R4 ;  /* 0x0000000118188824 */ /* 0x000fe200078e0a04 */
[----:B------:R-:W-:Y:S02]  /*36a0*/  ISETP.GT.U32.AND P0, PT, R4, R32, PT ;  /* 0x000000200400720c */ /* 0x000fe40003f04070 */
[----:B------:R-:W-:Y:S02]  /*36b0*/  ISETP.GE.AND P1, PT, R57, RZ, PT ;  /* 0x000000ff3900720c */ /* 0x000fe40003f26270 */
[----:B------:R-:W4:Y:S01]  /*36c0*/  LDL.LU R57, [R1+0x324] ;  /* 0x0003240001397983 */ /* 0x000f220000300800 */
[----:B---3--:R-:W-:Y:S02]  /*36d0*/  IABS R8, R58 ;  /* 0x0000003a00087213 */ /* 0x008fe40000000000 */
[----:B------:R-:W-:-:S06]  /*36e0*/  IABS R54, R55 ;  /* 0x0000003700367213 */ /* 0x000fcc0000000000 */
[----:B------:R-:W-:Y:S01]  /*36f0*/  @!P0 IMAD.IADD R32, R32, 0x1, -R4 ;  /* 0x0000000120208824 */ /* 0x000fe200078e0a04 */
[----:B------:R-:W-:Y:S02]  /*3700*/  ISETP.GE.AND P0, PT, R58, RZ, PT ;  /* 0x000000ff3a00720c */ /* 0x000fe40003f06270 */
[----:B------:R-:W3:Y:S01]  /*3710*/  LDL.LU R58, [R1+0x328] ;  /* 0x00032800013a7983 */ /* 0x000ee20000300800 */
[----:B------:R-:W-:-:S04]  /*3720*/  IMAD.HI.U32 R2, R20, R54, RZ ;  /* 0x0000003614027227 */ /* 0x000fc800078e00ff */
[----:B------:R-:W-:-:S04]  /*3730*/  IMAD.MOV R2, RZ, RZ, -R2 ;  /* 0x000000ffff027224 */ /* 0x000fc800078e0a02 */
[----:B------:R-:W-:-:S05]  /*3740*/  IMAD R54, R4, R2, R54 ;  /* 0x0000000204367224 */ /* 0x000fca00078e0236 */
[----:B------:R-:W-:Y:S02]  /*3750*/  ISETP.GT.U32.AND P5, PT, R4, R54, PT ;  /* 0x000000360400720c */ /* 0x000fe40003fa4070 */
[----:B------:R-:W-:Y:S01]  /*3760*/  IABS R21, R48 ;  /* 0x0000003000157213 */ /* 0x000fe20000000000 */
[----:B------:R-:W-:-:S04]  /*3770*/  IMAD.HI.U32 R5, R20, R8, RZ ;  /* 0x0000000814057227 */ /* 0x000fc800078e00ff */
[----:B------:R-:W-:-:S06]  /*3780*/  IMAD.HI.U32 R0, R20, R21, RZ ;  /* 0x0000001514007227 */ /* 0x000fcc00078e00ff */
[----:B------:R-:W-:Y:S02]  /*3790*/  @!P5 IMAD.IADD R54, R54, 0x1, -R4 ;  /* 0x000000013636d824 */ /* 0x000fe400078e0a04 */
[----:B------:R-:W-:-:S03]  /*37a0*/  IMAD.MOV R5, RZ, RZ, -R5 ;  /* 0x000000ffff057224 */ /* 0x000fc600078e0a05 */
[C---:B------:R-:W-:Y:S01]  /*37b0*/  ISETP.GT.U32.AND P5, PT, R4.reuse, R54, PT ;  /* 0x000000360400720c */ /* 0x040fe20003fa4070 */
[----:B------:R-:W-:Y:S02]  /*37c0*/  IMAD.MOV R0, RZ, RZ, -R0 ;  /* 0x000000ffff007224 */ /* 0x000fe400078e0a00 */
[C---:B------:R-:W-:Y:S02]  /*37d0*/  IMAD R8, R4.reuse, R5, R8 ;  /* 0x0000000504087224 */ /* 0x040fe400078e0208 */
[C---:B------:R-:W-:Y:S02]  /*37e0*/  IMAD R21, R4.reuse, R0, R21 ;  /* 0x0000000004157224 */ /* 0x040fe400078e0215 */
[----:B------:R-:W-:Y:S01]  /*37f0*/  @!P2 IMAD.MOV R24, RZ, RZ, -R24 ;  /* 0x000000ffff18a224 */ /* 0x000fe200078e0a18 */
[----:B------:R-:W-:Y:S02]  /*3800*/  ISETP.GT.U32.AND P2, PT, R4, R8, PT ;  /* 0x000000080400720c */ /* 0x000fe40003f44070 */
[----:B------:R-:W-:-:S03]  /*3810*/  IABS R14, R43 ;  /* 0x0000002b000e7213 */ /* 0x000fc60000000000 */
[----:B------:R-:W-:Y:S01]  /*3820*/  @!P5 IMAD.IADD R54, R54, 0x1, -R4 ;  /* 0x000000013636d824 */ /* 0x000fe200078e0a04 */
[----:B------:R-:W-:Y:S01]  /*3830*/  ISETP.GT.U32.AND P5, PT, R4, R21, PT ;  /* 0x000000150400720c */ /* 0x000fe20003fa4070 */
[----:B------:R-:W-:Y:S01]  /*3840*/  IMAD.HI.U32 R2, R20, R14, RZ ;  /* 0x0000000e14027227 */ /* 0x000fe200078e00ff */
[----:B------:R-:W-:-:S03]  /*3850*/  IABS R50, R51 ;  /* 0x0000003300327213 */ /* 0x000fc60000000000 */
[----:B------:R-:W-:Y:S02]  /*3860*/  IMAD.MOV R2, RZ, RZ, -R2 ;  /* 0x000000ffff027224 */ /* 0x000fe400078e0a02 */
[----:B------:R-:W-:Y:S01]  /*3870*/  @!P2 IMAD.IADD R8, R8, 0x1, -R4 ;  /* 0x000000010808a824 */ /* 0x000fe200078e0a04 */
[C---:B------:R-:W-:Y:S01]  /*3880*/  ISETP.GT.U32.AND P2, PT, R4.reuse, R32, PT ;  /* 0x000000200400720c */ /* 0x040fe20003f44070 */
[----:B------:R-:W-:Y:S02]  /*3890*/  IMAD R14, R4, R2, R14 ;  /* 0x00000002040e7224 */ /* 0x000fe400078e020e */
[----:B------:R-:W-:-:S04]  /*38a0*/  IMAD.HI.U32 R2, R20, R50, RZ ;  /* 0x0000003214027227 */ /* 0x000fc800078e00ff */
[----:B------:R-:W-:Y:S02]  /*38b0*/  @!P5 IMAD.IADD R21, R21, 0x1, -R4 ;  /* 0x000000011515d824 */ /* 0x000fe400078e0a04 */
[----:B------:R-:W-:-:S03]  /*38c0*/  IMAD.MOV R2, RZ, RZ, -R2 ;  /* 0x000000ffff027224 */ /* 0x000fc600078e0a02 */
[C---:B------:R-:W-:Y:S01]  /*38d0*/  ISETP.GT.U32.AND P5, PT, R4.reuse, R21, PT ;  /* 0x000000150400720c */ /* 0x040fe20003fa4070 */
[----:B------:R-:W-:Y:S02]  /*38e0*/  IMAD R50, R4, R2, R50 ;  /* 0x0000000204327224 */ /* 0x000fe400078e0232 */
[----:B------:R-:W-:-:S03]  /*38f0*/  @!P2 IMAD.IADD R32, R32, 0x1, -R4 ;  /* 0x000000012020a824 */ /* 0x000fc600078e0a04 */
[----:B------:R-:W-:-:S07]  /*3900*/  ISETP.GT.U32.AND P2, PT, R4, R50, PT ;  /* 0x000000320400720c */ /* 0x000fce0003f44070 */
[--C-:B------:R-:W-:Y:S01]  /*3910*/  @!P5 IMAD.IADD R21, R21, 0x1, -R4.reuse ;  /* 0x000000011515d824 */ /* 0x100fe200078e0a04 */
[----:B------:R-:W-:Y:S02]  /*3920*/  ISETP.GE.AND P5, PT, R48, RZ, PT ;  /* 0x000000ff3000720c */ /* 0x000fe40003fa6270 */
[----:B------:R-:W1:Y:S03]  /*3930*/  LDL.LU R48, [R1+0x32c] ;  /* 0x00032c0001307983 */ /* 0x000e660000300800 */
[----:B------:R-:W-:Y:S01]  /*3940*/  @!P2 IMAD.IADD R50, R50, 0x1, -R4 ;  /* 0x000000013232a824 */ /* 0x000fe200078e0a04 */
[----:B------:R-:W-:Y:S02]  /*3950*/  ISETP.GE.AND P2, PT, R51, RZ, PT ;  /* 0x000000ff3300720c */ /* 0x000fe40003f46270 */
[----:B------:R-:W3:Y:S01]  /*3960*/  LDL.LU R51, [R1+0x330] ;  /* 0x0003300001337983 */ /* 0x000ee20000300800 */
[----:B------:R-:W-:Y:S01]  /*3970*/  @!P3 IMAD.MOV R11, RZ, RZ, -R11 ;  /* 0x000000ffff0bb224 */ /* 0x000fe200078e0a0b */
[----:B------:R-:W-:-:S13]  /*3980*/  ISETP.GT.U32.AND P3, PT, R4, R40, PT ;  /* 0x000000280400720c */ /* 0x000fda0003f64070 */
[----:B------:R-:W-:Y:S01]  /*3990*/  @!P3 IMAD.IADD R40, R40, 0x1, -R4 ;  /* 0x000000012828b824 */ /* 0x000fe200078e0a04 */
[----:B------:R-:W-:Y:S02]  /*39a0*/  ISETP.GT.U32.AND P3, PT, R4, R14, PT ;  /* 0x0000000e0400720c */ /* 0x000fe40003f64070 */
[----:B------:R-:W-:Y:S01]  /*39b0*/  IABS R47, R46 ;  /* 0x0000002e002f7213 */ /* 0x000fe20000000000 */
[----:B------:R-:W-:-:S04]  /*39c0*/  @!P4 IMAD.MOV R40, RZ, RZ, -R40 ;  /* 0x000000ffff28c224 */ /* 0x000fc800078e0a28 */
[----:B------:R-:W-:-:S06]  /*39d0*/  IMAD.HI.U32 R0, R20, R47, RZ ;  /* 0x0000002f14007227 */ /* 0x000fcc00078e00ff */
[----:B------:R-:W-:-:S05]  /*39e0*/  @!P3 IMAD.IADD R14, R14, 0x1, -R4 ;  /* 0x000000010e0eb824 */ /* 0x000fca00078e0a04 */
[----:B------:R-:W-:Y:S01]  /*39f0*/  ISETP.GT.U32.AND P4, PT, R4, R14, PT ;  /* 0x0000000e0400720c */ /* 0x000fe20003f84070 */
[----:B------:R-:W-:-:S04]  /*3a00*/  IMAD.MOV R0, RZ, RZ, -R0 ;  /* 0x000000ffff007224 */ /* 0x000fc800078e0a00 */
[----:B------:R-:W-:-:S08]  /*3a10*/  IMAD R47, R4, R0, R47 ;  /* 0x00000000042f7224 */ /* 0x000fd000078e022f */
[----:B------:R-:W-:Y:S01]  /*3a20*/  @!P4 IMAD.IADD R14, R14, 0x1, -R4 ;  /* 0x000000010e0ec824 */ /* 0x000fe200078e0a04 */
[C---:B------:R-:W-:Y:S02]  /*3a30*/  ISETP.GT.U32.AND P4, PT, R4.reuse, R47, PT ;  /* 0x0000002f0400720c */ /* 0x040fe40003f84070 */
[----:B------:R-:W-:Y:S02]  /*3a40*/  ISETP.GT.U32.AND P3, PT, R4, R8, PT ;  /* 0x000000080400720c */ /* 0x000fe40003f64070 */
[----:B------:R-:W-:-:S09]  /*3a50*/  IABS R19, R44 ;  /* 0x0000002c00137213 */ /* 0x000fd20000000000 */
[----:B------:R-:W-:Y:S01]  /*3a60*/  @!P4 IMAD.IADD R47, R47, 0x1, -R4 ;  /* 0x000000012f2fc824 */ /* 0x000fe200078e0a04 */
[----:B------:R-:W-:Y:S01]  /*3a70*/  ISETP.GT.U32.AND P4, PT, R4, R50, PT ;  /* 0x000000320400720c */ /* 0x000fe20003f84070 */
[----:B------:R-:W-:Y:S01]  /*3a80*/  IMAD.HI.U32 R5, R20, R19, RZ ;  /* 0x0000001314057227 */ /* 0x000fe200078e00ff */
[----:B------:R-:W-:-:S03]  /*3a90*/  ISETP.GE.AND P6, PT, R55, RZ, PT ;  /* 0x000000ff3700720c */ /* 0x000fc60003fc6270 */
[----:B------:R-:W-:Y:S01]  /*3aa0*/  @!P3 IMAD.IADD R8, R8, 0x1, -R4 ;  /* 0x000000010808b824 */ /* 0x000fe200078e0a04 */
[----:B------:R-:W-:Y:S01]  /*3ab0*/  ISETP.GE.AND P3, PT, R43, RZ, PT ;  /* 0x000000ff2b00720c */ /* 0x000fe20003f66270 */
[----:B------:R-:W-:-:S06]  /*3ac0*/  IMAD.MOV R5, RZ, RZ, -R5 ;  /* 0x000000ffff057224 */ /* 0x000fcc00078e0a05 */
[----:B------:R-:W-:Y:S02]  /*3ad0*/  @!P4 IMAD.IADD R50, R50, 0x1, -R4 ;  /* 0x000000013232c824 */ /* 0x000fe400078e0a04 */
[C---:B------:R-:W-:Y:S02]  /*3ae0*/  IMAD R19, R4.reuse, R5, R19 ;  /* 0x0000000504137224 */ /* 0x040fe400078e0213 */
[----:B------:R-:W-:Y:S01]  /*3af0*/  @!P0 IMAD.MOV R8, RZ, RZ, -R8 ;  /* 0x000000ffff088224 */ /* 0x000fe200078e0a08 */
[----:B------:R-:W-:Y:S01]  /*3b00*/  ISETP.GT.U32.AND P0, PT, R4, R47, PT ;  /* 0x0000002f0400720c */ /* 0x000fe20003f04070 */
[----:B------:R-:W-:-:S12]  /*3b10*/  @!P3 IMAD.MOV R14, RZ, RZ, -R14 ;  /* 0x000000ffff0eb224 */ /* 0x000fd800078e0a0e */
[----:B------:R-:W-:Y:S02]  /*3b20*/  @!P0 IMAD.IADD R47, R47, 0x1, -R4 ;  /* 0x000000012f2f8824 */ /* 0x000fe400078e0a04 */
[----:B------:R-:W-:Y:S01]  /*3b30*/  @!P6 IMAD.MOV R54, RZ, RZ, -R54 ;  /* 0x000000ffff36e224 */ /* 0x000fe200078e0a36 */
[----:B------:R-:W-:Y:S02]  /*3b40*/  ISETP.GT.U32.AND P6, PT, R4, R19, PT ;  /* 0x000000130400720c */ /* 0x000fe40003fc4070 */
[----:B--2---:R-:W-:Y:S02]  /*3b50*/  IABS R55, R53 ;  /* 0x0000003500377213 */ /* 0x004fe40000000000 */
[----:B------:R-:W-:Y:S02]  /*3b60*/  ISETP.GE.AND P4, PT, R53, RZ, PT ;  /* 0x000000ff3500720c */ /* 0x000fe40003f86270 */
[----:B------:R-:W2:Y:S01]  /*3b70*/  LDL.LU R53, [R1+0x334] ;  /* 0x0003340001357983 */ /* 0x000ea20000300800 */
[----:B------:R-:W-:-:S04]  /*3b80*/  IMAD.HI.U32 R2, R20, R55, RZ ;  /* 0x0000003714027227 */ /* 0x000fc800078e00ff */
[----:B------:R-:W-:-:S04]  /*3b90*/  IMAD.MOV R5, RZ, RZ, -R2 ;  /* 0x000000ffff057224 */ /* 0x000fc800078e0a02 */
[----:B------:R-:W-:-:S05]  /*3ba0*/  IMAD R55, R4, R5, R55 ;  /* 0x0000000504377224 */ /* 0x000fca00078e0237 */
[----:B------:R-:W-:-:S13]  /*3bb0*/  ISETP.GT.U32.AND P3, PT, R4, R55, PT ;  /* 0x000000370400720c */ /* 0x000fda0003f64070 */
[--C-:B------:R-:W-:Y:S01]  /*3bc0*/  @!P3 IMAD.IADD R55, R55, 0x1, -R4.reuse ;  /* 0x000000013737b824 */ /* 0x100fe200078e0a04 */
[----:B----4-:R-:W-:Y:S02]  /*3bd0*/  IABS R0, R57 ;  /* 0x0000003900007213 */ /* 0x010fe40000000000 */
[----:B------:R-:W-:Y:S02]  /*3be0*/  ISETP.GE.AND P0, PT, R57, RZ, PT ;  /* 0x000000ff3900720c */ /* 0x000fe40003f06270 */
[----:B------:R-:W4:Y:S01]  /*3bf0*/  LDL.LU R57, [R1+0x338] ;  /* 0x0003380001397983 */ /* 0x000f220000300800 */
[----:B---3--:R-:W-:Y:S02]  /*3c00*/  IABS R5, R58 ;  /* 0x0000003a00057213 */ /* 0x008fe40000000000 */
[----:B------:R-:W-:Y:S02]  /*3c10*/  ISETP.GE.AND P3, PT, R58, RZ, PT ;  /* 0x000000ff3a00720c */ /* 0x000fe40003f66270 */
[----:B------:R-:W3:Y:S04]  /*3c20*/  LDL.LU R58, [R1+0x33c] ;  /* 0x00033c00013a7983 */ /* 0x000ee80000300800 */
[----:B------:R-:W3:Y:S04]  /*3c30*/  LDL.LU R33, [R1+0x350] ;  /* 0x0003500001217983 */ /* 0x000ee80000300800 */
[----:B------:R-:W3:Y:S04]  /*3c40*/  LDL.LU R37, [R1+0x354] ;  /* 0x0003540001257983 */ /* 0x000ee80000300800 */
[----:B------:R-:W3:Y:S04]  /*3c50*/  LDL.LU R35, [R1+0x358] ;  /* 0x0003580001237983 */ /* 0x000ee80000300800 */
[----:B------:R-:W3:Y:S04]  /*3c60*/  LDL.LU R43, [R1+0x35c] ;  /* 0x00035c00012b7983 */ /* 0x000ee80000300800 */
[----:B------:R-:W3:Y:S01]  /*3c70*/  LDL.LU R36, [R1+0x360] ;  /* 0x0003600001247983 */ /* 0x000ee20000300800 */
[----:B------:R-:W-:-:S02]  /*3c80*/  @!P6 IMAD.IADD R19, R19, 0x1, -R4 ;  /* 0x000000011313e824 */ /* 0x000fc400078e0a04 */
[----:B------:R-:W-:Y:S02]  /*3c90*/  @!P1 IMAD.MOV R32, RZ, RZ, -R32 ;  /* 0x000000ffff209224 */ /* 0x000fe400078e0a20 */
[----:B------:R-:W-:Y:S01]  /*3ca0*/  IMAD.HI.U32 R2, R20, R0, RZ ;  /* 0x0000000014027227 */ /* 0x000fe200078e00ff */
[----:B------:R-:W-:-:S03]  /*3cb0*/  ISETP.GT.U32.AND P1, PT, R4, R19, PT ;  /* 0x000000130400720c */ /* 0x000fc60003f24070 */
[----:B------:R-:W-:-:S04]  /*3cc0*/  IMAD.MOV R2, RZ, RZ, -R2 ;  /* 0x000000ffff027224 */ /* 0x000fc800078e0a02 */
[----:B------:R-:W-:-:S06]  /*3cd0*/  IMAD R0, R4, R2, R0 ;  /* 0x0000000204007224 */ /* 0x000fcc00078e0200 */
[----:B------:R-:W-:Y:S01]  /*3ce0*/  @!P1 IMAD.IADD R19, R19, 0x1, -R4 ;  /* 0x0000000113139824 */ /* 0x000fe200078e0a04 */
[----:B------:R-:W-:Y:S01]  /*3cf0*/  ISETP.GT.U32.AND P1, PT, R4, R0, PT ;  /* 0x000000000400720c */ /* 0x000fe20003f24070 */
[----:B------:R-:W-:Y:S01]  /*3d00*/  @!P5 IMAD.MOV R21, RZ, RZ, -R21 ;  /* 0x000000ffff15d224 */ /* 0x000fe200078e0a15 */
[----:B------:R-:W-:-:S11]  /*3d10*/  ISETP.GE.AND P5, PT, R46, RZ, PT ;  /* 0x000000ff2e00720c */ /* 0x000fd60003fa6270 */
[----:B------:R-:W-:Y:S01]  /*3d20*/  @!P1 IMAD.IADD R0, R0, 0x1, -R4 ;  /* 0x0000000100009824 */ /* 0x000fe200078e0a04 */
[----:B------:R-:W-:Y:S01]  /*3d30*/  ISETP.GT.U32.AND P1, PT, R4, R55, PT ;  /* 0x000000370400720c */ /* 0x000fe20003f24070 */
[----:B------:R-:W-:-:S12]  /*3d40*/  @!P5 IMAD.MOV R47, RZ, RZ, -R47 ;  /* 0x000000ffff2fd224 */ /* 0x000fd800078e0a2f */
[----:B------:R-:W-:Y:S01]  /*3d50*/  @!P1 IMAD.IADD R55, R55, 0x1, -R4 ;  /* 0x0000000137379824 */ /* 0x000fe200078e0a04 */
[----:B-1----:R-:W-:Y:S02]  /*3d60*/  IABS R6, R48 ;  /* 0x0000003000067213 */ /* 0x002fe40000000000 */
[----:B------:R-:W-:Y:S02]  /*3d70*/  ISETP.GE.AND P5, PT, R48, RZ, PT ;  /* 0x000000ff3000720c */ /* 0x000fe40003fa6270 */
[----:B------:R-:W3:Y:S01]  /*3d80*/  LDL.LU R48, [R1+0x364] ;  /* 0x0003640001307983 */ /* 0x000ee20000300800 */
[----:B------:R-:W-:Y:S02]  /*3d90*/  IABS R7, R51 ;  /* 0x0000003300077213 */ /* 0x000fe40000000000 */
[----:B------:R-:W-:Y:S02]  /*3da0*/  ISETP.GE.AND P1, PT, R51, RZ, PT ;  /* 0x000000ff3300720c */ /* 0x000fe40003f26270 */
[----:B------:R-:W3:Y:S01]  /*3db0*/  LDL.LU R51, [R1+0x368] ;  /* 0x0003680001337983 */ /* 0x000ee20000300800 */
[----:B------:R-:W-:Y:S01]  /*3dc0*/  ISETP.GE.AND P6, PT, R44, RZ, PT ;  /* 0x000000ff2c00720c */ /* 0x000fe20003fc6270 */
[----:B------:R-:W-:-:S04]  /*3dd0*/  IMAD.HI.U32 R2, R20, R5, RZ ;  /* 0x0000000514027227 */ /* 0x000fc800078e00ff */
[----:B------:R-:W-:-:S04]  /*3de0*/  IMAD.MOV R44, RZ, RZ, -R2 ;  /* 0x000000ffff2c7224 */ /* 0x000fc800078e0a02 */
[----:B------:R-:W-:-:S04]  /*3df0*/  IMAD R44, R4, R44, R5 ;  /* 0x0000002c042c7224 */ /* 0x000fc800078e0205 */
[----:B------:R-:W-:Y:S01]  /*3e00*/  @!P6 IMAD.MOV R19, RZ, RZ, -R19 ;  /* 0x000000ffff13e224 */ /* 0x000fe200078e0a13 */
[C---:B------:R-:W-:Y:S01]  /*3e10*/  ISETP.GT.U32.AND P6, PT, R4.reuse, R0, PT ;  /* 0x000000000400720c */ /* 0x040fe20003fc4070 */
[----:B------:R-:W-:Y:S01]  /*3e20*/  @!P2 IMAD.MOV R50, RZ, RZ, -R50 ;  /* 0x000000ffff32a224 */ /* 0x000fe200078e0a32 */
[----:B------:R-:W-:Y:S01]  /*3e30*/  ISETP.GT.U32.AND P2, PT, R4, R44, PT ;  /* 0x0000002c0400720c */ /* 0x000fe20003f44070 */
[----:B------:R-:W-:-:S04]  /*3e40*/  IMAD.HI.U32 R5, R20, R6, RZ ;  /* 0x0000000614057227 */ /* 0x000fc800078e00ff */
[----:B------:R-:W-:Y:S02]  /*3e50*/  IMAD.MOV.U32 R2, RZ, RZ, R7 ;  /* 0x000000ffff027224 */ /* 0x000fe400078e0007 */
[----:B------:R-:W-:Y:S02]  /*3e60*/  IMAD.MOV R5, RZ, RZ, -R5 ;  /* 0x000000ffff057224 */ /* 0x000fe400078e0a05 */
[----:B------:R-:W-:-:S04]  /*3e70*/  IMAD.HI.U32 R7, R20, R2, RZ ;  /* 0x0000000214077227 */ /* 0x000fc800078e00ff */
[----:B------:R-:W-:Y:S02]  /*3e80*/  @!P6 IMAD.IADD R0, R0, 0x1, -R4 ;  /* 0x000000010000e824 */ /* 0x000fe400078e0a04 */
[----:B------:R-:W-:Y:S02]  /*3e90*/  IMAD R6, R4, R5, R6 ;  /* 0x0000000504067224 */ /* 0x000fe400078e0206 */
[----:B------:R-:W-:Y:S02]  /*3ea0*/  IMAD.MOV.U32 R41, RZ, RZ, R0 ;  /* 0x000000ffff297224 */ /* 0x000fe400078e0000 */
[----:B------:R-:W-:Y:S02]  /*3eb0*/  IMAD.MOV R7, RZ, RZ, -R7 ;  /* 0x000000ffff077224 */ /* 0x000fe400078e0a07 */
[----:B------:R-:W-:Y:S02]  /*3ec0*/  @!P2 IMAD.IADD R44, R44, 0x1, -R4 ;  /* 0x000000012c2ca824 */ /* 0x000fe400078e0a04 */
[----:B------:R-:W-:Y:S01]  /*3ed0*/  @!P0 IMAD.MOV R41, RZ, RZ, -R41 ;  /* 0x000000ffff298224 */ /* 0x000fe200078e0a29 */
[C---:B------:R-:W-:Y:S01]  /*3ee0*/  ISETP.GT.U32.AND P0, PT, R4.reuse, R6, PT ;  /* 0x000000060400720c */ /* 0x040fe20003f04070 */
[----:B------:R-:W-:-:S02]  /*3ef0*/  IMAD R5, R4, R7, R2 ;  /* 0x0000000704057224 */ /* 0x000fc400078e0202 */
[----:B------:R-:W-:Y:S01]  /*3f00*/  @!P4 IMAD.MOV R55, RZ, RZ, -R55 ;  /* 0x000000ffff37c224 */ /* 0x000fe200078e0a37 */
[----:B------:R-:W-:-:S09]  /*3f10*/  ISETP.GT.U32.AND P4, PT, R4, R44, PT ;  /* 0x0000002c0400720c */ /* 0x000fd20003f84070 */
[----:B------:R-:W-:-:S04]  /*3f20*/  @!P0 IMAD.IADD R6, R6, 0x1, -R4 ;  /* 0x0000000106068824 */ /* 0x000fc800078e0a04 */
[----:B------:R-:W-:Y:S01]  /*3f30*/  @!P4 IMAD.IADD R44, R44, 0x1, -R4 ;  /* 0x000000012c2cc824 */ /* 0x000fe200078e0a04 */
[----:B------:R-:W-:-:S03]  /*3f40*/  ISETP.GT.U32.AND P4, PT, R4, R5, PT ;  /* 0x000000050400720c */ /* 0x000fc60003f84070 */
[----:B------:R-:W-:-:S10]  /*3f50*/  @!P3 IMAD.MOV R44, RZ, RZ, -R44 ;  /* 0x000000ffff2cb224 */ /* 0x000fd400078e0a2c */
[----:B------:R-:W-:Y:S01]  /*3f60*/  @!P4 IMAD.IADD R5, R5, 0x1, -R4 ;  /* 0x000000010505c824 */ /* 0x000fe200078e0a04 */
[----:B------:R-:W-:-:S13]  /*3f70*/  ISETP.GT.U32.AND P4, PT, R4, R6, PT ;  /* 0x000000060400720c */ /* 0x000fda0003f84070 */
[----:B------:R-:W-:-:S04]  /*3f80*/  @!P4 IMAD.IADD R6, R6, 0x1, -R4 ;  /* 0x000000010606c824 */ /* 0x000fc800078e0a04 */
[----:B------:R-:W-:Y:S01]  /*3f90*/  @!P5 IMAD.MOV R6, RZ, RZ, -R6 ;  /* 0x000000ffff06d224 */ /* 0x000fe200078e0a06 */
[----:B--2---:R-:W-:-:S05]  /*3fa0*/  IABS R10, R53 ;  /* 0x00000035000a7213 */ /* 0x004fca0000000000 */
[----:B------:R-:W-:-:S04]  /*3fb0*/  IMAD.HI.U32 R2, R20, R10, RZ ;  /* 0x0000000a14027227 */ /* 0x000fc800078e00ff */
[----:B------:R-:W-:-:S04]  /*3fc0*/  IMAD.MOV R2, RZ, RZ, -R2 ;  /* 0x000000ffff027224 */ /* 0x000fc800078e0a02 */
[----:B------:R-:W-:-:S05]  /*3fd0*/  IMAD R10, R4, R2, R10 ;  /* 0x00000002040a7224 */ /* 0x000fca00078e020a */
[----:B------:R-:W-:Y:S02]  /*3fe0*/  ISETP.GT.U32.AND P0, PT, R4, R10, PT ;  /* 0x0000000a0400720c */ /* 0x000fe40003f04070 */
[----:B----4-:R-:W-:-:S11]  /*3ff0*/  IABS R15, R57 ;  /* 0x00000039000f7213 */ /* 0x010fd60000000000 */
[----:B------:R-:W-:Y:S02]  /*4000*/  @!P0 IMAD.IADD R10, R10, 0x1, -R4 ;  /* 0x000000010a0a8824 */ /* 0x000fe400078e0a04 */
[----:B------:R-:W-:-:S04]  /*4010*/  IMAD.HI.U32 R0, R20, R15, RZ ;  /* 0x0000000f14007227 */ /* 0x000fc800078e00ff */
[----:B------:R-:W-:Y:S01]  /*4020*/  IMAD.MOV R0, RZ, RZ, -R0 ;  /* 0x000000ffff007224 */ /* 0x000fe200078e0a00 */
[C---:B------:R-:W-:Y:S02]  /*4030*/  ISETP.GT.U32.AND P3, PT, R4.reuse, R10, PT ;  /* 0x0000000a0400720c */ /* 0x040fe40003f64070 */
[----:B---3--:R-:W-:Y:S01]  /*4040*/  IABS R23, R58 ;  /* 0x0000003a00177213 */ /* 0x008fe20000000000 */
[----:B------:R-:W-:Y:S01]  /*4050*/  IMAD R15, R4, R0, R15 ;  /* 0x00000000040f7224 */ /* 0x000fe200078e020f */
[----:B------:R-:W-:Y:S02]  /*4060*/  IABS R31, R33 ;  /* 0x00000021001f7213 */ /* 0x000fe40000000000 */
[----:B------:R-:W-:Y:S01]  /*4070*/  IABS R39, R37 ;  /* 0x0000002500277213 */ /* 0x000fe20000000000 */
[----:B------:R-:W-:Y:S01]  /*4080*/  IMAD.HI.U32 R7, R20, R23, RZ ;  /* 0x0000001714077227 */ /* 0x000fe200078e00ff */
[----:B------:R-:W-:-:S03]  /*4090*/  ISETP.GT.U32.AND P0, PT, R4, R5, PT ;  /* 0x000000050400720c */ /* 0x000fc60003f04070 */
[----:B------:R-:W-:-:S04]  /*40a0*/  IMAD.HI.U32 R0, R20, R39, RZ ;  /* 0x0000002714007227 */ /* 0x000fc800078e00ff */
[----:B------:R-:W-:-:S04]  /*40b0*/  IMAD.HI.U32 R2, R20, R31, RZ ;  /* 0x0000001f14027227 */ /* 0x000fc800078e00ff */
[----:B------:R-:W-:Y:S02]  /*40c0*/  IMAD.MOV R0, RZ, RZ, -R0 ;  /* 0x000000ffff007224 */ /* 0x000fe400078e0a00 */
[----:B------:R-:W-:Y:S02]  /*40d0*/  IMAD.MOV R7, RZ, RZ, -R7 ;  /* 0x000000ffff077224 */ /* 0x000fe400078e0a07 */
[----:B------:R-:W-:Y:S02]  /*40e0*/  IMAD.MOV R2, RZ, RZ, -R2 ;  /* 0x000000ffff027224 */ /* 0x000fe400078e0a02 */
[C---:B------:R-:W-:Y:S01]  /*40f0*/  IMAD R39, R4.reuse, R0, R39 ;  /* 0x0000000004277224 */ /* 0x040fe200078e0227 */
[C---:B------:R-:W-:Y:S01]  /*4100*/  ISETP.GT.U32.AND P4, PT, R4.reuse, R15, PT ;  /* 0x0000000f0400720c */ /* 0x040fe20003f84070 */
[C---:B------:R-:W-:Y:S02]  /*4110*/  IMAD R23, R4.reuse, R7, R23 ;  /* 0x0000000704177224 */ /* 0x040fe400078e0217 */
[----:B------:R-:W-:-:S02]  /*4120*/  IMAD R31, R4, R2, R31 ;  /* 0x00000002041f7224 */ /* 0x000fc400078e021f */
[--C-:B------:R-:W-:Y:S01]  /*4130*/  @!P3 IMAD.IADD R10, R10, 0x1, -R4.reuse ;  /* 0x000000010a0ab824 */ /* 0x100fe200078e0a04 */
[C---:B------:R-:W-:Y:S01]  /*4140*/  ISETP.GT.U32.AND P3, PT, R4.reuse, R39, PT ;  /* 0x000000270400720c */ /* 0x040fe20003f64070 */
[--C-:B------:R-:W-:Y:S01]  /*4150*/  @!P0 IMAD.IADD R5, R5, 0x1, -R4.reuse ;  /* 0x0000000105058824 */ /* 0x100fe200078e0a04 */
[C---:B------:R-:W-:Y:S02]  /*4160*/  ISETP.GT.U32.AND P5, PT, R4.reuse, R23, PT ;  /* 0x000000170400720c */ /* 0x040fe40003fa4070 */
[----:B------:R-:W-:Y:S02]  /*4170*/  ISETP.GT.U32.AND P0, PT, R4, R31, PT ;  /* 0x0000001f0400720c */ /* 0x000fe40003f04070 */
[----:B------:R-:W-:Y:S01]  /*4180*/  ISETP.GE.AND P6, PT, R53, RZ, PT ;  /* 0x000000ff3500720c */ /* 0x000fe20003fc6270 */
[----:B------:R-:W-:Y:S01]  /*4190*/  @!P4 IMAD.IADD R15, R15, 0x1, -R4 ;  /* 0x000000010f0fc824 */ /* 0x000fe200078e0a04 */
[----:B------:R-:W-:Y:S01]  /*41a0*/  IABS R53, R43 ;  /* 0x0000002b00357213 */ /* 0x000fe20000000000 */
[----:B------:R-:W-:-:S04]  /*41b0*/  @!P1 IMAD.MOV R5, RZ, RZ, -R5 ;  /* 0x000000ffff059224 */ /* 0x000fc800078e0a05 */
[--C-:B------:R-:W-:Y:S01]  /*41c0*/  @!P3 IMAD.IADD R39, R39, 0x1, -R4.reuse ;  /* 0x000000012727b824 */ /* 0x100fe200078e0a04 */
[----:B------:R-:W-:Y:S01]  /*41d0*/  IABS R0, R36 ;  /* 0x0000002400007213 */ /* 0x000fe20000000000 */
[--C-:B------:R-:W-:Y:S01]  /*41e0*/  @!P5 IMAD.IADD R23, R23, 0x1, -R4.reuse ;  /* 0x000000011717d824 */ /* 0x100fe200078e0a04 */
[C---:B------:R-:W-:Y:S01]  /*41f0*/  ISETP.GT.U32.AND P5, PT, R4.reuse, R15, PT ;  /* 0x0000000f0400720c */ /* 0x040fe20003fa4070 */
[----:B------:R-:W-:Y:S01]  /*4200*/  @!P0 IMAD.IADD R31, R31, 0x1, -R4 ;  /* 0x000000011f1f8824 */ /* 0x000fe200078e0a04 */
[----:B------:R-:W-:Y:S01]  /*4210*/  ISETP.GT.U32.AND P1, PT, R4, R39, PT ;  /* 0x000000270400720c */ /* 0x000fe20003f24070 */
[----:B------:R-:W-:-:S03]  /*4220*/  IMAD.HI.U32 R7, R20, R53, RZ ;  /* 0x0000003514077227 */ /* 0x000fc600078e00ff */
[----:B------:R-:W-:Y:S01]  /*4230*/  ISETP.GT.U32.AND P3, PT, R4, R31, PT ;  /* 0x0000001f0400720c */ /* 0x000fe20003f64070 */
[----:B------:R-:W-:Y:S01]  /*4240*/  IMAD.HI.U32 R2, R20, R0, RZ ;  /* 0x0000000014027227 */ /* 0x000fe200078e00ff */
[----:B------:R-:W-:Y:S02]  /*4250*/  ISETP.GE.AND P2, PT, R57, RZ, PT ;  /* 0x000000ff3900720c */ /* 0x000fe40003f46270 */
[----:B------:R-:W2:Y:S01]  /*4260*/  LDL.LU R57, [R1+0x36c] ;  /* 0x00036c0001397983 */ /* 0x000ea20000300800 */
[----:B------:R-:W-:Y:S02]  /*4270*/  IMAD.MOV R7, RZ, RZ, -R7 ;  /* 0x000000ffff077224 */ /* 0x000fe400078e0a07 */
[----:B------:R-:W-:Y:S02]  /*4280*/  IMAD.MOV R2, RZ, RZ, -R2 ;  /* 0x000000ffff027224 */ /* 0x000fe400078e0a02 */
[C---:B------:R-:W-:Y:S02]  /*4290*/  IMAD R53, R4.reuse, R7, R53 ;  /* 0x0000000704357224 */ /* 0x040fe400078e0235 */
[----:B------:R-:W-:-:S02]  /*42a0*/  IMAD R0, R4, R2, R0 ;  /* 0x0000000204007224 */ /* 0x000fc400078e0200 */
[--C-:B------:R-:W-:Y:S01]  /*42b0*/  @!P5 IMAD.IADD R15, R15, 0x1, -R4.reuse ;  /* 0x000000010f0fd824 */ /* 0x100fe200078e0a04 */
[C---:B------:R-:W-:Y:S01]  /*42c0*/  ISETP.GT.U32.AND P5, PT, R4.reuse, R53, PT ;  /* 0x000000350400720c */ /* 0x040fe20003fa4070 */
[--C-:B------:R-:W-:Y:S01]  /*42d0*/  @!P1 IMAD.IADD R39, R39, 0x1, -R4.reuse ;  /* 0x0000000127279824 */ /* 0x100fe200078e0a04 */
[----:B------:R-:W-:Y:S02]  /*42e0*/  ISETP.GE.AND P1, PT, R37, RZ, PT ;  /* 0x000000ff2500720c */ /* 0x000fe40003f26270 */
[----:B------:R-:W3:Y:S01]  /*42f0*/  LDL.LU R37, [R1+0x370] ;  /* 0x0003700001257983 */ /* 0x000ee20000300800 */
[----:B------:R-:W-:Y:S01]  /*4300*/  @!P3 IMAD.IADD R31, R31, 0x1, -R4 ;  /* 0x000000011f1fb824 */ /* 0x000fe200078e0a04 */
[C---:B------:R-:W-:Y:S02]  /*4310*/  ISETP.GT.U32.AND P3, PT, R4.reuse, R0, PT ;  /* 0x000000000400720c */ /* 0x040fe40003f64070 */
[----:B------:R-:W-:Y:S02]  /*4320*/  ISETP.GT.U32.AND P0, PT, R4, R23, PT ;  /* 0x000000170400720c */ /* 0x000fe40003f04070 */
[----:B------:R-:W-:-:S03]  /*4330*/  ISETP.GE.AND P4, PT, R58, RZ, PT ;  /* 0x000000ff3a00720c */ /* 0x000fc60003f86270 */
[----:B------:R-:W-:-:S06]  /*4340*/  @!P5 IMAD.IADD R53, R53, 0x1, -R4 ;  /* 0x000000013535d824 */ /* 0x000fcc00078e0a04 */
[--C-:B------:R-:W-:Y:S01]  /*4350*/  @!P3 IMAD.IADD R0, R0, 0x1, -R4.reuse ;  /* 0x000000010000b824 */ /* 0x100fe200078e0a04 */
[C---:B------:R-:W-:Y:S01]  /*4360*/  ISETP.GT.U32.AND P3, PT, R4.reuse, R53, PT ;  /* 0x000000350400720c */ /* 0x040fe20003f64070 */
[----:B------:R-:W-:Y:S01]  /*4370*/  @!P0 IMAD.IADD R23, R23, 0x1, -R4 ;  /* 0x0000000117178824 */ /* 0x000fe200078e0a04 */
[----:B------:R-:W-:Y:S02]  /*4380*/  ISETP.GE.AND P5, PT, R43, RZ, PT ;  /* 0x000000ff2b00720c */ /* 0x000fe40003fa6270 */
[----:B------:R-:W4:Y:S01]  /*4390*/  LDL.LU R43, [R1+0x374] ;  /* 0x00037400012b7983 */ /* 0x000f220000300800 */
[----:B------:R-:W-:Y:S01]  /*43a0*/  @!P4 IMAD.MOV R23, RZ, RZ, -R23 ;  /* 0x000000ffff17c224 */ /* 0x000fe200078e0a17 */
[----:B------:R-:W-:Y:S02]  /*43b0*/  ISETP.GT.U32.AND P4, PT, R4, R0, PT ;  /* 0x000000000400720c */ /* 0x000fe40003f84070 */
[----:B------:R-:W-:-:S05]  /*43c0*/  IABS R28, R48 ;  /* 0x00000030001c7213 */ /* 0x000fca0000000000 */
[--C-:B------:R-:W-:Y:S01]  /*43d0*/  @!P3 IMAD.IADD R53, R53, 0x1, -R4.reuse ;  /* 0x000000013535b824 */ /* 0x100fe200078e0a04 */
[----:B------:R-:W-:Y:S02]  /*43e0*/  ISETP.GE.AND P3, PT, R48, RZ, PT ;  /* 0x000000ff3000720c */ /* 0x000fe40003f66270 */
[----:B------:R-:W4:Y:S01]  /*43f0*/  LDL.LU R48, [R1+0x378] ;  /* 0x0003780001307983 */ /* 0x000f220000300800 */
[----:B------:R-:W-:Y:S02]  /*4400*/  IABS R58, R51 ;  /* 0x00000033003a7213 */ /* 0x000fe40000000000 */
[----:B------:R-:W-:Y:S01]  /*4410*/  @!P4 IMAD.IADD R0, R0, 0x1, -R4 ;  /* 0x000000010000c824 */ /* 0x000fe200078e0a04 */
[----:B------:R-:W-:Y:S02]  /*4420*/  ISETP.GE.AND P4, PT, R51, RZ, PT ;  /* 0x000000ff3300720c */ /* 0x000fe40003f86270 */
[----:B------:R-:W4:Y:S04]  /*4430*/  LDL.LU R51, [R1+0x37c] ;  /* 0x00037c0001337983 */ /* 0x000f280000300800 */
[----:B0-----:R-:W4:Y:S04]  /*4440*/  LDL.LU R38, [R1+0x380] ;  /* 0x0003800001267983 */ /* 0x001f280000300800 */
        /* <DEDUP_REMOVED lines=11> */
[----:B------:R-:W4:Y:S01]  /*4500*/  LDL R26, [R1+0xcfc] ;  /* 0x000cfc00011a7983 */ /* 0x000f220000100800 */
[----:B------:R-:W-:-:S05]  /*4510*/  IABS R46, R35 ;  /* 0x00000023002e7213 */ /* 0x000fca0000000000 */
[----:B------:R-:W-:-:S04]  /*4520*/  IMAD.HI.U32 R9, R20, R46, RZ ;  /* 0x0000002e14097227 */ /* 0x000fc800078e00ff */
[----:B------:R-:W-:-:S04]  /*4530*/  IMAD.MOV R9, RZ, RZ, -R9 ;  /* 0x000000ffff097224 */ /* 0x000fc800078e0a09 */
[----:B------:R-:W-:Y:S02]  /*4540*/  IMAD R46, R4, R9, R46 ;  /* 0x00000009042e7224 */ /* 0x000fe400078e022e */
[----:B------:R-:W-:-:S03]  /*4550*/  @!P6 IMAD.MOV R10, RZ, RZ, -R10 ;  /* 0x000000ffff0ae224 */ /* 0x000fc600078e0a0a */
[----:B------:R-:W-:Y:S01]  /*4560*/  ISETP.GT.U32.AND P6, PT, R4, R46, PT ;  /* 0x0000002e0400720c */ /* 0x000fe20003fc4070 */
[----:B------:R-:W-:-:S04]  /*4570*/  IMAD.HI.U32 R2, R20, R28, RZ ;  /* 0x0000001c14027227 */ /* 0x000fc800078e00ff */
[----:B------:R-:W-:Y:S02]  /*4580*/  @!P2 IMAD.MOV R15, RZ, RZ, -R15 ;  /* 0x000000ffff0fa224 */ /* 0x000fe400078e0a0f */
[----:B------:R-:W-:-:S06]  /*4590*/  IMAD.MOV R7, RZ, RZ, -R2 ;  /* 0x000000ffff077224 */ /* 0x000fcc00078e0a02 */
[----:B------:R-:W-:Y:S02]  /*45a0*/  @!P6 IMAD.IADD R46, R46, 0x1, -R4 ;  /* 0x000000012e2ee824 */ /* 0x000fe400078e0a04 */
[----:B------:R-:W-:-:S03]  /*45b0*/  IMAD.HI.U32 R2, R20, R58, RZ ;  /* 0x0000003a14027227 */ /* 0x000fc600078e00ff */
[----:B------:R-:W-:Y:S01]  /*45c0*/  ISETP.GT.U32.AND P2, PT, R4, R46, PT ;  /* 0x0000002e0400720c */ /* 0x000fe20003f44070 */
[----:B------:R-:W-:-:S04]  /*45d0*/  IMAD.MOV R2, RZ, RZ, -R2 ;  /* 0x000000ffff027224 */ /* 0x000fc800078e0a02 */
[----:B------:R-:W-:-:S08]  /*45e0*/  IMAD R58, R4, R2, R58 ;  /* 0x00000002043a7224 */ /* 0x000fd000078e023a */
[----:B------:R-:W-:Y:S01]  /*45f0*/  @!P2 IMAD.IADD R46, R46, 0x1, -R4 ;  /* 0x000000012e2ea824 */ /* 0x000fe200078e0a04 */
[----:B------:R-:W-:Y:S01]  /*4600*/  ISETP.GT.U32.AND P2, PT, R4, R58, PT ;  /* 0x0000003a0400720c */ /* 0x000fe20003f44070 */
[----:B------:R-:W-:Y:S01]  /*4610*/  @!P1 IMAD.MOV R39, RZ, RZ, -R39 ;  /* 0x000000ffff279224 */ /* 0x000fe200078e0a27 */
[----:B------:R-:W-:Y:S02]  /*4620*/  ISETP.GE.AND P0, PT, R33, RZ, PT ;  /* 0x000000ff2100720c */ /* 0x000fe40003f06270 */
[----:B------:R-:W-:Y:S01]  /*4630*/  ISETP.GE.AND P1, PT, R36, RZ, PT ;  /* 0x000000ff2400720c */ /* 0x000fe20003f26270 */
[----:B------:R-:W-:-:S08]  /*4640*/  IMAD R28, R4, R7, R28 ;  /* 0x00000007041c7224 */ /* 0x000fd000078e021c */
[----:B------:R-:W-:-:S05]  /*4650*/  @!P2 IMAD.IADD R58, R58, 0x1, -R4 ;  /* 0x000000013a3aa824 */ /* 0x000fca00078e0a04 */
[C---:B------:R-:W-:Y:S01]  /*4660*/  ISETP.GT.U32.AND P2, PT, R4.reuse, R58, PT ;  /* 0x0000003a0400720c */ /* 0x040fe20003f44070 */
[----:B------:R-:W-:Y:S01]  /*4670*/  @!P0 IMAD.MOV R31, RZ, RZ, -R31 ;  /* 0x000000ffff1f8224 */ /* 0x000fe200078e0a1f */
[----:B------:R-:W-:Y:S01]  /*4680*/  ISETP.GT.U32.AND P0, PT, R4, R28, PT ;  /* 0x0000001c0400720c */ /* 0x000fe20003f04070 */
[----:B------:R-:W-:-:S10]  /*4690*/  @!P1 IMAD.MOV R0, RZ, RZ, -R0 ;  /* 0x000000ffff009224 */ /* 0x000fd400078e0a00 */
[--C-:B------:R-:W-:Y:S02]  /*46a0*/  @!P2 IMAD.IADD R58, R58, 0x1, -R4.reuse ;  /* 0x000000013a3aa824 */ /* 0x100fe400078e0a04 */
[----:B------:R-:W-:Y:S02]  /*46b0*/  @!P0 IMAD.IADD R28, R28, 0x1, -R4 ;  /* 0x000000011c1c8824 */ /* 0x000fe400078e0a04 */
[----:B------:R-:W-:Y:S01]  /*46c0*/  @!P4 IMAD.MOV R58, RZ, RZ, -R58 ;  /* 0x000000ffff3ac224 */ /* 0x000fe200078e0a3a */
[----:B------:R-:W-:-:S13]  /*46d0*/  ISETP.GE.AND P6, PT, R35, RZ, PT ;  /* 0x000000ff2300720c */ /* 0x000fda0003fc6270 */
[----:B------:R-:W-:Y:S01]  /*46e0*/  @!P6 IMAD.MOV R46, RZ, RZ, -R46 ;  /* 0x000000ffff2ee224 */ /* 0x000fe200078e0a2e */
[----:B------:R-:W-:-:S13]  /*46f0*/  ISETP.GT.U32.AND P6, PT, R4, R28, PT ;  /* 0x0000001c0400720c */ /* 0x000fda0003fc4070 */
[----:B------:R-:W-:-:S04]  /*4700*/  @!P6 IMAD.IADD R28, R28, 0x1, -R4 ;  /* 0x000000011c1ce824 */ /* 0x000fc800078e0a04 */
[----:B------:R-:W-:Y:S01]  /*4710*/  @!P3 IMAD.MOV R28, RZ, RZ, -R28 ;  /* 0x000000ffff1cb224 */ /* 0x000fe200078e0a1c */
[----:B--2---:R-:W-:-:S05]  /*4720*/  IABS R12, R57 ;  /* 0x00000039000c7213 */ /* 0x004fca0000000000 */
[----:B------:R-:W-:-:S04]  /*4730*/  IMAD.HI.U32 R2, R20, R12, RZ ;  /* 0x0000000c14027227 */ /* 0x000fc800078e00ff */
[----:B------:R-:W-:Y:S01]  /*4740*/  IMAD.MOV R2, RZ, RZ, -R2 ;  /* 0x000000ffff027224 */ /* 0x000fe200078e0a02 */
[----:B---3--:R-:W-:-:S03]  /*4750*/  IABS R27, R37 ;  /* 0x00000025001b7213 */ /* 0x008fc60000000000 */
[----:B------:R-:W-:Y:S02]  /*4760*/  IMAD R12, R4, R2, R12 ;  /* 0x00000002040c7224 */ /* 0x000fe400078e020c */
[----:B------:R-:W-:-:S03]  /*4770*/  IMAD.HI.U32 R7, R20, R27, RZ ;  /* 0x0000001b14077227 */ /* 0x000fc600078e00ff */
[----:B------:R-:W-:Y:S01]  /*4780*/  ISETP.GT.U32.AND P1, PT, R4, R12, PT ;  /* 0x0000000c0400720c */ /* 0x000fe20003f24070 */
[----:B------:R-:W-:-:S04]  /*4790*/  IMAD.MOV R7, RZ, RZ, -R7 ;  /* 0x000000ffff077224 */ /* 0x000fc800078e0a07 */
[----:B------:R-:W-:-:S05]  /*47a0*/  IMAD R27, R4, R7, R27 ;  /* 0x00000007041b7224 */ /* 0x000fca00078e021b */
[----:B------:R-:W-:-:S03]  /*47b0*/  ISETP.GT.U32.AND P2, PT, R4, R27, PT ;  /* 0x0000001b0400720c */ /* 0x000fc60003f44070 */
[----:B------:R-:W-:Y:S01]  /*47c0*/  @!P1 IMAD.IADD R12, R12, 0x1, -R4 ;  /* 0x000000010c0c9824 */ /* 0x000fe200078e0a04 */
[----:B------:R-:W-:Y:S02]  /*47d0*/  ISETP.GE.AND P0, PT, R57, RZ, PT ;  /* 0x000000ff3900720c */ /* 0x000fe40003f06270 */
[----:B----4-:R-:W-:Y:S02]  /*47e0*/  IABS R57, R43 ;  /* 0x0000002b00397213 */ /* 0x010fe40000000000 */
[----:B------:R-:W-:-:S03]  /*47f0*/  ISETP.GT.U32.AND P4, PT, R4, R12, PT ;  /* 0x0000000c0400720c */ /* 0x000fc60003f84070 */
[----:B------:R-:W-:-:S04]  /*4800*/  IMAD.HI.U32 R2, R20, R57, RZ ;  /* 0x0000003914027227 */ /* 0x000fc800078e00ff */
[----:B------:R-:W-:Y:S01]  /*4810*/  @!P2 IMAD.IADD R27, R27, 0x1, -R4 ;  /* 0x000000011b1ba824 */ /* 0x000fe200078e0a04 */
[----:B------:R-:W-:Y:S01]  /*4820*/  IABS R35, R48 ;  /* 0x0000003000237213 */ /* 0x000fe20000000000 */
[----:B------:R-:W-:-:S03]  /*4830*/  IMAD.MOV R2, RZ, RZ, -R2 ;  /* 0x000000ffff027224 */ /* 0x000fc600078e0a02 */
[----:B------:R-:W-:Y:S01]  /*4840*/  ISETP.GT.U32.AND P2, PT, R4, R27, PT ;  /* 0x0000001b0400720c */ /* 0x000fe20003f44070 */
[----:B------:R-:W-:Y:S01]  /*4850*/  IMAD.HI.U32 R9, R20, R35, RZ ;  /* 0x0000002314097227 */ /* 0x000fe200078e00ff */
[----:B------:R-:W-:Y:S02]  /*4860*/  ISETP.GE.AND P1, PT, R51, RZ, PT ;  /* 0x000000ff3300720c */ /* 0x000fe40003f26270 */
[----:B------:R-:W-:Y:S01]  /*4870*/  IABS R51, R51 ;  /* 0x0000003300337213 */ /* 0x000fe20000000000 */
[----:B------:R-:W-:Y:S02]  /*4880*/  IMAD R57, R4, R2, R57 ;  /* 0x0000000204397224 */ /* 0x000fe400078e0239 */
[----:B------:R-:W-:Y:S02]  /*4890*/  IMAD.MOV R9, RZ, RZ, -R9 ;  /* 0x000000ffff097224 */ /* 0x000fe400078e0a09 */
[----:B------:R-:W-:Y:S01]  /*48a0*/  @!P4 IMAD.IADD R12, R12, 0x1, -R4 ;  /* 0x000000010c0cc824 */ /* 0x000fe200078e0a04 */
[----:B------:R-:W-:Y:S01]  /*48b0*/  ISETP.GT.U32.AND P4, PT, R4, R57, PT ;  /* 0x000000390400720c */ /* 0x000fe20003f84070 */
[----:B------:R-:W-:-:S04]  /*48c0*/  IMAD.HI.U32 R2, R20, R51, RZ ;  /* 0x0000003314027227 */ /* 0x000fc800078e00ff */
[C---:B------:R-:W-:Y:S02]  /*48d0*/  IMAD R35, R4.reuse, R9, R35 ;  /* 0x0000000904237224 */ /* 0x040fe400078e0223 */
[----:B------:R-:W-:Y:S02]  /*48e0*/  IMAD.MOV R2, RZ, RZ, -R2 ;  /* 0x000000ffff027224 */ /* 0x000fe400078e0a02 */
[--C-:B------:R-:W-:Y:S01]  /*48f0*/  @!P2 IMAD.IADD R27, R27, 0x1, -R4.reuse ;  /* 0x000000011b1ba824 */ /* 0x100fe200078e0a04 */
[C---:B------:R-:W-:Y:S01]  /*4900*/  ISETP.GT.U32.AND P2, PT, R4.reuse, R35, PT ;  /* 0x000000230400720c */ /* 0x040fe20003f44070 */
[C---:B------:R-:W-:Y:S02]  /*4910*/  IMAD R51, R4.reuse, R2, R51 ;  /* 0x0000000204337224 */ /* 0x040fe400078e0233 */
[----:B------:R-:W-:Y:S01]  /*4920*/  @!P4 IMAD.IADD R57, R57, 0x1, -R4 ;  /* 0x000000013939c824 */ /* 0x000fe200078e0a04 */
[----:B------:R-:W-:Y:S02]  /*4930*/  IABS R7, R38 ;  /* 0x0000002600077213 */ /* 0x000fe40000000000 */
[----:B------:R-:W-:-:S02]  /*4940*/  ISETP.GT.U32.AND P4, PT, R4, R51, PT ;  /* 0x000000330400720c */ /* 0x000fc40003f84070 */
[----:B------:R-:W-:Y:S01]  /*4950*/  IABS R33, R52 ;  /* 0x0000003400217213 */ /* 0x000fe20000000000 */
[----:B------:R-:W-:-:S04]  /*4960*/  IMAD.HI.U32 R13, R20, R7, RZ ;  /* 0x00000007140d7227 */ /* 0x000fc800078e00ff */
[----:B------:R-:W-:Y:S01]  /*4970*/  @!P2 IMAD.IADD R35, R35, 0x1, -R4 ;  /* 0x000000012323a824 */ /* 0x000fe200078e0a04 */
[----:B------:R-:W-:Y:S01]  /*4980*/  ISETP.GT.U32.AND P2, PT, R4, R57, PT ;  /* 0x000000390400720c */ /* 0x000fe20003f44070 */
[----:B------:R-:W-:Y:S01]  /*4990*/  IMAD.MOV R13, RZ, RZ, -R13 ;  /* 0x000000ffff0d7224 */ /* 0x000fe200078e0a0d */
[----:B------:R-:W-:Y:S01]  /*49a0*/  IABS R17, R49 ;  /* 0x0000003100117213 */ /* 0x000fe20000000000 */
[----:B------:R-:W-:Y:S01]  /*49b0*/  IMAD.HI.U32 R2, R20, R33, RZ ;  /* 0x0000002114027227 */ /* 0x000fe200078e00ff */
[----:B------:R-:W-:-:S03]  /*49c0*/  ISETP.GE.AND P3, PT, R48, RZ, PT ;  /* 0x000000ff3000720c */ /* 0x000fc60003f66270 */
[----:B------:R-:W-:Y:S01]  /*49d0*/  @!P4 IMAD.IADD R51, R51, 0x1, -R4 ;  /* 0x000000013333c824 */ /* 0x000fe200078e0a04 */
[----:B------:R-:W-:Y:S01]  /*49e0*/  ISETP.GT.U32.AND P4, PT, R4, R35, PT ;  /* 0x000000230400720c */ /* 0x000fe20003f84070 */
[----:B------:R-:W-:Y:S01]  /*49f0*/  IMAD.HI.U32 R9, R20, R17, RZ ;  /* 0x0000001114097227 */ /* 0x000fe200078e00ff */
[----:B------:R-:W-:-:S03]  /*4a00*/  IABS R48, R45 ;  /* 0x0000002d00307213 */ /* 0x000fc60000000000 */
[C---:B------:R-:W-:Y:S02]  /*4a10*/  IMAD R7, R4.reuse, R13, R7 ;  /* 0x0000000d04077224 */ /* 0x040fe400078e0207 */
[----:B------:R-:W-:Y:S02]  /*4a20*/  IMAD.MOV R2, RZ, RZ, -R2 ;  /* 0x000000ffff027224 */ /* 0x000fe400078e0a02 */
[----:B------:R-:W-:Y:S02]  /*4a30*/  IMAD.MOV R9, RZ, RZ, -R9 ;  /* 0x000000ffff097224 */ /* 0x000fe400078e0a09 */
[----:B------:R-:W-:Y:S01]  /*4a40*/  @!P2 IMAD.IADD R57, R57, 0x1, -R4 ;  /* 0x000000013939a824 */ /* 0x000fe200078e0a04 */
[C---:B------:R-:W-:Y:S01]  /*4a50*/  ISETP.GT.U32.AND P2, PT, R4.reuse, R7, PT ;  /* 0x000000070400720c */ /* 0x040fe20003f44070 */
[----:B------:R-:W-:Y:S02]  /*4a60*/  IMAD R33, R4, R2, R33 ;  /* 0x0000000204217224 */ /* 0x000fe400078e0221 */
[----:B------:R-:W-:-:S04]  /*4a70*/  IMAD.HI.U32 R2, R20, R48, RZ ;  /* 0x0000003014027227 */ /* 0x000fc800078e00ff */
[C---:B------:R-:W-:Y:S02]  /*4a80*/  IMAD R17, R4.reuse, R9, R17 ;  /* 0x0000000904117224 */ /* 0x040fe400078e0211 */
[----:B------:R-:W-:Y:S02]  /*4a90*/  IMAD.MOV R2, RZ, RZ, -R2 ;  /* 0x000000ffff027224 */ /* 0x000fe400078e0a02 */
[----:B------:R-:W-:Y:S01]  /*4aa0*/  @!P4 IMAD.IADD R35, R35, 0x1, -R4 ;  /* 0x000000012323c824 */ /* 0x000fe200078e0a04 */
[C---:B------:R-:W-:Y:S01]  /*4ab0*/  ISETP.GT.U32.AND P4, PT, R4.reuse, R17, PT ;  /* 0x000000110400720c */ /* 0x040fe20003f84070 */
[----:B------:R-:W-:Y:S01]  /*4ac0*/  IMAD R48, R4, R2, R48 ;  /* 0x0000000204307224 */ /* 0x000fe200078e0230 */
[----:B------:R-:W-:Y:S01]  /*4ad0*/  IABS R9, R34 ;  /* 0x0000002200097213 */ /* 0x000fe20000000000 */
[----:B------:R-:W-:-:S03]  /*4ae0*/  @!P2 IMAD.IADD R7, R7, 0x1, -R4 ;  /* 0x000000010707a824 */ /* 0x000fc600078e0a04 */
[----:B------:R-:W-:Y:S01]  /*4af0*/  ISETP.GT.U32.AND P2, PT, R4, R48, PT ;  /* 0x000000300400720c */ /* 0x000fe20003f44070 */
[----:B------:R-:W-:Y:S01]  /*4b00*/  @!P5 IMAD.MOV R53, RZ, RZ, -R53 ;  /* 0x000000ffff35d224 */ /* 0x000fe200078e0a35 */
[----:B------:R-:W-:Y:S01]  /*4b10*/  ISETP.GE.AND P5, PT, R37, RZ, PT ;  /* 0x000000ff2500720c */ /* 0x000fe20003fa6270 */
[----:B------:R-:W-:Y:S01]  /*4b20*/  IMAD.HI.U32 R25, R20, R9, RZ ;  /* 0x0000000914197227 */ /* 0x000fe200078e00ff */
[----:B------:R-:W-:-:S03]  /*4b30*/  IABS R13, R22 ;  /* 0x00000016000d7213 */ /* 0x000fc60000000000 */
[----:B------:R-:W-:Y:S01]  /*4b40*/  @!P4 IMAD.IADD R17, R17, 0x1, -R4 ;  /* 0x000000011111c824 */ /* 0x000fe200078e0a04 */
[----:B------:R-:W-:Y:S01]  /*4b50*/  ISETP.GT.U32.AND P4, PT, R4, R7, PT ;  /* 0x000000070400720c */ /* 0x000fe20003f84070 */
[----:B------:R-:W-:Y:S02]  /*4b60*/  IMAD.MOV R2, RZ, RZ, -R25 ;  /* 0x000000ffff027224 */ /* 0x000fe400078e0a19 */
[----:B------:R-:W-:-:S04]  /*4b70*/  IMAD.HI.U32 R25, R20, R13, RZ ;  /* 0x0000000d14197227 */ /* 0x000fc800078e00ff */
[----:B------:R-:W-:Y:S01]  /*4b80*/  @!P0 IMAD.MOV R12, RZ, RZ, -R12 ;  /* 0x000000ffff0c8224 */ /* 0x000fe200078e0a0c */
[C---:B------:R-:W-:Y:S01]  /*4b90*/  ISETP.GT.U32.AND P0, PT, R4.reuse, R51, PT ;  /* 0x000000330400720c */ /* 0x040fe20003f04070 */
[----:B------:R-:W-:Y:S02]  /*4ba0*/  IMAD R9, R4, R2, R9 ;  /* 0x0000000204097224 */ /* 0x000fe400078e0209 */
[----:B------:R-:W-:Y:S01]  /*4bb0*/  IMAD.MOV R2, RZ, RZ, -R25 ;  /* 0x000000ffff027224 */ /* 0x000fe200078e0a19 */
[----:B------:R-:W-:Y:S01]  /*4bc0*/  IABS R25, R18 ;  /* 0x0000001200197213 */ /* 0x000fe20000000000 */
[----:B------:R-:W-:Y:S01]  /*4bd0*/  @!P2 IMAD.IADD R48, R48, 0x1, -R4 ;  /* 0x000000013030a824 */ /* 0x000fe200078e0a04 */
[----:B------:R-:W-:Y:S01]  /*4be0*/  IABS R16, R30 ;  /* 0x0000001e00107213 */ /* 0x000fe20000000000 */
[----:B------:R-:W-:Y:S02]  /*4bf0*/  @!P5 IMAD.MOV R27, RZ, RZ, -R27 ;  /* 0x000000ffff1bd224 */ /* 0x000fe400078e0a1b */
[----:B------:R-:W-:Y:S01]  /*4c00*/  IMAD.HI.U32 R37, R20, R25, RZ ;  /* 0x0000001914257227 */ /* 0x000fe200078e00ff */
[----:B------:R-:W-:-:S03]  /*4c10*/  ISETP.GT.U32.AND P5, PT, R4, R48, PT ;  /* 0x000000300400720c */ /* 0x000fc60003fa4070 */
[----:B------:R-:W-:Y:S01]  /*4c20*/  @!P4 IMAD.IADD R7, R7, 0x1, -R4 ;  /* 0x000000010707c824 */ /* 0x000fe200078e0a04 */
[----:B------:R-:W-:Y:S01]  /*4c30*/  ISETP.GT.U32.AND P4, PT, R4, R9, PT ;  /* 0x000000090400720c */ /* 0x000fe20003f84070 */
[----:B------:R-:W-:-:S04]  /*4c40*/  IMAD.HI.U32 R36, R20, R16, RZ ;  /* 0x0000001014247227 */ /* 0x000fc800078e00ff */
[----:B------:R-:W-:Y:S02]  /*4c50*/  IMAD.MOV R37, RZ, RZ, -R37 ;  /* 0x000000ffff257224 */ /* 0x000fe400078e0a25 */
[----:B------:R-:W-:Y:S01]  /*4c60*/  @!P0 IMAD.IADD R51, R51, 0x1, -R4 ;  /* 0x0000000133338824 */ /* 0x000fe200078e0a04 */
[C---:B------:R-:W-:Y:S01]  /*4c70*/  ISETP.GT.U32.AND P0, PT, R4.reuse, R33, PT ;  /* 0x000000210400720c */ /* 0x040fe20003f04070 */
[C---:B------:R-:W-:Y:S01]  /*4c80*/  IMAD R13, R4.reuse, R2, R13 ;  /* 0x00000002040d7224 */ /* 0x040fe200078e020d */
[----:B------:R-:W-:Y:S01]  /*4c90*/  IABS R2, R3 ;  /* 0x0000000300027213 */ /* 0x000fe20000000000 */
[----:B------:R-:W-:Y:S02]  /*4ca0*/  IMAD.MOV R36, RZ, RZ, -R36 ;  /* 0x000000ffff247224 */ /* 0x000fe400078e0a24 */
[C---:B------:R-:W-:Y:S01]  /*4cb0*/  IMAD R25, R4.reuse, R37, R25 ;  /* 0x0000002504197224 */ /* 0x040fe200078e0219 */
[----:B------:R-:W-:Y:S01]  /*4cc0*/  ISETP.GE.AND P6, PT, R43, RZ, PT ;  /* 0x000000ff2b00720c */ /* 0x000fe20003fc6270 */
[----:B------:R-:W-:Y:S01]  /*4cd0*/  IMAD R16, R4, R36, R16 ;  /* 0x0000002404107224 */ /* 0x000fe200078e0210 */
[----:B------:R-:W-:Y:S01]  /*4ce0*/  IABS R36, R59 ;  /* 0x0000003b00247213 */ /* 0x000fe20000000000 */
[----:B------:R-:W-:Y:S01]  /*4cf0*/  @!P5 IMAD.IADD R48, R48, 0x1, -R4 ;  /* 0x000000013030d824 */ /* 0x000fe200078e0a04 */
[----:B------:R-:W-:Y:S01]  /*4d00*/  ISETP.GT.U32.AND P5, PT, R4, R25, PT ;  /* 0x000000190400720c */ /* 0x000fe20003fa4070 */
[----:B------:R-:W-:-:S04]  /*4d10*/  IMAD.HI.U32 R43, R20, R2, RZ ;  /* 0x00000002142b7227 */ /* 0x000fc800078e00ff */
[----:B------:R-:W-:Y:S01]  /*4d20*/  @!P4 IMAD.IADD R9, R9, 0x1, -R4 ;  /* 0x000000010909c824 */ /* 0x000fe200078e0a04 */
[----:B------:R-:W-:Y:S01]  /*4d30*/  ISETP.GE.AND P4, PT, R38, RZ, PT ;  /* 0x000000ff2600720c */ /* 0x000fe20003f86270 */
[----:B------:R-:W-:Y:S02]  /*4d40*/  IMAD.MOV R43, RZ, RZ, -R43 ;  /* 0x000000ffff2b7224 */ /* 0x000fe400078e0a2b */
[----:B------:R-:W-:Y:S01]  /*4d50*/  IMAD.HI.U32 R42, R20, R36, RZ ;  /* 0x00000024142a7227 */ /* 0x000fe200078e00ff */
[----:B------:R-:W-:-:S03]  /*4d60*/  IABS R37, R60 ;  /* 0x0000003c00257213 */ /* 0x000fc60000000000 */
[----:B------:R-:W-:Y:S02]  /*4d70*/  @!P0 IMAD.IADD R33, R33, 0x1, -R4 ;  /* 0x0000000121218824 */ /* 0x000fe400078e0a04 */
[C---:B------:R-:W-:Y:S02]  /*4d80*/  IMAD R2, R4.reuse, R43, R2 ;  /* 0x0000002b04027224 */ /* 0x040fe400078e0202 */
[----:B------:R-:W-:Y:S01]  /*4d90*/  IMAD.MOV R43, RZ, RZ, -R42 ;  /* 0x000000ffff2b7224 */ /* 0x000fe200078e0a2a */
[----:B------:R-:W-:Y:S01]  /*4da0*/  ISETP.GT.U32.AND P0, PT, R4, R17, PT ;  /* 0x000000110400720c */ /* 0x000fe20003f04070 */
[----:B------:R-:W-:Y:S01]  /*4db0*/  IMAD.HI.U32 R38, R20, R37, RZ ;  /* 0x0000002514267227 */ /* 0x000fe200078e00ff */
[----:B------:R-:W-:-:S03]  /*4dc0*/  ISETP.GT.U32.AND P2, PT, R4, R33, PT ;  /* 0x000000210400720c */ /* 0x000fc60003f44070 */
[C---:B------:R-:W-:Y:S01]  /*4dd0*/  IMAD R36, R4.reuse, R43, R36 ;  /* 0x0000002b04247224 */ /* 0x040fe200078e0224 */
[----:B------:R-:W-:Y:S01]  /*4de0*/  IABS R43, R61 ;  /* 0x0000003d002b7213 */ /* 0x000fe20000000000 */
[----:B------:R-:W-:Y:S01]  /*4df0*/  @!P5 IMAD.IADD R25, R25, 0x1, -R4 ;  /* 0x000000011919d824 */ /* 0x000fe200078e0a04 */
[----:B------:R-:W-:Y:S01]  /*4e00*/  IABS R42, R26 ;  /* 0x0000001a002a7213 */ /* 0x000fe20000000000 */
[----:B------:R-:W-:Y:S01]  /*4e10*/  IMAD.MOV R38, RZ, RZ, -R38 ;  /* 0x000000ffff267224 */ /* 0x000fe200078e0a26 */
[----:B------:R-:W-:Y:S01]  /*4e20*/  ISETP.GE.AND P5, PT, R49, RZ, PT ;  /* 0x000000ff3100720c */ /* 0x000fe20003fa6270 */
[----:B------:R-:W-:Y:S01]  /*4e30*/  @!P4 IMAD.MOV R7, RZ, RZ, -R7 ;  /* 0x000000ffff07c224 */ /* 0x000fe200078e0a07 */
[----:B------:R-:W-:Y:S01]  /*4e40*/  ISETP.GT.U32.AND P4, PT, R4, R25, PT ;  /* 0x000000190400720c */ /* 0x000fe20003f84070 */
[----:B------:R-:W-:-:S04]  /*4e50*/  IMAD.HI.U32 R49, R20, R43, RZ ;  /* 0x0000002b14317227 */ /* 0x000fc800078e00ff */
[----:B------:R-:W-:Y:S02]  /*4e60*/  IMAD R37, R4, R38, R37 ;  /* 0x0000002604257224 */ /* 0x000fe400078e0225 */
[----:B------:R-:W-:-:S04]  /*4e70*/  IMAD.HI.U32 R38, R20, R42, RZ ;  /* 0x0000002a14267227 */ /* 0x000fc800078e00ff */
[----:B------:R-:W-:Y:S02]  /*4e80*/  IMAD.MOV R20, RZ, RZ, -R49 ;  /* 0x000000ffff147224 */ /* 0x000fe400078e0a31 */
[--C-:B------:R-:W-:Y:S01]  /*4e90*/  @!P0 IMAD.IADD R17, R17, 0x1, -R4.reuse ;  /* 0x0000000111118824 */ /* 0x100fe200078e0a04 */
[C---:B------:R-:W-:Y:S01]  /*4ea0*/  ISETP.GT.U32.AND P0, PT, R4.reuse, R16, PT ;  /* 0x000000100400720c */ /* 0x040fe20003f04070 */
[--C-:B------:R-:W-:Y:S01]  /*4eb0*/  @!P2 IMAD.IADD R33, R33, 0x1, -R4.reuse ;  /* 0x000000012121a824 */ /* 0x100fe200078e0a04 */
[C---:B------:R-:W-:Y:S01]  /*4ec0*/  ISETP.GT.U32.AND P2, PT, R4.reuse, R13, PT ;  /* 0x0000000d0400720c */ /* 0x040fe20003f44070 */
[----:B------:R-:W-:Y:S02]  /*4ed0*/  IMAD R20, R4, R20, R43 ;  /* 0x0000001404147224 */ /* 0x000fe400078e022b */
[----:B------:R-:W-:-:S03]  /*4ee0*/  @!P4 IMAD.IADD R25, R25, 0x1, -R4 ;  /* 0x000000011919c824 */ /* 0x000fc600078e0a04 */
[----:B------:R-:W-:Y:S01]  /*4ef0*/  ISETP.GT.U32.AND P4, PT, R4, R20, PT ;  /* 0x000000140400720c */ /* 0x000fe20003f84070 */
[----:B------:R-:W-:-:S04]  /*4f00*/  @!P3 IMAD.MOV R35, RZ, RZ, -R35 ;  /* 0x000000ffff23b224 */ /* 0x000fc800078e0a23 */
[--C-:B------:R-:W-:Y:S02]  /*4f10*/  @!P0 IMAD.IADD R16, R16, 0x1, -R4.reuse ;  /* 0x0000000110108824 */ /* 0x100fe400078e0a04 */
[----:B------:R-:W-:Y:S01]  /*4f20*/  @!P2 IMAD.IADD R13, R13, 0x1, -R4 ;  /* 0x000000010d0da824 */ /* 0x000fe200078e0a04 */
[C---:B------:R-:W-:Y:S02]  /*4f30*/  ISETP.GT.U32.AND P2, PT, R4.reuse, R36, PT ;  /* 0x000000240400720c */ /* 0x040fe40003f44070 */
[----:B------:R-:W-:-:S03]  /*4f40*/  ISETP.GT.U32.AND P3, PT, R4, R16, PT ;  /* 0x000000100400720c */ /* 0x000fc60003f64070 */
[--C-:B------:R-:W-:Y:S01]  /*4f50*/  @!P4 IMAD.IADD R20, R20, 0x1, -R4.reuse ;  /* 0x000000011414c824 */ /* 0x100fe200078e0a04 */
[----:B------:R-:W-:Y:S02]  /*4f60*/  ISETP.GE.AND P4, PT, R3, RZ, PT ;  /* 0x000000ff0300720c */ /* 0x000fe40003f86270 */
[----:B------:R-:W0:Y:S01]  /*4f70*/  S2R R3, SR_TID.X ;  /* 0x0000000000037919 */ /* 0x000e220000002100 */
[----:B------:R-:W-:Y:S01]  /*4f80*/  @!P1 IMAD.MOV R51, RZ, RZ, -R51 ;  /* 0x000000ffff339224 */ /* 0x000fe200078e0a33 */
[C---:B------:R-:W-:Y:S02]  /*4f90*/  ISETP.GT.U32.AND P0, PT, R4.reuse, R2, PT ;  /* 0x000000020400720c */ /* 0x040fe40003f04070 */
[----:B------:R-:W-:Y:S01]  /*4fa0*/  ISETP.GT.U32.AND P1, PT, R4, R13, PT ;  /* 0x0000000d0400720c */ /* 0x000fe20003f24070 */
[--C-:B------:R-:W-:Y:S01]  /*4fb0*/  @!P2 IMAD.IADD R36, R36, 0x1, -R4.reuse ;  /* 0x000000012424a824 */ /* 0x100fe200078e0a04 */
[----:B------:R-:W-:Y:S01]  /*4fc0*/  ISETP.GT.U32.AND P2, PT, R4, R9, PT ;  /* 0x000000090400720c */ /* 0x000fe20003f44070 */
[----:B------:R-:W-:Y:S01]  /*4fd0*/  @!P3 IMAD.IADD R16, R16, 0x1, -R4 ;  /* 0x000000011010b824 */ /* 0x000fe200078e0a04 */
[C---:B------:R-:W-:Y:S01]  /*4fe0*/  ISETP.GT.U32.AND P3, PT, R4.reuse, R37, PT ;  /* 0x000000250400720c */ /* 0x040fe20003f64070 */
[----:B------:R-:W-:Y:S01]  /*4ff0*/  @!P5 IMAD.MOV R17, RZ, RZ, -R17 ;  /* 0x000000ffff11d224 */ /* 0x000fe200078e0a11 */
[----:B------:R-:W-:-:S05]  /*5000*/  ISETP.GT.U32.AND P5, PT, R4, R36, PT ;  /* 0x000000240400720c */ /* 0x000fca0003fa4070 */
[--C-:B------:R-:W-:Y:S01]  /*5010*/  @!P0 IMAD.IADD R2, R2, 0x1, -R4.reuse ;  /* 0x0000000102028824 */ /* 0x100fe200078e0a04 */
[----:B------:R-:W-:Y:S01]  /*5020*/  ISETP.GE.AND P0, PT, R52, RZ, PT ;  /* 0x000000ff3400720c */ /* 0x000fe20003f06270 */
[--C-:B------:R-:W-:Y:S01]  /*5030*/  @!P1 IMAD.IADD R13, R13, 0x1, -R4.reuse ;  /* 0x000000010d0d9824 */ /* 0x100fe200078e0a04 */
[----:B------:R-:W-:Y:S01]  /*5040*/  ISETP.GE.AND P1, PT, R34, RZ, PT ;  /* 0x000000ff2200720c */ /* 0x000fe20003f26270 */
[--C-:B------:R-:W-:Y:S01]  /*5050*/  @!P2 IMAD.IADD R9, R9, 0x1, -R4.reuse ;  /* 0x000000010909a824 */ /* 0x100fe200078e0a04 */
[----:B------:R-:W-:Y:S01]  /*5060*/  ISETP.GE.AND P2, PT, R45, RZ, PT ;  /* 0x000000ff2d00720c */ /* 0x000fe20003f46270 */
[--C-:B------:R-:W-:Y:S01]  /*5070*/  @!P3 IMAD.IADD R37, R37, 0x1, -R4.reuse ;  /* 0x000000012525b824 */ /* 0x100fe200078e0a04 */
[----:B------:R-:W2:Y:S01]  /*5080*/  LDL.LU R52, [R1+0x24cc] ;  /* 0x0024cc0001347983 */ /* 0x000ea20000300800 */
[----:B------:R-:W-:Y:S01]  /*5090*/  @!P5 IMAD.IADD R36, R36, 0x1, -R4 ;  /* 0x000000012424d824 */ /* 0x000fe200078e0a04 */
[----:B------:R-:W-:Y:S02]  /*50a0*/  ISETP.GE.AND P5, PT, R30, RZ, PT ;  /* 0x000000ff1e00720c */ /* 0x000fe40003fa6270 */
[----:B------:R-:W-:Y:S01]  /*50b0*/  ISETP.GT.U32.AND P3, PT, R4, R37, PT ;  /* 0x000000250400720c */ /* 0x000fe20003f64070 */
[----:B------:R-:W-:Y:S01]  /*50c0*/  IMAD.MOV R38, RZ, RZ, -R38 ;  /* 0x000000ffff267224 */ /* 0x000fe200078e0a26 */
[----:B------:R-:W3:Y:S01]  /*50d0*/  LDL.LU R49, [R1+0x24c8] ;  /* 0x0024c80001317983 */ /* 0x000ee20000300800 */
[----:B------:R-:W-:Y:S01]  /*50e0*/  @!P0 IMAD.MOV R33, RZ, RZ, -R33 ;  /* 0x000000ffff218224 */ /* 0x000fe200078e0a21 */
[----:B------:R-:W-:Y:S01]  /*50f0*/  ISETP.GE.AND P0, PT, R22, RZ, PT ;  /* 0x000000ff1600720c */ /* 0x000fe20003f06270 */
[----:B------:R-:W-:Y:S01]  /*5100*/  @!P1 IMAD.MOV R9, RZ, RZ, -R9 ;  /* 0x000000ffff099224 */ /* 0x000fe200078e0a09 */
[C---:B------:R-:W-:Y:S01]  /*5110*/  ISETP.GT.U32.AND P1, PT, R4.reuse, R20, PT ;  /* 0x000000140400720c */ /* 0x040fe20003f24070 */
[----:B------:R-:W-:Y:S01]  /*5120*/  @!P2 IMAD.MOV R48, RZ, RZ, -R48 ;  /* 0x000000ffff30a224 */ /* 0x000fe200078e0a30 */
[C---:B0-----:R-:W-:Y:S01]  /*5130*/  LOP3.LUT R22, R3.reuse, 0x7, RZ, 0xc0, !PT ;  /* 0x0000000703167812 */ /* 0x041fe200078ec0ff */
[----:B------:R-:W-:Y:S01]  /*5140*/  IMAD R43, R4, R38, R42 ;  /* 0x00000026042b7224 */ /* 0x000fe200078e022a */
[----:B------:R-:W-:Y:S01]  /*5150*/  ISETP.GE.AND P2, PT, R18, RZ, PT ;  /* 0x000000ff1200720c */ /* 0x000fe20003f46270 */
[----:B------:R-:W-:Y:S01]  /*5160*/  IMAD.SHL.U32 R38, R3, 0x2, RZ ;  /* 0x0000000203267824 */ /* 0x000fe200078e00ff */
[----:B------:R-:W4:Y:S01]  /*5170*/  LDL.LU R45, [R1+0x24c4] ;  /* 0x0024c400012d7983 */ /* 0x000f220000300800 */
[----:B------:R-:W-:-:S02]  /*5180*/  IMAD R18, R22, 0x210, RZ ;  /* 0x0000021016127824 */ /* 0x000fc400078e02ff */
[----:B------:R-:W-:Y:S01]  /*5190*/  IMAD R30, R22, 0x90, RZ ;  /* 0x00000090161e7824 */ /* 0x000fe200078e02ff */
[----:B------:R-:W2:Y:S01]  /*51a0*/  LDL.LU R42, [R1+0x24c0] ;  /* 0x0024c000012a7983 */ /* 0x000ea20000300800 */
[----:B------:R-:W-:Y:S01]  /*51b0*/  @!P5 IMAD.MOV R16, RZ, RZ, -R16 ;  /* 0x000000ffff10d224 */ /* 0x000fe200078e0a10 */
[----:B------:R-:W-:Y:S01]  /*51c0*/  LOP3.LUT R34, R18, 0x10, R38, 0x78, !PT ;  /* 0x0000001012227812 */ /* 0x000fe200078e7826 */
[----:B------:R-:W-:Y:S01]  /*51d0*/  @!P3 IMAD.IADD R37, R37, 0x1, -R4 ;  /* 0x000000012525b824 */ /* 0x000fe200078e0a04 */
[----:B------:R-:W2:Y:S01]  /*51e0*/  LDL.LU R22, [R1+0x10] ;  /* 0x0000100001167983 */ /* 0x000ea20000300800 */
[----:B------:R-:W-:Y:S01]  /*51f0*/  LOP3.LUT R30, R30, 0x30, R38, 0x78, !PT ;  /* 0x000000301e1e7812 */ /* 0x000fe200078e7826 */
[----:B------:R-:W-:Y:S01]  /*5200*/  IMAD.SHL.U32 R3, R3, 0x100, RZ ;  /* 0x0000010003037824 */ /* 0x000fe200078e00ff */
[----:B------:R-:W-:Y:S01]  /*5210*/  ISETP.GE.AND P5, PT, R59, RZ, PT ;  /* 0x000000ff3b00720c */ /* 0x000fe20003fa6270 */
[----:B------:R-:W2:Y:S01]  /*5220*/  LDL.LU R18, [R1+0xc] ;  /* 0x00000c0001127983 */ /* 0x000ea20000300800 */
[----:B------:R-:W-:Y:S01]  /*5230*/  ISETP.GE.AND P3, PT, R60, RZ, PT ;  /* 0x000000ff3c00720c */ /* 0x000fe20003f66270 */
[----:B------:R-:W-:Y:S01]  /*5240*/  @!P1 IMAD.IADD R20, R20, 0x1, -R4 ;  /* 0x0000000114149824 */ /* 0x000fe200078e0a04 */
[----:B------:R-:W-:Y:S01]  /*5250*/  ISETP.GE.AND P1, PT, R61, RZ, PT ;  /* 0x000000ff3d00720c */ /* 0x000fe20003f26270 */
[----:B------:R-:W2:Y:S01]  /*5260*/  LDL.LU R59, [R1+0x8] ;  /* 0x00000800013b7983 */ /* 0x000ea20000300800 */
[----:B------:R-:W-:-:S03]  /*5270*/  LOP3.LUT R34, R34, 0x1000, R3, 0xf8, !PT ;  /* 0x0000100022227812 */ /* 0x000fc600078ef803 */
[----:B------:R-:W2:Y:S04]  /*5280*/  LDL.LU R60, [R1+0x4] ;  /* 0x00000400013c7983 */ /* 0x000ea80000300800 */
[----:B------:R-:W2:Y:S04]  /*5290*/  LDL.LU R61, [R1] ;  /* 0x00000000013d7983 */ /* 0x000ea80000300800 */
[----:B------:R-:W2:Y:S04]  /*52a0*/  LDL.LU R38, [R1+0x24bc] ;  /* 0x0024bc0001267983 */ /* 0x000ea80000300800 */
[----:B------:R-:W2:Y:S04]  /*52b0*/  LDL.LU R30, [R1+0x24b8] ;  /* 0x0024b800011e7983 */ /* 0x000ea80000300800 */
[----:B------:R-:W2:Y:S01]  /*52c0*/  LDL.LU R3, [R1+0x24b4] ;  /* 0x0024b40001037983 */ /* 0x000ea20000300800 */
[----:B------:R-:W-:-:S02]  /*52d0*/  @!P0 IMAD.MOV R13, RZ, RZ, -R13 ;  /* 0x000000ffff0d8224 */ /* 0x000fc400078e0a0d */
[----:B------:R-:W-:Y:S01]  /*52e0*/  @!P2 IMAD.MOV R25, RZ, RZ, -R25 ;  /* 0x000000ffff19a224 */ /* 0x000fe200078e0a19 */
[----:B------:R-:W-:Y:S02]  /*52f0*/  ISETP.GE.AND P2, PT, R26, RZ, PT ;  /* 0x000000ff1a00720c */ /* 0x000fe40003f46270 */
[----:B------:R-:W3:Y:S01]  /*5300*/  LDL.LU R26, [R1+0x24b0] ;  /* 0x0024b000011a7983 */ /* 0x000ee20000300800 */
[----:B--2---:R-:W-:Y:S02]  /*5310*/  ISETP.NE.AND P0, PT, R3, RZ, PT ;  /* 0x000000ff0300720c */ /* 0x004fe40003f05270 */
[----:B------:R-:W-:-:S04]  /*5320*/  LOP3.LUT R34, RZ, R3, RZ, 0x33, !PT ;  /* 0x00000003ff227212 */ /* 0x000fc800078e33ff */
[C---:B------:R-:W-:Y:S02]  /*5330*/  SEL R22, R34.reuse, R22, !P0 ;  /* 0x0000001622167207 */ /* 0x040fe40004000000 */
[C---:B------:R-:W-:Y:S01]  /*5340*/  SEL R18, R34.reuse, R18, !P0 ;  /* 0x0000001222127207 */ /* 0x040fe20004000000 */
[----:B------:R-:W-:Y:S01]  /*5350*/  STL [R1+0x14], R34 ;  /* 0x0000142201007387 */ /* 0x000fe20000100800 */
[C---:B------:R-:W-:Y:S02]  /*5360*/  SEL R59, R34.reuse, R59, !P0 ;  /* 0x0000003b223b7207 */ /* 0x040fe40004000000 */
[C---:B------:R-:W-:Y:S01]  /*5370*/  SEL R60, R34.reuse, R60, !P0 ;  /* 0x0000003c223c7207 */ /* 0x040fe20004000000 */
[----:B------:R0:W-:Y:S01]  /*5380*/  STL [R1+0x40], R22 ;  /* 0x0000401601007387 */ /* 0x0001e20000100800 */
[----:B------:R-:W-:-:S03]  /*5390*/  SEL R61, R34, R61, !P0 ;  /* 0x0000003d223d7207 */ /* 0x000fc60004000000 */
[----:B0-----:R-:W2:Y:S04]  /*53a0*/  LDL.LU R22, [R1+0x24ac] ;  /* 0x0024ac0001167983 */ /* 0x001ea80000300800 */
[----:B------:R0:W-:Y:S04]  /*53b0*/  STL [R1+0x3c], R18 ;  /* 0x00003c1201007387 */ /* 0x0001e80000100800 */
[----:B0-----:R-:W2:Y:S04]  /*53c0*/  LDL.LU R18, [R1+0x24a8] ;  /* 0x0024a80001127983 */ /* 0x001ea80000300800 */
[----:B------:R0:W-:Y:S04]  /*53d0*/  STL [R1+0x38], R59 ;  /* 0x0000383b01007387 */ /* 0x0001e80000100800 */
[----:B0-----:R-:W2:Y:S04]  /*53e0*/  LDL.LU R59, [R1+0x24a4] ;  /* 0x0024a400013b7983 */ /* 0x001ea80000300800 */
[----:B------:R0:W-:Y:S04]  /*53f0*/  STL [R1+0x34], R60 ;  /* 0x0000343c01007387 */ /* 0x0001e80000100800 */
[----:B0-----:R-:W2:Y:S04]  /*5400*/  LDL.LU R60, [R1+0x24a0] ;  /* 0x0024a000013c7983 */ /* 0x001ea80000300800 */
[----:B------:R0:W-:Y:S04]  /*5410*/  STL [R1+0x30], R61 ;  /* 0x0000303d01007387 */ /* 0x0001e80000100800 */
[----:B0-----:R-:W2:Y:S02]  /*5420*/  LDL.LU R61, [R1+0x249c] ;  /* 0x00249c00013d7983 */ /* 0x001ea40000300800 */
[----:B--2---:R-:W-:-:S05]  /*5430*/  SEL R61, R34, R61, !P0 ;  /* 0x0000003d223d7207 */ /* 0x004fca0004000000 */
[----:B------:R0:W-:Y:S02]  /*5440*/  STL [R1+0x2c], R61 ;  /* 0x00002c3d01007387 */ /* 0x0001e40000100800 */
[----:B0-----:R-:W-:Y:S02]  /*5450*/  IMAD.MOV.U32 R61, RZ, RZ, R34 ;  /* 0x000000ffff3d7224 */ /* 0x001fe400078e0022 */
[----:B------:R-:W2:Y:S03]  /*5460*/  LDL.LU R34, [R1+0x2498] ;  /* 0x0024980001227983 */ /* 0x000ea60000300800 */
[C---:B------:R-:W-:Y:S02]  /*5470*/  SEL R60, R61.reuse, R60, !P0 ;  /* 0x0000003c3d3c7207 */ /* 0x040fe40004000000 */
[----:B------:R-:W-:-:S03]  /*5480*/  SEL R18, R61, R18, !P0 ;  /* 0x000000123d127207 */ /* 0x000fc60004000000 */
[----:B------:R0:W-:Y:S02]  /*5490*/  STL [R1+0x28], R60 ;  /* 0x0000283c01007387 */ /* 0x0001e40000100800 */
[C---:B0-----:R-:W-:Y:S02]  /*54a0*/  SEL R60, R61.reuse, R59, !P0 ;  /* 0x0000003b3d3c7207 */ /* 0x041fe40004000000 */
[----:B------:R-:W-:-:S03]  /*54b0*/  SEL R59, R61, R22, !P0 ;  /* 0x000000163d3b7207 */ /* 0x000fc60004000000 */
[----:B------:R-:W-:Y:S01]  /*54c0*/  STL [R1+0x24], R60 ;  /* 0x0000243c01007387 */ /* 0x000fe20000100800 */
[----:B---3--:R-:W-:-:S03]  /*54d0*/  SEL R22, R61, R26, !P0 ;  /* 0x0000001a3d167207 */ /* 0x008fc60004000000 */
[----:B------:R0:W-:Y:S04]  /*54e0*/  STL [R1+0x20], R18 ;  /* 0x0000201201007387 */ /* 0x0001e80000100800 */
[----:B------:R-:W-:Y:S01]  /*54f0*/  STL [R1+0x1c], R59 ;  /* 0x00001c3b01007387 */ /* 0x000fe20000100800 */
[----:B0-----:R-:W-:Y:S01]  /*5500*/  SEL R18, R61, R30, !P0 ;  /* 0x0000001e3d127207 */ /* 0x001fe20004000000 */
[----:B------:R-:W-:Y:S02]  /*5510*/  IMAD.MOV.U32 R30, RZ, RZ, R61 ;  /* 0x000000ffff1e7224 */ /* 0x000fe400078e003d */
[----:B------:R0:W-:Y:S04]  /*5520*/  STL [R1+0x10], R22 ;  /* 0x0000101601007387 */ /* 0x0001e80000100800 */
[----:B------:R1:W-:Y:S01]  /*5530*/  STL [R1+0xc], R18 ;  /* 0x00000c1201007387 */ /* 0x0003e20000100800 */
[----:B----4-:R-:W-:-:S02]  /*5540*/  SEL R61, R30, R45, !P0 ;  /* 0x0000002d1e3d7207 */ /* 0x010fc40004000000 */
[C---:B0-----:R-:W-:Y:S02]  /*5550*/  SEL R22, R30.reuse, R42, !P0 ;  /* 0x0000002a1e167207 */ /* 0x041fe40004000000 */
[C---:B-1----:R-:W-:Y:S02]  /*5560*/  SEL R18, R30.reuse, R38, !P0 ;  /* 0x000000261e127207 */ /* 0x042fe40004000000 */
[C---:B------:R-:W-:Y:S02]  /*5570*/  SEL R60, R30.reuse, R49, !P0 ;  /* 0x000000311e3c7207 */ /* 0x040fe40004000000 */
[C---:B------:R-:W-:Y:S02]  /*5580*/  SEL R59, R30.reuse, R52, !P0 ;  /* 0x000000341e3b7207 */ /* 0x040fe40004000000 */
[C---:B------:R-:W-:Y:S02]  /*5590*/  SEL R56, R30.reuse, R56, !P0 ;  /* 0x000000381e387207 */ /* 0x040fe40004000000 */
[----:B------:R-:W-:-:S02]  /*55a0*/  SEL R52, R30, R29, !P0 ;  /* 0x0000001d1e347207 */ /* 0x000fc40004000000 */
[C---:B------:R-:W-:Y:S02]  /*55b0*/  SEL R49, R30.reuse, R11, !P0 ;  /* 0x0000000b1e317207 */ /* 0x040fe40004000000 */
[----:B--2---:R-:W-:-:S05]  /*55c0*/  SEL R26, R30, R34, !P0 ;  /* 0x000000221e1a7207 */ /* 0x004fca0004000000 */
[----:B------:R0:W-:Y:S04]  /*55d0*/  STL [R1+0x8], R26 ;  /* 0x0000081a01007387 */ /* 0x0001e80000100800 */
[----:B0-----:R-:W2:Y:S04]  /*55e0*/  LDL.LU R26, [R1+0x60] ;  /* 0x00006000011a7983 */ /* 0x001ea80000300800 */
[----:B------:R0:W-:Y:S04]  /*55f0*/  STL [R1+0x4], R18 ;  /* 0x0000041201007387 */ /* 0x0001e80000100800 */
[----:B0-----:R-:W3:Y:S04]  /*5600*/  LDL.LU R18, [R1+0x58] ;  /* 0x0000580001127983 */ /* 0x001ee80000300800 */
[----:B------:R0:W-:Y:S04]  /*5610*/  STL [R1], R22 ;  /* 0x0000001601007387 */ /* 0x0001e80000100800 */
[----:B0-----:R-:W4:Y:S04]  /*5620*/  LDL.LU R22, [R1+0x4c] ;  /* 0x00004c0001167983 */ /* 0x001f280000300800 */
[----:B------:R0:W-:Y:S04]  /*5630*/  STL [R1+0x2458], R61 ;  /* 0x0024583d01007387 */ /* 0x0001e80000100800 */
[----:B0-----:R-:W4:Y:S04]  /*5640*/  LDL.LU R61, [R1+0x48] ;  /* 0x00004800013d7983 */ /* 0x001f280000300800 */
[----:B------:R0:W-:Y:S04]  /*5650*/  STL [R1+0x245c], R60 ;  /* 0x00245c3c01007387 */ /* 0x0001e80000100800 */
[----:B0-----:R-:W4:Y:S04]  /*5660*/  LDL.LU R60, [R1+0x50] ;  /* 0x00005000013c7983 */ /* 0x001f280000300800 */
[----:B------:R0:W-:Y:S04]  /*5670*/  STL [R1+0x2460], R59 ;  /* 0x0024603b01007387 */ /* 0x0001e80000100800 */
[----:B0-----:R-:W4:Y:S04]  /*5680*/  LDL.LU R59, [R1+0x54] ;  /* 0x00005400013b7983 */ /* 0x001f280000300800 */
[----:B------:R0:W-:Y:S04]  /*5690*/  STL [R1+0x2464], R56 ;  /* 0x0024643801007387 */ /* 0x0001e80000100800 */
[----:B0-----:R-:W4:Y:S04]  /*56a0*/  LDL.LU R56, [R1+0x5c] ;  /* 0x00005c0001387983 */ /* 0x001f280000300800 */
[----:B------:R-:W4:Y:S04]  /*56b0*/  LDL.LU R29, [R1+0x64] ;  /* 0x00006400011d7983 */ /* 0x000f280000300800 */
[----:B------:R-:W-:Y:S04]  /*56c0*/  STL [R1+0x2468], R52 ;  /* 0x0024683401007387 */ /* 0x000fe80000100800 */
[----:B------:R0:W-:Y:S04]  /*56d0*/  STL [R1+0x246c], R49 ;  /* 0x00246c3101007387 */ /* 0x0001e80000100800 */
[----:B0-----:R-:W4:Y:S01]  /*56e0*/  LDL.LU R49, [R1+0x14] ;  /* 0x0000140001317983 */ /* 0x001f220000300800 */
[----:B------:R-:W-:Y:S01]  /*56f0*/  @!P6 IMAD.MOV R57, RZ, RZ, -R57 ;  /* 0x000000ffff39e224 */ /* 0x000fe200078e0a39 */
[----:B------:R-:W-:-:S13]  /*5700*/  ISETP.GT.U32.AND P6, PT, R4, R2, PT ;  /* 0x000000020400720c */ /* 0x000fda0003fc4070 */
[----:B------:R-:W-:Y:S01]  /*5710*/  @!P6 IMAD.IADD R2, R2, 0x1, -R4 ;  /* 0x000000010202e824 */ /* 0x000fe200078e0a04 */
[----:B------:R-:W-:-:S03]  /*5720*/  ISETP.GT.U32.AND P6, PT, R4, R43, PT ;  /* 0x0000002b0400720c */ /* 0x000fc60003fc4070 */
[----:B------:R-:W-:Y:S02]  /*5730*/  IMAD.MOV.U32 R3, RZ, RZ, R2 ;  /* 0x000000ffff037224 */ /* 0x000fe400078e0002 */
[----:B------:R-:W0:Y:S08]  /*5740*/  S2R R2, SR_TID.X ;  /* 0x0000000000027919 */ /* 0x000e300000002100 */
[----:B------:R-:W-:Y:S01]  /*5750*/  @!P6 IMAD.IADD R43, R43, 0x1, -R4 ;  /* 0x000000012b2be824 */ /* 0x000fe200078e0a04 */
[----:B------:R-:W1:Y:S04]  /*5760*/  S2R R52, SR_TID.X ;  /* 0x0000000000347919 */ /* 0x000e680000002100 */
[----:B------:R-:W-:-:S13]  /*5770*/  ISETP.GT.U32.AND P6, PT, R4, R43, PT ;  /* 0x0000002b0400720c */ /* 0x000fda0003fc4070 */
[----:B------:R-:W-:Y:S02]  /*5780*/  @!P6 IMAD.IADD R43, R43, 0x1, -R4 ;  /* 0x000000012b2be824 */ /* 0x000fe400078e0a04 */
[----:B------:R-:W1:Y:S01]  /*5790*/  LDC R4, c[0x0][0x3ac] ;  /* 0x0000eb00ff047b82 */ /* 0x000e620000000800 */
[----:B------:R-:W-:Y:S01]  /*57a0*/  @!P4 IMAD.MOV R3, RZ, RZ, -R3 ;  /* 0x000000ffff03c224 */ /* 0x000fe200078e0a03 */
[----:B0-----:R-:W-:Y:S01]  /*57b0*/  LOP3.LUT R2, R2, 0x1f, RZ, 0xc0, !PT ;  /* 0x0000001f02027812 */ /* 0x001fe200078ec0ff */
[----:B------:R-:W-:Y:S02]  /*57c0*/  @!P5 IMAD.MOV R36, RZ, RZ, -R36 ;  /* 0x000000ffff24d224 */ /* 0x000fe400078e0a24 */
[----:B------:R-:W-:Y:S02]  /*57d0*/  @!P3 IMAD.MOV R37, RZ, RZ, -R37 ;  /* 0x000000ffff25b224 */ /* 0x000fe400078e0a25 */
[----:B------:R-:W-:Y:S02]  /*57e0*/  @!P1 IMAD.MOV R20, RZ, RZ, -R20 ;  /* 0x000000ffff149224 */ /* 0x000fe400078e0a14 */
[----:B------:R-:W-:Y:S01]  /*57f0*/  @!P2 IMAD.MOV R43, RZ, RZ, -R43 ;  /* 0x000000ffff2ba224 */ /* 0x000fe200078e0a2b */
[----:B-1----:R-:W-:Y:S01]  /*5800*/  LOP3.LUT R52, R52, 0x1f, RZ, 0xc0, !PT ;  /* 0x0000001f34347812 */ /* 0x002fe200078ec0ff */
[----:B------:R-:W-:-:S04]  /*5810*/  IMAD R2, R2, R4, RZ ;  /* 0x0000000402027224 */ /* 0x000fc800078e02ff */
[----:B------:R-:W-:Y:S01]  /*5820*/  IMAD R4, R4, 0x20, R2 ;  /* 0x0000002004047824 */ /* 0x000fe200078e0202 */
[----:B------:R-:W-:-:S04]  /*5830*/  LEA R2, P4, R2, UR14, 0x1 ;  /* 0x0000000e02027c11 */ /* 0x000fc8000f8808ff */
[----:B------:R-:W-:Y:S01]  /*5840*/  LEA R4, P6, R4, UR14, 0x1 ;  /* 0x0000000e04047c11 */ /* 0x000fe2000f8c08ff */
[----:B--2---:R-:W-:Y:S02]  /*5850*/  IMAD R26, R26, UR6, RZ ;  /* 0x000000061a1a7c24 */ /* 0x004fe4000f8e02ff */
[----:B---3--:R-:W-:Y:S01]  /*5860*/  IMAD R18, R18, UR6, RZ ;  /* 0x0000000612127c24 */ /* 0x008fe2000f8e02ff */
[C---:B----4-:R-:W-:Y:S02]  /*5870*/  SEL R45, R49.reuse, R24, !P0 ;  /* 0x00000018312d7207 */ /* 0x050fe40004000000 */
[----:B------:R-:W0:Y:S01]  /*5880*/  LDC R24, c[0x0][0x3ac] ;  /* 0x0000eb00ff187b82 */ /* 0x000e220000000800 */
[C---:B------:R-:W-:Y:S02]  /*5890*/  SEL R42, R49.reuse, R40, !P0 ;  /* 0x00000028312a7207 */ /* 0x040fe40004000000 */
[C---:B------:R-:W-:Y:S02]  /*58a0*/  SEL R40, R49.reuse, R32, !P0 ;  /* 0x0000002031287207 */ /* 0x040fe40004000000 */
[----:B------:R-:W-:-:S02]  /*58b0*/  SEL R38, R49, R8, !P0 ;  /* 0x0000000831267207 */ /* 0x000fc40004000000 */
[C---:B------:R-:W-:Y:S02]  /*58c0*/  SEL R54, R49.reuse, R54, !P0 ;  /* 0x0000003631367207 */ /* 0x040fe40004000000 */
[C---:B------:R-:W-:Y:S02]  /*58d0*/  SEL R34, R49.reuse, R14, !P0 ;  /* 0x0000000e31227207 */ /* 0x040fe40004000000 */
[C---:B------:R-:W-:Y:S02]  /*58e0*/  SEL R32, R49.reuse, R21, !P0 ;  /* 0x0000001531207207 */ /* 0x040fe40004000000 */
        /* <DEDUP_REMOVED lines=35> */
[----:B------:R-:W-:Y:S01]  /*5b20*/  SEL R43, R49, R43, !P0 ;  /* 0x0000002b312b7207 */ /* 0x000fe20004000000 */
[CC--:B0-----:R-:W-:Y:S02]  /*5b30*/  IMAD R49, R52.reuse, R24.reuse, RZ ;  /* 0x0000001834317224 */ /* 0x0c1fe400078e02ff */
[----:B------:R-:W-:Y:S01]  /*5b40*/  IMAD R52, R52, R24, RZ ;  /* 0x0000001834347224 */ /* 0x000fe200078e02ff */
[----:B------:R-:W-:Y:S03]  /*5b50*/  STL [R1+0x2470], R45 ;  /* 0x0024702d01007387 */ /* 0x000fe60000100800 */
[----:B------:R-:W-:Y:S01]  /*5b60*/  IMAD R52, R24, 0x20, R52 ;  /* 0x0000002018347824 */ /* 0x000fe200078e0234 */
[----:B------:R0:W-:Y:S01]  /*5b70*/  STL.64 [R1+0x2478], R54 ;  /* 0x0024783601007387 */ /* 0x0001e20000100a00 */
[----:B------:R-:W-:Y:S01]  /*5b80*/  LEA.HI.X.SX32 R3, R49, UR15, 0x1, P4 ;  /* 0x0000000f31037c11 */ /* 0x000fe2000a0f0eff */
[----:B------:R-:W-:-:S02]  /*5b90*/  IMAD R29, R29, UR6, RZ ;  /* 0x000000061d1d7c24 */ /* 0x000fc4000f8e02ff */
[----:B------:R1:W-:Y:S01]  /*5ba0*/  STL.64 [R1+0x2480], R40 ;  /* 0x0024802801007387 */ /* 0x0003e20000100a00 */
[----:B------:R-:W-:-:S03]  /*5bb0*/  LEA.HI.X.SX32 R5, R52, UR15, 0x1, P6 ;  /* 0x0000000f34057c11 */ /* 0x000fc6000b0f0eff */
[----:B------:R-:W-:Y:S04]  /*5bc0*/  STL.64 [R1+0x2488], R30 ;  /* 0x0024881e01007387 */ /* 0x000fe80000100a00 */
[----:B------:R-:W-:Y:S01]  /*5bd0*/  STL.64 [R1+0x2490], R38 ;  /* 0x0024902601007387 */ /* 0x000fe20000100a00 */
[----:B0-----:R-:W-:-:S03]  /*5be0*/  LEA R54, P4, R29, UR12, 0x1 ;  /* 0x0000000c1d367c11 */ /* 0x001fc6000f8808ff */
[----:B------:R-:W-:Y:S01]  /*5bf0*/  STL.64 [R1+0x2450], R36 ;  /* 0x0024502401007387 */ /* 0x000fe20000100a00 */
[----:B------:R-:W-:-:S03]  /*5c00*/  IMAD R14, R56, UR6, RZ ;  /* 0x00000006380e7c24 */ /* 0x000fc6000f8e02ff */
[----:B------:R0:W-:Y:S01]  /*5c10*/  STL.64 [R1+0x2400], R2 ;  /* 0x0024000201007387 */ /* 0x0001e20000100a00 */
[----:B-1----:R-:W-:-:S03]  /*5c20*/  LEA R40, P5, R26, UR12, 0x1 ;  /* 0x0000000c1a287c11 */ /* 0x002fc6000f8a08ff */
[----:B------:R1:W-:Y:S01]  /*5c30*/  STL.64 [R1+0x2448], R4 ;  /* 0x0024480401007387 */ /* 0x0003e20000100a00 */
[----:B------:R-:W-:-:S03]  /*5c40*/  IMAD R19, R59, UR6, RZ ;  /* 0x000000063b137c24 */ /* 0x000fc6000f8e02ff */
[----:B------:R-:W2:Y:S01]  /*5c50*/  LDL.LU R45, [R1+0x20] ;  /* 0x00002000012d7983 */ /* 0x000ea20000300800 */
[----:B------:R-:W-:-:S03]  /*5c60*/  LEA.HI.X.SX32 R55, R29, UR13, 0x1, P4 ;  /* 0x0000000d1d377c11 */ /* 0x000fc6000a0f0eff */
[----:B------:R-:W3:Y:S01]  /*5c70*/  LDL.LU R49, [R1+0x1c] ;  /* 0x00001c0001317983 */ /* 0x000ee20000300800 */
[----:B------:R-:W-:-:S03]  /*5c80*/  IMAD R21, R60, UR6, RZ ;  /* 0x000000063c157c24 */ /* 0x000fc6000f8e02ff */
[----:B------:R-:W4:Y:S01]  /*5c90*/  LDL.LU R52, [R1+0x10] ;  /* 0x0000100001347983 */ /* 0x000f220000300800 */
[----:B------:R-:W-:Y:S01]  /*5ca0*/  IMAD R24, R61, UR6, RZ ;  /* 0x000000063d187c24 */ /* 0x000fe2000f8e02ff */
[----:B------:R-:W-:Y:S02]  /*5cb0*/  LEA.HI.X.SX32 R41, R26, UR13, 0x1, P5 ;  /* 0x0000000d1a297c11 */ /* 0x000fe4000a8f0eff */
[----:B------:R-:W4:Y:S01]  /*5cc0*/  LDL.LU R56, [R1+0xc] ;  /* 0x00000c0001387983 */ /* 0x000f220000300800 */
[----:B0-----:R-:W-:-:S03]  /*5cd0*/  LEA R2, P3, R14, UR12, 0x1 ;  /* 0x0000000c0e027c11 */ /* 0x001fc6000f8608ff */
[----:B------:R-:W4:Y:S01]  /*5ce0*/  LDL.LU R59, [R1+0x8] ;  /* 0x00000800013b7983 */ /* 0x000f220000300800 */
[----:B------:R-:W-:-:S03]  /*5cf0*/  LEA R36, P2, R18, UR12, 0x1 ;  /* 0x0000000c12247c11 */ /* 0x000fc6000f8408ff */
[----:B------:R-:W4:Y:S01]  /*5d00*/  LDL.LU R60, [R1+0x4] ;  /* 0x00000400013c7983 */ /* 0x000f220000300800 */
[----:B-1----:R-:W-:-:S03]  /*5d10*/  LEA R4, P1, R19, UR12, 0x1 ;  /* 0x0000000c13047c11 */ /* 0x002fc6000f8208ff */
[----:B------:R-:W4:Y:S01]  /*5d20*/  LDL.LU R61, [R1] ;  /* 0x00000000013d7983 */ /* 0x000f220000300800 */
[----:B------:R-:W-:-:S03]  /*5d30*/  LEA.HI.X.SX32 R3, R14, UR13, 0x1, P3 ;  /* 0x0000000d0e037c11 */ /* 0x000fc600098f0eff */
[----:B------:R-:W4:Y:S01]  /*5d40*/  LDL.LU R29, [R1+0x24] ;  /* 0x00002400011d7983 */ /* 0x000f220000300800 */
[----:B------:R-:W-:-:S03]  /*5d50*/  LEA.HI.X.SX32 R37, R18, UR13, 0x1, P2 ;  /* 0x0000000d12257c11 */ /* 0x000fc600090f0eff */
[----:B------:R-:W-:Y:S01]  /*5d60*/  STL.64 [R1+0xcf0], R54 ;  /* 0x000cf03601007387 */ /* 0x000fe20000100a00 */
[----:B------:R-:W-:-:S03]  /*5d70*/  LEA.HI.X.SX32 R5, R19, UR13, 0x1, P1 ;  /* 0x0000000d13057c11 */ /* 0x000fc600088f0eff */
[----:B------:R-:W4:Y:S04]  /*5d80*/  LDL.LU R26, [R1+0x28] ;  /* 0x00002800011a7983 */ /* 0x000f280000300800 */
[----:B------:R0:W-:Y:S04]  /*5d90*/  STL.64 [R1+0xce8], R40 ;  /* 0x000ce82801007387 */ /* 0x0001e80000100a00 */
[----:B------:R-:W4:Y:S04]  /*5da0*/  LDL.LU R14, [R1+0x40] ;  /* 0x00004000010e7983 */ /* 0x000f280000300800 */
[----:B------:R-:W4:Y:S04]  /*5db0*/  LDL.LU R18, [R1+0x3c] ;  /* 0x00003c0001127983 */ /* 0x000f280000300800 */
[----:B------:R-:W4:Y:S01]  /*5dc0*/  LDL.LU R19, [R1+0x38] ;  /* 0x0000380001137983 */ /* 0x000f220000300800 */
[----:B------:R-:W-:Y:S01]  /*5dd0*/  IMAD R22, R22, UR6, RZ ;  /* 0x0000000616167c24 */ /* 0x000fe2000f8e02ff */
[----:B------:R-:W-:-:S04]  /*5de0*/  LEA R38, P0, R21, UR12, 0x1 ;  /* 0x0000000c15267c11 */ /* 0x000fc8000f8008ff */
[----:B------:R-:W-:Y:S02]  /*5df0*/  LEA.HI.X.SX32 R39, R21, UR13, 0x1, P0 ;  /* 0x0000000d15277c11 */ /* 0x000fe400080f0eff */
[----:B------:R-:W-:Y:S02]  /*5e00*/  LEA R30, P4, R22, UR12, 0x1 ;  /* 0x0000000c161e7c11 */ /* 0x000fe4000f8808ff */
[----:B0-----:R-:W-:Y:S01]  /*5e10*/  LEA R40, P5, R24, UR12, 0x1 ;  /* 0x0000000c18287c11 */ /* 0x001fe2000f8a08ff */
[----:B------:R0:W-:Y:S01]  /*5e20*/  STL.64 [R1+0xcc8], R38 ;  /* 0x000cc82601007387 */ /* 0x0001e20000100a00 */
[----:B------:R-:W-:Y:S02]  /*5e30*/  LEA.HI.X.SX32 R31, R22, UR13, 0x1, P4 ;  /* 0x0000000d161f7c11 */ /* 0x000fe4000a0f0eff */
[----:B------:R-:W-:Y:S01]  /*5e40*/  LEA.HI.X.SX32 R41, R24, UR13, 0x1, P5 ;  /* 0x0000000d18297c11 */ /* 0x000fe2000a8f0eff */
[----:B0-----:R-:W4:Y:S04]  /*5e50*/  LDL.LU.64 R38, [R1+0x2490] ;  /* 0x0024900001267983 */ /* 0x001f280000300a00 */
[----:B------:R-:W4:Y:S04]  /*5e60*/  LDL.LU R21, [R1+0x34] ;  /* 0x0000340001157983 */ /* 0x000f280000300800 */
[----:B------:R-:W-:Y:S04]  /*5e70*/  STL.64 [R1+0xce0], R2 ;  /* 0x000ce00201007387 */ /* 0x000fe80000100a00 */
[----:B------:R-:W-:Y:S04]  /*5e80*/  STL.64 [R1+0xcd8], R36 ;  /* 0x000cd82401007387 */ /* 0x000fe80000100a00 */
[----:B------:R0:W-:Y:S04]  /*5e90*/  STL.64 [R1+0xcc0], R30 ;  /* 0x000cc01e01007387 */ /* 0x0001e80000100a00 */
[----:B0-----:R-:W4:Y:S04]  /*5ea0*/  LDL.LU.64 R30, [R1+0x2488] ;  /* 0x00248800011e7983 */ /* 0x001f280000300a00 */
[----:B------:R-:W4:Y:S04]  /*5eb0*/  LDL.LU R22, [R1+0x30] ;  /* 0x0000300001167983 */ /* 0x000f280000300800 */
[----:B------:R-:W-:Y:S04]  /*5ec0*/  STL.64 [R1+0xcd0], R4 ;  /* 0x000cd00401007387 */ /* 0x000fe80000100a00 */
[----:B------:R0:W-:Y:S04]  /*5ed0*/  STL.64 [R1+0xb98], R40 ;  /* 0x000b982801007387 */ /* 0x0001e80000100a00 */
[----:B0-----:R-:W4:Y:S04]  /*5ee0*/  LDL.LU.64 R40, [R1+0x2480] ;  /* 0x0024800001287983 */ /* 0x001f280000300a00 */
[----:B------:R-:W4:Y:S01]  /*5ef0*/  LDL.LU R24, [R1+0x2c] ;  /* 0x00002c0001187983 */ /* 0x000f220000300800 */
[----:B--2---:R-:W-:-:S02]  /*5f00*/  IMAD R45, R45, UR7, RZ ;  /* 0x000000072d2d7c24 */ /* 0x004fc4000f8e02ff */
[----:B---3--:R-:W-:Y:S02]  /*5f10*/  IMAD R49, R49, UR7, RZ ;  /* 0x0000000731317c24 */ /* 0x008fe4000f8e02ff */
[----:B----4-:R-:W-:Y:S02]  /*5f20*/  IMAD R52, R52, UR7, RZ ;  /* 0x0000000734347c24 */ /* 0x010fe4000f8e02ff */
[----:B------:R-:W-:Y:S02]  /*5f30*/  IMAD R56, R56, UR7, RZ ;  /* 0x0000000738387c24 */ /* 0x000fe4000f8e02ff */
[----:B------:R-:W-:Y:S02]  /*5f40*/  IMAD R59, R59, UR7, RZ ;  /* 0x000000073b3b7c24 */ /* 0x000fe4000f8e02ff */
[----:B------:R-:W-:Y:S02]  /*5f50*/  IMAD R60, R60, UR7, RZ ;  /* 0x000000073c3c7c24 */ /* 0x000fe4000f8e02ff */
[----:B------:R-:W-:-:S02]  /*5f60*/  IMAD R61, R61, UR7, RZ ;  /* 0x000000073d3d7c24 */ /* 0x000fc4000f8e02ff */
[----:B------:R-:W-:Y:S02]  /*5f70*/  IMAD R18, R18, UR7, RZ ;  /* 0x0000000712127c24 */ /* 0x000fe4000f8e02ff */
[----:B------:R-:W-:-:S05]  /*5f80*/  IMAD R19, R19, UR7, RZ ;  /* 0x0000000713137c24 */ /* 0x000fca000f8e02ff */
[----:B------:R0:W-:Y:S02]  /*5f90*/  STL.64 [R1+0x2440], R18 ;  /* 0x0024401201007387 */ /* 0x0001e40000100a00 */
[----:B0-----:R-:W-:Y:S02]  /*5fa0*/  IMAD.MOV.U32 R18, RZ, RZ, R54 ;  /* 0x000000ffff127224 */ /* 0x001fe400078e0036 */
[----:B------:R-:W-:Y:S02]  /*5fb0*/  IMAD.MOV.U32 R19, RZ, RZ, R55 ;  /* 0x000000ffff137224 */ /* 0x000fe400078e0037 */
[----:B------:R-:W2:Y:S04]  /*5fc0*/  LDL.LU.64 R54, [R1+0x2478] ;  /* 0x0024780001367983 */ /* 0x000ea80000300a00 */
[----:B------:R0:W-:Y:S04]  /*5fd0*/  STL [R1+0x150], R45 ;  /* 0x0001502d01007387 */ /* 0x0001e80000100800 */
[----:B0-----:R-:W3:Y:S04]  /*5fe0*/  LDL.LU R45, [R1+0x2470] ;  /* 0x00247000012d7983 */ /* 0x001ee80000300800 */
[----:B------:R0:W-:Y:S04]  /*5ff0*/  STL [R1+0x154], R49 ;  /* 0x0001543101007387 */ /* 0x0001e80000100800 */
[----:B0-----:R-:W4:Y:S04]  /*6000*/  LDL.LU R49, [R1+0x246c] ;  /* 0x00246c0001317983 */ /* 0x001f280000300800 */
[----:B------:R0:W-:Y:S04]  /*6010*/  STL [R1+0x158], R52 ;  /* 0x0001583401007387 */ /* 0x0001e80000100800 */
        /* <DEDUP_REMOVED lines=8> */
[----:B0-----:R-:W2:Y:S01]  /*60a0*/  LDL.LU R61, [R1+0x2458] ;  /* 0x00245800013d7983 */ /* 0x001ea20000300800 */
[----:B------:R-:W-:-:S02]  /*60b0*/  IMAD R10, R10, UR7, RZ ;  /* 0x000000070a0a7c24 */ /* 0x000fc4000f8e02ff */
[----:B--2---:R-:W-:-:S05]  /*60c0*/  IMAD R61, R61, UR7, RZ ;  /* 0x000000073d3d7c24 */ /* 0x004fca000f8e02ff */
[----:B------:R0:W-:Y:S02]  /*60d0*/  STL [R1+0x16c], R61 ;  /* 0x00016c3d01007387 */ /* 0x0001e40000100800 */
[----:B0-----:R-:W-:Y:S02]  /*60e0*/  IMAD R61, R60, UR7, RZ ;  /* 0x000000073c3d7c24 */ /* 0x001fe4000f8e02ff */
[----:B------:R-:W-:Y:S02]  /*60f0*/  IMAD R60, R59, UR7, RZ ;  /* 0x000000073b3c7c24 */ /* 0x000fe4000f8e02ff */
[----:B------:R-:W-:Y:S02]  /*6100*/  IMAD R59, R56, UR7, RZ ;  /* 0x00000007383b7c24 */ /* 0x000fe4000f8e02ff */
[----:B------:R-:W-:Y:S01]  /*6110*/  IMAD R56, R52, UR7, RZ ;  /* 0x0000000734387c24 */ /* 0x000fe2000f8e02ff */
[----:B------:R-:W-:Y:S01]  /*6120*/  STL [R1+0x174], R61 ;  /* 0x0001743d01007387 */ /* 0x000fe20000100800 */
[----:B----4-:R-:W-:-:S02]  /*6130*/  IMAD R52, R49, UR7, RZ ;  /* 0x0000000731347c24 */ /* 0x010fc4000f8e02ff */
[----:B---3--:R-:W-:Y:S01]  /*6140*/  IMAD R49, R45, UR7, RZ ;  /* 0x000000072d317c24 */ /* 0x008fe2000f8e02ff */
[----:B------:R-:W-:Y:S01]  /*6150*/  STL [R1+0x17c], R60 ;  /* 0x00017c3c01007387 */ /* 0x000fe20000100800 */
[----:B------:R-:W-:-:S03]  /*6160*/  IMAD R45, R54, UR7, RZ ;  /* 0x00000007362d7c24 */ /* 0x000fc6000f8e02ff */
[----:B------:R-:W-:Y:S04]  /*6170*/  STL [R1+0x184], R59 ;  /* 0x0001843b01007387 */ /* 0x000fe80000100800 */
[----:B------:R-:W-:Y:S04]  /*6180*/  STL [R1+0x18c], R56 ;  /* 0x00018c3801007387 */ /* 0x000fe80000100800 */
[----:B------:R-:W-:Y:S04]  /*6190*/  STL [R1+0x194], R52 ;  /* 0x0001943401007387 */ /* 0x000fe80000100800 */
[----:B------:R0:W-:Y:S04]  /*61a0*/  STL [R1+0x19c], R49 ;  /* 0x00019c3101007387 */ /* 0x0001e80000100800 */
[----:B------:R1:W-:Y:S01]  /*61b0*/  STL [R1+0x1a8], R45 ;  /* 0x0001a82d01007387 */ /* 0x0003e20000100800 */
[----:B0-----:R-:W-:-:S02]  /*61c0*/  IMAD R49, R50, UR7, RZ ;  /* 0x0000000732317c24 */ /* 0x001fc4000f8e02ff */
[----:B-1----:R-:W-:-:S03]  /*61d0*/  IMAD R45, R47, UR7, RZ ;  /* 0x000000072f2d7c24 */ /* 0x002fc6000f8e02ff */
[----:B------:R-:W-:Y:S01]  /*61e0*/  STL [R1+0x1bc], R49 ;  /* 0x0001bc3101007387 */ /* 0x000fe20000100800 */
[----:B------:R-:W-:-:S03]  /*61f0*/  IMAD R47, R55, UR7, RZ ;  /* 0x00000007372f7c24 */ /* 0x000fc6000f8e02ff */
[----:B------:R0:W-:Y:S04]  /*6200*/  STL [R1+0x1c0], R45 ;  /* 0x0001c02d01007387 */ /* 0x0001e80000100800 */
[----:B------:R-:W-:Y:S01]  /*6210*/  STL [R1+0x1c4], R47 ;  /* 0x0001c42f01007387 */ /* 0x000fe20000100800 */
[----:B0-----:R-:W-:Y:S02]  /*6220*/  IMAD R45, R44, UR7, RZ ;  /* 0x000000072c2d7c24 */ /* 0x001fe4000f8e02ff */
[----:B------:R-:W-:Y:S02]  /*6230*/  IMAD R44, R6, UR7, RZ ;  /* 0x00000007062c7c24 */ /* 0x000fe4000f8e02ff */
[----:B------:R-:W-:Y:S01]  /*6240*/  IMAD R6, R8, UR7, RZ ;  /* 0x0000000708067c24 */ /* 0x000fe2000f8e02ff */
[----:B------:R-:W-:Y:S01]  /*6250*/  STL [R1+0x1d0], R45 ;  /* 0x0001d02d01007387 */ /* 0x000fe20000100800 */
[----:B------:R-:W-:-:S03]  /*6260*/  IMAD R8, R15, UR7, RZ ;  /* 0x000000070f087c24 */ /* 0x000fc6000f8e02ff */
[----:B------:R-:W-:Y:S04]  /*6270*/  STL [R1+0x1d4], R44 ;  /* 0x0001d42c01007387 */ /* 0x000fe80000100800 */
[----:B------:R0:W-:Y:S04]  /*6280*/  STL [R1+0x1e0], R6 ;  /* 0x0001e00601007387 */ /* 0x0001e80000100800 */
[----:B------:R1:W-:Y:S04]  /*6290*/  STL [R1+0x1e4], R10 ;  /* 0x0001e40a01007387 */ /* 0x0003e80000100800 */
[----:B------:R-:W2:Y:S01]  /*62a0*/  LDL.LU R55, [R1+0x150] ;  /* 0x0001500001377983 */ /* 0x000ea20000300800 */
[----:B0-----:R-:W-:-:S03]  /*62b0*/  IMAD R6, R23, UR7, RZ ;  /* 0x0000000717067c24 */ /* 0x001fc6000f8e02ff */
[----:B------:R-:W-:Y:S04]  /*62c0*/  STL [R1+0x1e8], R8 ;  /* 0x0001e80801007387 */ /* 0x000fe80000100800 */
[----:B------:R-:W3:Y:S04]  /*62d0*/  LDL.LU R60, [R1+0x154] ;  /* 0x00015400013c7983 */ /* 0x000ee80000300800 */
[----:B------:R0:W-:Y:S04]  /*62e0*/  STL [R1+0x1ec], R6 ;  /* 0x0001ec0601007387 */ /* 0x0001e80000100800 */
[----:B------:R-:W3:Y:S04]  /*62f0*/  LDL.LU R61, [R1+0x158] ;  /* 0x00015800013d7983 */ /* 0x000ee80000300800 */
[----:B------:R-:W4:Y:S04]  /*6300*/  LDL.LU R59, [R1+0x15c] ;  /* 0x00015c00013b7983 */ /* 0x000f280000300800 */
[----:B------:R-:W2:Y:S01]  /*6310*/  LDL.LU R56, [R1+0x160] ;  /* 0x0001600001387983 */ /* 0x000ea20000300800 */
[----:B------:R-:W-:-:S03]  /*6320*/  IMAD R15, R31, UR7, RZ ;  /* 0x000000071f0f7c24 */ /* 0x000fc6000f8e02ff */
[----:B------:R-:W2:Y:S01]  /*6330*/  LDL.LU R54, [R1+0x164] ;  /* 0x0001640001367983 */ /* 0x000ea20000300800 */
[----:B------:R-:W-:-:S03]  /*6340*/  IMAD R23, R39, UR7, RZ ;  /* 0x0000000727177c24 */ /* 0x000fc6000f8e02ff */
[----:B------:R-:W2:Y:S01]  /*6350*/  LDL.LU R52, [R1+0x168] ;  /* 0x0001680001347983 */ /* 0x000ea20000300800 */
[----:B-1----:R-:W-:-:S03]  /*6360*/  IMAD R10, R46, UR7, RZ ;  /* 0x000000072e0a7c24 */ /* 0x002fc6000f8e02ff */
[----:B------:R-:W2:Y:S04]  /*6370*/  LDL.LU R50, [R1+0x16c] ;  /* 0x00016c0001327983 */ /* 0x000ea80000300800 */
[----:B------:R-:W2:Y:S04]  /*6380*/  LDL.LU R49, [R1+0x174] ;  /* 0x0001740001317983 */ /* 0x000ea80000300800 */
[----:B------:R-:W2:Y:S04]  /*6390*/  LDL.LU R47, [R1+0x17c] ;  /* 0x00017c00012f7983 */ /* 0x000ea80000300800 */
[----:B------:R-:W2:Y:S04]  /*63a0*/  LDL.LU R45, [R1+0x184] ;  /* 0x00018400012d7983 */ /* 0x000ea80000300800 */
[----:B0-----:R-:W2:Y:S04]  /*63b0*/  LDL.LU R6, [R1+0x194] ;  /* 0x0001940001067983 */ /* 0x001ea80000300800 */
[----:B------:R-:W2:Y:S04]  /*63c0*/  LDL.LU R8, [R1+0x19c] ;  /* 0x00019c0001087983 */ /* 0x000ea80000300800 */
[----:B------:R0:W-:Y:S04]  /*63d0*/  STL [R1+0x1f8], R15 ;  /* 0x0001f80f01007387 */ /* 0x0001e80000100800 */
[----:B------:R-:W-:Y:S04]  /*63e0*/  STL [R1+0x1fc], R23 ;  /* 0x0001fc1701007387 */ /* 0x000fe80000100800 */
[----:B------:R1:W-:Y:S01]  /*63f0*/  STL [R1+0x200], R10 ;  /* 0x0002000a01007387 */ /* 0x0003e20000100800 */
[----:B0-----:R-:W-:-:S02]  /*6400*/  IMAD R15, R53, UR7, RZ ;  /* 0x00000007350f7c24 */ /* 0x001fc4000f8e02ff */
[----:B-1----:R-:W-:Y:S02]  /*6410*/  IMAD R10, R0, UR7, RZ ;  /* 0x00000007000a7c24 */ /* 0x002fe4000f8e02ff */
[----:B------:R-:W-:Y:S01]  /*6420*/  IMAD R0, R28, UR7, RZ ;  /* 0x000000071c007c24 */ /* 0x000fe2000f8e02ff */
[----:B------:R0:W-:Y:S04]  /*6430*/  STL [R1+0x204], R15 ;  /* 0x0002040f01007387 */ /* 0x0001e80000100800 */
[----:B------:R1:W-:Y:S04]  /*6440*/  STL [R1+0x210], R10 ;  /* 0x0002100a01007387 */ /* 0x0003e80000100800 */
[----:B------:R1:W-:Y:S01]  /*6450*/  STL [R1+0x214], R0 ;  /* 0x0002140001007387 */ /* 0x0003e20000100800 */
[----:B0-----:R-:W-:-:S02]  /*6460*/  IMAD R15, R58, UR7, RZ ;  /* 0x000000073a0f7c24 */ /* 0x001fc4000f8e02ff */
[----:B-1----:R-:W-:-:S03]  /*6470*/  IMAD R10, R12, UR7, RZ ;  /* 0x000000070c0a7c24 */ /* 0x002fc6000f8e02ff */
[----:B------:R-:W-:Y:S01]  /*6480*/  STL [R1+0x218], R15 ;  /* 0x0002180f01007387 */ /* 0x000fe20000100800 */
[----:B------:R-:W-:-:S03]  /*6490*/  IMAD R0, R27, UR7, RZ ;  /* 0x000000071b007c24 */ /* 0x000fc6000f8e02ff */
[----:B------:R0:W-:Y:S01]  /*64a0*/  STL [R1+0x21c], R10 ;  /* 0x00021c0a01007387 */ /* 0x0001e20000100800 */
[----:B------:R-:W-:-:S03]  /*64b0*/  IMAD R12, R57, UR7, RZ ;  /* 0x00000007390c7c24 */ /* 0x000fc6000f8e02ff */
[----:B------:R1:W-:Y:S01]  /*64c0*/  STL [R1+0x228], R0 ;  /* 0x0002280001007387 */ /* 0x0003e20000100800 */
[----:B------:R-:W-:Y:S02]  /*64d0*/  IMAD R57, R17, UR7, RZ ;  /* 0x0000000711397c24 */ /* 0x000fe4000f8e02ff */
[----:B0-----:R-:W-:Y:S01]  /*64e0*/  IMAD R10, R35, UR7, RZ ;  /* 0x00000007230a7c24 */ /* 0x001fe2000f8e02ff */
[----:B------:R0:W-:Y:S01]  /*64f0*/  STL [R1+0x22c], R12 ;  /* 0x00022c0c01007387 */ /* 0x0001e20000100800 */
[----:B-1----:R-:W-:Y:S02]  /*6500*/  IMAD R0, R51, UR7, RZ ;  /* 0x0000000733007c24 */ /* 0x002fe4000f8e02ff */
[----:B------:R-:W-:Y:S01]  /*6510*/  IMAD R51, R7, UR7, RZ ;  /* 0x0000000707337c24 */ /* 0x000fe2000f8e02ff */
[----:B------:R-:W-:Y:S01]  /*6520*/  STL [R1+0x238], R10 ;  /* 0x0002380a01007387 */ /* 0x000fe20000100800 */
[----:B------:R-:W-:-:S03]  /*6530*/  IMAD R27, R33, UR7, RZ ;  /* 0x00000007211b7c24 */ /* 0x000fc6000f8e02ff */
[----:B------:R-:W2:Y:S01]  /*6540*/  LDL.LU R7, [R1+0x18c] ;  /* 0x00018c0001077983 */ /* 0x000ea20000300800 */
[----:B------:R-:W-:-:S03]  /*6550*/  IMAD R58, R16, UR7, RZ ;  /* 0x00000007103a7c24 */ /* 0x000fc6000f8e02ff */
[----:B------:R-:W-:Y:S01]  /*6560*/  STL [R1+0x23c], R0 ;  /* 0x00023c0001007387 */ /* 0x000fe20000100800 */
[----:B------:R-:W-:Y:S02]  /*6570*/  IMAD.MOV.U32 R16, RZ, RZ, R36 ;  /* 0x000000ffff107224 */ /* 0x000fe400078e0024 */
[----:B------:R-:W-:Y:S01]  /*6580*/  IMAD.MOV.U32 R17, RZ, RZ, R37 ;  /* 0x000000ffff117224 */ /* 0x000fe200078e0025 */
[----:B------:R-:W-:Y:S01]  /*6590*/  STL [R1+0x1b8], R51 ;  /* 0x0001b83301007387 */ /* 0x000fe20000100800 */
[----:B------:R-:W-:-:S03]  /*65a0*/  IMAD R53, R13, UR7, RZ ;  /* 0x000000070d357c24 */ /* 0x000fc6000f8e02ff */
[----:B------:R-:W-:Y:S01]  /*65b0*/  STL [R1+0x1b4], R57 ;  /* 0x0001b43901007387 */ /* 0x000fe20000100800 */
[----:B0-----:R-:W-:Y:S02]  /*65c0*/  IMAD.MOV.U32 R12, RZ, RZ, R4 ;  /* 0x000000ffff0c7224 */ /* 0x001fe400078e0004 */
[----:B------:R-:W-:Y:S01]  /*65d0*/  IMAD.MOV.U32 R13, RZ, RZ, R5 ;  /* 0x000000ffff0d7224 */ /* 0x000fe200078e0005 */
[----:B------:R-:W2:Y:S04]  /*65e0*/  LDL.LU.64 R36, [R1+0x2450] ;  /* 0x0024500001247983 */ /* 0x000ea80000300a00 */
[----:B------:R-:W-:Y:S04]  /*65f0*/  STL [R1+0x1b0], R27 ;  /* 0x0001b01b01007387 */ /* 0x000fe80000100800 */
[----:B------:R-:W3:Y:S01]  /*6600*/  LDL.LU.64 R4, [R1+0x2448] ;  /* 0x0024480001047983 */ /* 0x000ee20000300a00 */
[----:B------:R-:W-:-:S02]  /*6610*/  IMAD R48, R48, UR7, RZ ;  /* 0x0000000730307c24 */ /* 0x000fc4000f8e02ff */
[----:B------:R-:W-:Y:S02]  /*6620*/  IMAD R9, R9, UR7, RZ ;  /* 0x0000000709097c24 */ /* 0x000fe4000f8e02ff */
[----:B------:R-:W-:Y:S02]  /*6630*/  IMAD R14, R14, UR7, RZ ;  /* 0x000000070e0e7c24 */ /* 0x000fe4000f8e02ff */
[----:B------:R-:W-:Y:S01]  /*6640*/  IMAD R44, R11, UR7, RZ ;  /* 0x000000070b2c7c24 */ /* 0x000fe2000f8e02ff */
[----:B------:R-:W-:Y:S01]  /*6650*/  STL [R1+0x1ac], R48 ;  /* 0x0001ac3001007387 */ /* 0x000fe20000100800 */
[----:B------:R-:W-:Y:S02]  /*6660*/  IMAD R46, R25, UR7, RZ ;  /* 0x00000007192e7c24 */ /* 0x000fe4000f8e02ff */
[----:B------:R-:W-:Y:S01]  /*6670*/  IMAD.MOV.U32 R11, RZ, RZ, R3 ;  /* 0x000000ffff0b7224 */ /* 0x000fe200078e0003 */
[----:B------:R-:W-:Y:S04]  /*6680*/  STL [R1+0x1a4], R9 ;  /* 0x0001a40901007387 */ /* 0x000fe80000100800 */
[----:B------:R-:W-:Y:S04]  /*6690*/  STL [R1+0x1a0], R58 ;  /* 0x0001a03a01007387 */ /* 0x000fe80000100800 */
[----:B------:R-:W-:Y:S04]  /*66a0*/  STL [R1+0x198], R53 ;  /* 0x0001983501007387 */ /* 0x000fe80000100800 */
[----:B------:R-:W-:Y:S04]  /*66b0*/  STL [R1+0x190], R46 ;  /* 0x0001902e01007387 */ /* 0x000fe80000100800 */
[----:B------:R-:W-:Y:S01]  /*66c0*/  STL [R1+0x188], R44 ;  /* 0x0001882c01007387 */ /* 0x000fe20000100800 */
[----:B--2---:R-:W-:-:S02]  /*66d0*/  IMAD R15, R36, UR7, RZ ;  /* 0x00000007240f7c24 */ /* 0x004fc4000f8e02ff */
[----:B------:R-:W-:Y:S02]  /*66e0*/  IMAD R3, R37, UR7, RZ ;  /* 0x0000000725037c24 */ /* 0x000fe4000f8e02ff */
[----:B------:R-:W-:Y:S02]  /*66f0*/  IMAD.MOV.U32 R36, RZ, RZ, R18 ;  /* 0x000000ffff247224 */ /* 0x000fe400078e0012 */
[----:B------:R-:W-:Y:S02]  /*6700*/  IMAD.MOV.U32 R37, RZ, RZ, R19 ;  /* 0x000000ffff257224 */ /* 0x000fe400078e0013 */
[----:B---3--:R-:W-:Y:S01]  /*6710*/  IMAD.WIDE R18, R14, 0x2, R4 ;  /* 0x000000020e127825 */ /* 0x008fe200078e0204 */
[----:B------:R-:W-:Y:S04]  /*6720*/  STL [R1+0x180], R15 ;  /* 0x0001800f01007387 */ /* 0x000fe80000100800 */
[----:B------:R0:W-:Y:S04]  /*6730*/  STL.64 [R1+0x148], R18 ;  /* 0x0001481201007387 */ /* 0x0001e80000100a00 */
[----:B0-----:R-:W2:Y:S04]  /*6740*/  LDL.LU.64 R18, [R1+0x2440] ;  /* 0x0024400001127983 */ /* 0x001ea80000300a00 */
[----:B------:R-:W-:Y:S04]  /*6750*/  STL [R1+0x178], R3 ;  /* 0x0001780301007387 */ /* 0x000fe80000100800 */
[----:B------:R-:W-:Y:S04]  /*6760*/  STL [R1+0x2408], R14 ;  /* 0x0024080e01007387 */ /* 0x000fe80000100800 */
[----:B------:R-:W-:Y:S04]  /*6770*/  STL [R1+0x240c], R15 ;  /* 0x00240c0f01007387 */ /* 0x000fe80000100800 */
[----:B------:R-:W3:Y:S01]  /*6780*/  LDL.LU R23, [R1+0x1a8] ;  /* 0x0001a80001177983 */ /* 0x000ee20000300800 */
[----:B------:R-:W-:-:S02]  /*6790*/  IMAD.MOV.U32 R10, RZ, RZ, R2 ;  /* 0x000000ffff0a7224 */ /* 0x000fc400078e0002 */
[----:B------:R-:W-:-:S05]  /*67a0*/  IMAD R2, R20, UR7, RZ ;  /* 0x0000000714027c24 */ /* 0x000fca000f8e02ff */
[----:B------:R-:W-:Y:S01]  /*67b0*/  STL [R1+0x170], R2 ;  /* 0x0001700201007387 */ /* 0x000fe20000100800 */
[----:B------:R-:W-:-:S03]  /*67c0*/  IMAD R21, R21, UR7, RZ ;  /* 0x0000000715157c24 */ /* 0x000fc6000f8e02ff */
[----:B------:R2:W-:Y:S01]  /*67d0*/  STL.64 [R1+0x2410], R2 ;  /* 0x0024100201007387 */ /* 0x0005e20000100a00 */
[----:B------:R-:W-:Y:S02]  /*67e0*/  IMAD R22, R22, UR7, RZ ;  /* 0x0000000716167c24 */ /* 0x000fe4000f8e02ff */
[----:B------:R-:W-:Y:S02]  /*67f0*/  IMAD R24, R24, UR7, RZ ;  /* 0x0000000718187c24 */ /* 0x000fe4000f8e02ff */
[----:B------:R-:W-:Y:S02]  /*6800*/  IMAD R26, R26, UR7, RZ ;  /* 0x000000071a1a7c24 */ /* 0x000fe4000f8e02ff */
[----:B------:R-:W-:Y:S02]  /*6810*/  IMAD R29, R29, UR7, RZ ;  /* 0x000000071d1d7c24 */ /* 0x000fe4000f8e02ff */
[----:B------:R-:W-:Y:S02]  /*6820*/  IMAD R0, R43, UR7, RZ ;  /* 0x000000072b007c24 */ /* 0x000fe4000f8e02ff */
[----:B------:R-:W-:-:S02]  /*6830*/  IMAD R42, R42, UR7, RZ ;  /* 0x000000072a2a7c24 */ /* 0x000fc4000f8e02ff */
[--C-:B--2---:R-:W-:Y:S01]  /*6840*/  IMAD.WIDE R2, R18, 0x2, R4.reuse ;  /* 0x0000000212027825 */ /* 0x104fe200078e0204 */
[----:B------:R-:W-:Y:S03]  /*6850*/  STL.64 [R1+0x2418], R18 ;  /* 0x0024181201007387 */ /* 0x000fe60000100a00 */
[--C-:B------:R-:W-:Y:S01]  /*6860*/  IMAD.WIDE R14, R19, 0x2, R4.reuse ;  /* 0x00000002130e7825 */ /* 0x100fe200078e0204 */
[----:B------:R0:W-:Y:S04]  /*6870*/  STL.64 [R1+0x140], R2 ;  /* 0x0001400201007387 */ /* 0x0001e80000100a00 */
[----:B------:R1:W-:Y:S04]  /*6880*/  STL.64 [R1+0x138], R14 ;  /* 0x0001380e01007387 */ /* 0x0003e80000100a00 */
[----:B------:R-:W-:Y:S01]  /*6890*/  STL [R1+0x23f8], R21 ;  /* 0x0023f81501007387 */ /* 0x000fe20000100800 */
[----:B0-----:R-:W-:-:S04]  /*68a0*/  IMAD.WIDE R2, R21, 0x2, R4 ;  /* 0x0000000215027825 */ /* 0x001fc800078e0204 */
[--C-:B-1----:R-:W-:Y:S01]  /*68b0*/  IMAD.WIDE R14, R22, 0x2, R4.reuse ;  /* 0x00000002160e7825 */ /* 0x102fe200078e0204 */
[----:B------:R0:W-:Y:S04]  /*68c0*/  STL.64 [R1+0x130], R2 ;  /* 0x0001300201007387 */ /* 0x0001e80000100a00 */
[----:B------:R-:W2:Y:S04]  /*68d0*/  LDL.LU R25, [R1+0x1bc] ;  /* 0x0001bc0001197983 */ /* 0x000ea80000300800 */
[----:B------:R-:W-:Y:S01]  /*68e0*/  STL.64 [R1+0x128], R14 ;  /* 0x0001280e01007387 */ /* 0x000fe20000100a00 */
[----:B0-----:R-:W-:-:S03]  /*68f0*/  IMAD.WIDE R2, R24, 0x2, R4 ;  /* 0x0000000218027825 */ /* 0x001fc600078e0204 */
[----:B------:R-:W2:Y:S04]  /*6900*/  LDL.LU R28, [R1+0x1c0] ;  /* 0x0001c000011c7983 */ /* 0x000ea80000300800 */
[----:B------:R0:W-:Y:S04]  /*6910*/  STL.64 [R1+0x120], R2 ;  /* 0x0001200201007387 */ /* 0x0001e80000100a00 */
[----:B------:R-:W2:Y:S01]  /*6920*/  LDL.LU R31, [R1+0x1c4] ;  /* 0x0001c400011f7983 */ /* 0x000ea20000300800 */
[----:B0-----:R-:W-:-:S05]  /*6930*/  IMAD.WIDE R2, R26, 0x2, R4 ;  /* 0x000000021a027825 */ /* 0x001fca00078e0204 */
[----:B------:R0:W-:Y:S01]  /*6940*/  STL.64 [R1+0x118], R2 ;  /* 0x0001180201007387 */ /* 0x0001e20000100a00 */
[----:B------:R-:W-:-:S03]  /*6950*/  IMAD.MOV.U32 R14, RZ, RZ, R36 ;  /* 0x000000ffff0e7224 */ /* 0x000fc600078e0024 */
[----:B------:R-:W-:Y:S04]  /*6960*/  STL.64 [R1+0x2420], R26 ;  /* 0x0024201a01007387 */ /* 0x000fe80000100a00 */
[----:B------:R-:W2:Y:S01]  /*6970*/  LDL.LU R33, [R1+0x1d0] ;  /* 0x0001d00001217983 */ /* 0x000ea20000300800 */
[----:B0-----:R-:W-:-:S03]  /*6980*/  IMAD.WIDE R2, R29, 0x2, R4 ;  /* 0x000000021d027825 */ /* 0x001fc600078e0204 */
[----:B------:R-:W2:Y:S04]  /*6990*/  LDL.LU R35, [R1+0x1d4] ;  /* 0x0001d40001237983 */ /* 0x000ea80000300800 */
[----:B------:R-:W2:Y:S01]  /*69a0*/  LDL.LU R36, [R1+0x1e0] ;  /* 0x0001e00001247983 */ /* 0x000ea20000300800 */
[----:B------:R-:W-:-:S03]  /*69b0*/  IMAD.WIDE R18, R55, 0x2, R4 ;  /* 0x0000000237127825 */ /* 0x000fc600078e0204 */
[----:B------:R-:W2:Y:S04]  /*69c0*/  LDL.LU R39, [R1+0x1e4] ;  /* 0x0001e40001277983 */ /* 0x000ea80000300800 */
[----:B------:R-:W2:Y:S04]  /*69d0*/  LDL.LU R43, [R1+0x1ec] ;  /* 0x0001ec00012b7983 */ /* 0x000ea80000300800 */
[----:B------:R0:W-:Y:S04]  /*69e0*/  STL.64 [R1+0x110], R2 ;  /* 0x0001100201007387 */ /* 0x0001e80000100a00 */
[----:B------:R1:W-:Y:S04]  /*69f0*/  STL.64 [R1+0x108], R18 ;  /* 0x0001081201007387 */ /* 0x0003e80000100a00 */
[----:B------:R-:W-:Y:S01]  /*6a00*/  STL.64 [R1+0x2428], R60 ;  /* 0x0024283c01007387 */ /* 0x000fe20000100a00 */
[----:B0-----:R-:W-:-:S04]  /*6a10*/  IMAD.WIDE R2, R60, 0x2, R4 ;  /* 0x000000023c027825 */ /* 0x001fc800078e0204 */
[--C-:B-1----:R-:W-:Y:S01]  /*6a20*/  IMAD.WIDE R18, R61, 0x2, R4.reuse ;  /* 0x000000023d127825 */ /* 0x102fe200078e0204 */
[----:B------:R0:W-:Y:S04]  /*6a30*/  STL.64 [R1+0x100], R2 ;  /* 0x0001000201007387 */ /* 0x0001e80000100a00 */
[----:B------:R1:W-:Y:S04]  /*6a40*/  STL.64 [R1+0xf8], R18 ;  /* 0x0000f81201007387 */ /* 0x0003e80000100a00 */
[----:B----4-:R-:W-:Y:S01]  /*6a50*/  STL.64 [R1+0x2430], R58 ;  /* 0x0024303a01007387 */ /* 0x010fe20000100a00 */
[----:B0-----:R-:W-:-:S05]  /*6a60*/  IMAD.WIDE R2, R59, 0x2, R4 ;  /* 0x000000023b027825 */ /* 0x001fca00078e0204 */
[----:B------:R0:W-:Y:S01]  /*6a70*/  STL.64 [R1+0xf0], R2 ;  /* 0x0000f00201007387 */ /* 0x0001e20000100a00 */
[----:B-1----:R-:W-:-:S04]  /*6a80*/  IMAD.WIDE R18, R54, 0x2, R4 ;  /* 0x0000000236127825 */ /* 0x002fc800078e0204 */
[--C-:B------:R-:W-:Y:S01]  /*6a90*/  IMAD.WIDE R20, R52, 0x2, R4.reuse ;  /* 0x0000000234147825 */ /* 0x100fe200078e0204 */
[----:B------:R-:W-:Y:S03]  /*6aa0*/  STL.64 [R1+0x2438], R56 ;  /* 0x0024383801007387 */ /* 0x000fe60000100a00 */
[----:B0-----:R-:W-:-:S05]  /*6ab0*/  IMAD.WIDE R2, R56, 0x2, R4 ;  /* 0x0000000238027825 */ /* 0x001fca00078e0204 */
[----:B------:R0:W-:Y:S04]  /*6ac0*/  STL.64 [R1+0xe8], R2 ;  /* 0x0000e80201007387 */ /* 0x0001e80000100a00 */
[----:B------:R1:W-:Y:S04]  /*6ad0*/  STL.64 [R1+0xe0], R18 ;  /* 0x0000e01201007387 */ /* 0x0003e80000100a00 */
[----:B------:R4:W-:Y:S01]  /*6ae0*/  STL.64 [R1+0xd8], R20 ;  /* 0x0000d81401007387 */ /* 0x0009e20000100a00 */
[----:B0-----:R-:W-:-:S04]  /*6af0*/  IMAD.WIDE R2, R50, 0x2, R4 ;  /* 0x0000000232027825 */ /* 0x001fc800078e0204 */
[--C-:B-1----:R-:W-:Y:S01]  /*6b00*/  IMAD.WIDE R18, R49, 0x2, R4.reuse ;  /* 0x0000000231127825 */ /* 0x102fe200078e0204 */
[----:B------:R0:W-:Y:S03]  /*6b10*/  STL.64 [R1+0xd0], R2 ;  /* 0x0000d00201007387 */ /* 0x0001e60000100a00 */
[--C-:B----4-:R-:W-:Y:S01]  /*6b20*/  IMAD.WIDE R20, R47, 0x2, R4.reuse ;  /* 0x000000022f147825 */ /* 0x110fe200078e0204 */
[----:B------:R1:W-:Y:S04]  /*6b30*/  STL.64 [R1+0xc8], R18 ;  /* 0x0000c81201007387 */ /* 0x0003e80000100a00 */
[----:B------:R4:W-:Y:S01]  /*6b40*/  STL.64 [R1+0xc0], R20 ;  /* 0x0000c01401007387 */ /* 0x0009e20000100a00 */
[----:B0-----:R-:W-:-:S04]  /*6b50*/  IMAD.WIDE R2, R45, 0x2, R4 ;  /* 0x000000022d027825 */ /* 0x001fc800078e0204 */
[--C-:B-1----:R-:W-:Y:S01]  /*6b60*/  IMAD.WIDE R18, R7, 0x2, R4.reuse ;  /* 0x0000000207127825 */ /* 0x102fe200078e0204 */
[----:B------:R0:W-:Y:S03]  /*6b70*/  STL.64 [R1+0xb8], R2 ;  /* 0x0000b80201007387 */ /* 0x0001e60000100a00 */
[--C-:B----4-:R-:W-:Y:S01]  /*6b80*/  IMAD.WIDE R20, R6, 0x2, R4.reuse ;  /* 0x0000000206147825 */ /* 0x110fe200078e0204 */
[----:B------:R1:W-:Y:S04]  /*6b90*/  STL.64 [R1+0xb0], R18 ;  /* 0x0000b01201007387 */ /* 0x0003e80000100a00 */
[----:B------:R-:W-:Y:S04]  /*6ba0*/  STL.64 [R1+0xa8], R20 ;  /* 0x0000a81401007387 */ /* 0x000fe80000100a00 */
[----:B------:R-:W4:Y:S01]  /*6bb0*/  LDL R58, [R1+0x1e8] ;  /* 0x0001e800013a7983 */ /* 0x000f220000100800 */
[----:B0-----:R-:W-:-:S04]  /*6bc0*/  IMAD.WIDE R2, R8, 0x2, R4 ;  /* 0x0000000208027825 */ /* 0x001fc800078e0204 */
[--C-:B-1----:R-:W-:Y:S01]  /*6bd0*/  IMAD.WIDE R18, R42, 0x2, R4.reuse ;  /* 0x000000022a127825 */ /* 0x102fe200078e0204 */
[----:B------:R3:W-:Y:S04]  /*6be0*/  STL.64 [R1+0xa0], R2 ;  /* 0x0000a00201007387 */ /* 0x0007e80000100a00 */
[----:B------:R0:W-:Y:S04]  /*6bf0*/  STL.64 [R1+0x98], R18 ;  /* 0x0000981201007387 */ /* 0x0001e80000100a00 */
[----:B------:R-:W4:Y:S01]  /*6c00*/  LDL R59, [R1+0x1f8] ;  /* 0x0001f800013b7983 */ /* 0x000f220000100800 */
[----:B---3--:R-:W-:-:S05]  /*6c10*/  IMAD.WIDE R2, R23, 0x2, R4 ;  /* 0x0000000217027825 */ /* 0x008fca00078e0204 */
[----:B------:R1:W-:Y:S04]  /*6c20*/  STL.64 [R1+0x90], R2 ;  /* 0x0000900201007387 */ /* 0x0003e80000100a00 */
[----:B------:R-:W3:Y:S04]  /*6c30*/  LDL R60, [R1+0x1fc] ;  /* 0x0001fc00013c7983 */ /* 0x000ee80000100800 */
[----:B------:R-:W3:Y:S04]  /*6c40*/  LDL R61, [R1+0x200] ;  /* 0x00020000013d7983 */ /* 0x000ee80000100800 */
[----:B------:R-:W3:Y:S04]  /*6c50*/  LDL R26, [R1+0x204] ;  /* 0x00020400011a7983 */ /* 0x000ee80000100800 */
[----:B------:R-:W3:Y:S04]  /*6c60*/  LDL R27, [R1+0x210] ;  /* 0x00021000011b7983 */ /* 0x000ee80000100800 */
[----:B0-----:R-:W3:Y:S01]  /*6c70*/  LDL R18, [R1+0x214] ;  /* 0x0002140001127983 */ /* 0x001ee20000100800 */
[----:B------:R-:W-:-:S02]  /*6c80*/  IMAD R40, R40, UR7, RZ ;  /* 0x0000000728287c24 */ /* 0x000fc4000f8e02ff */
[----:B------:R-:W-:Y:S01]  /*6c90*/  IMAD.MOV.U32 R15, RZ, RZ, R37 ;  /* 0x000000ffff0f7224 */ /* 0x000fe200078e0025 */
[----:B------:R-:W3:Y:S01]  /*6ca0*/  LDL R19, [R1+0x218] ;  /* 0x0002180001137983 */ /* 0x000ee20000100800 */
[----:B------:R-:W-:-:S03]  /*6cb0*/  IMAD.WIDE R56, R40, 0x2, R4 ;  /* 0x0000000228387825 */ /* 0x000fc600078e0204 */
[----:B-1----:R-:W3:Y:S01]  /*6cc0*/  LDL R2, [R1+0x21c] ;  /* 0x00021c0001027983 */ /* 0x002ee20000100800 */
[----:B------:R-:W-:Y:S02]  /*6cd0*/  IMAD R38, R38, UR7, RZ ;  /* 0x0000000726267c24 */ /* 0x000fe4000f8e02ff */
[----:B------:R-:W-:Y:S01]  /*6ce0*/  IMAD.MOV.U32 R20, RZ, RZ, R14 ;  /* 0x000000ffff147224 */ /* 0x000fe200078e000e */
[----:B------:R-:W3:Y:S01]  /*6cf0*/  LDL R3, [R1+0x228] ;  /* 0x0002280001037983 */ /* 0x000ee20000100800 */
[----:B------:R-:W-:-:S03]  /*6d00*/  IMAD.MOV.U32 R21, RZ, RZ, R15 ;  /* 0x000000ffff157224 */ /* 0x000fc600078e000f */
[----:B------:R-:W3:Y:S04]  /*6d10*/  LDL R15, [R1+0x22c] ;  /* 0x00022c00010f7983 */ /* 0x000ee80000100800 */
[----:B------:R-:W3:Y:S04]  /*6d20*/  LDL R14, [R1+0x238] ;  /* 0x00023800010e7983 */ /* 0x000ee80000100800 */
[----:B------:R-:W3:Y:S01]  /*6d30*/  LDL R37, [R1+0x23c] ;  /* 0x00023c0001257983 */ /* 0x000ee20000100800 */
[----:B------:R-:W-:-:S03]  /*6d40*/  IMAD R34, R34, UR7, RZ ;  /* 0x0000000722227c24 */ /* 0x000fc6000f8e02ff */
[----:B------:R0:W-:Y:S01]  /*6d50*/  STL.64 [R1+0x88], R56 ;  /* 0x0000883801007387 */ /* 0x0001e20000100a00 */
[----:B------:R-:W-:Y:S02]  /*6d60*/  IMAD R32, R32, UR7, RZ ;  /* 0x0000000720207c24 */ /* 0x000fe4000f8e02ff */
[----:B0-----:R-:W-:-:S05]  /*6d70*/  IMAD.WIDE R56, R38, 0x2, R4 ;  /* 0x0000000226387825 */ /* 0x001fca00078e0204 */
[----:B------:R0:W-:Y:S01]  /*6d80*/  STL.64 [R1+0x80], R56 ;  /* 0x0000803801007387 */ /* 0x0001e20000100a00 */
[----:B------:R-:W-:Y:S02]  /*6d90*/  IMAD R30, R30, UR7, RZ ;  /* 0x000000071e1e7c24 */ /* 0x000fe4000f8e02ff */
[----:B0-----:R-:W-:-:S05]  /*6da0*/  IMAD.WIDE R56, R34, 0x2, R4 ;  /* 0x0000000222387825 */ /* 0x001fca00078e0204 */
[----:B------:R0:W-:Y:S02]  /*6db0*/  STL.64 [R1+0x78], R56 ;  /* 0x0000783801007387 */ /* 0x0001e40000100a00 */
[----:B0-----:R-:W-:-:S05]  /*6dc0*/  IMAD.WIDE R56, R32, 0x2, R4 ;  /* 0x0000000220387825 */ /* 0x001fca00078e0204 */
[----:B------:R0:W-:Y:S02]  /*6dd0*/  STL.64 [R1+0x70], R56 ;  /* 0x0000703801007387 */ /* 0x0001e40000100a00 */
[----:B0-----:R-:W-:-:S05]  /*6de0*/  IMAD.WIDE R56, R30, 0x2, R4 ;  /* 0x000000021e387825 */ /* 0x001fca00078e0204 */
[----:B------:R2:W-:Y:S02]  /*6df0*/  STL.64 [R1+0x68], R56 ;  /* 0x0000683801007387 */ /* 0x0005e40000100a00 */
[----:B--2---:R-:W-:-:S05]  /*6e00*/  IMAD.WIDE R56, R25, 0x2, R4 ;  /* 0x0000000219387825 */ /* 0x004fca00078e0204 */
        /* <DEDUP_REMOVED lines=16> */
[----:B----4-:R-:W-:-:S05]  /*6f10*/  IMAD.WIDE R56, R58, 0x2, R4 ;  /* 0x000000023a387825 */ /* 0x010fca00078e0204 */
[----:B------:R0:W-:Y:S01]  /*6f20*/  STL.64 [R1+0x230], R56 ;  /* 0x0002303801007387 */ /* 0x0001e20000100a00 */
[----:B------:R-:W-:-:S04]  /*6f30*/  IMAD.WIDE R58, R59, 0x2, R4 ;  /* 0x000000023b3a7825 */ /* 0x000fc800078e0204 */
[----:B0-----:R-:W-:-:S05]  /*6f40*/  IMAD.WIDE R56, R43, 0x2, R4 ;  /* 0x000000022b387825 */ /* 0x001fca00078e0204 */
[----:B------:R0:W-:Y:S04]  /*6f50*/  STL.64 [R1+0x240], R56 ;  /* 0x0002403801007387 */ /* 0x0001e80000100a00 */
[----:B0-----:R-:W2:Y:S04]  /*6f60*/  LDL.LU.64 R56, [R1+0x2438] ;  /* 0x0024380001387983 */ /* 0x001ea80000300a00 */
[----:B------:R3:W-:Y:S02]  /*6f70*/  STL.64 [R1+0x248], R58 ;  /* 0x0002483a01007387 */ /* 0x0007e40000100a00 */
[----:B---3--:R-:W-:-:S04]  /*6f80*/  IMAD.WIDE R58, R60, 0x2, R4 ;  /* 0x000000023c3a7825 */ /* 0x008fc800078e0204 */
[--C-:B------:R-:W-:Y:S01]  /*6f90*/  IMAD.WIDE R60, R61, 0x2, R4.reuse ;  /* 0x000000023d3c7825 */ /* 0x100fe200078e0204 */
[----:B------:R0:W-:Y:S04]  /*6fa0*/  STL.64 [R1+0x250], R58 ;  /* 0x0002503a01007387 */ /* 0x0001e80000100a00 */
[----:B0-----:R-:W3:Y:S04]  /*6fb0*/  LDL.LU.64 R58, [R1+0x2430] ;  /* 0x00243000013a7983 */ /* 0x001ee80000300a00 */
[----:B------:R0:W-:Y:S02]  /*6fc0*/  STL.64 [R1+0x258], R60 ;  /* 0x0002583c01007387 */ /* 0x0001e40000100a00 */
[----:B0-----:R-:W-:-:S04]  /*6fd0*/  IMAD.WIDE R60, R26, 0x2, R4 ;  /* 0x000000021a3c7825 */ /* 0x001fc800078e0204 */
[--C-:B------:R-:W-:Y:S01]  /*6fe0*/  IMAD.WIDE R26, R27, 0x2, R4.reuse ;  /* 0x000000021b1a7825 */ /* 0x100fe200078e0204 */
[----:B------:R0:W-:Y:S04]  /*6ff0*/  STL.64 [R1+0x260], R60 ;  /* 0x0002603c01007387 */ /* 0x0001e80000100a00 */
[----:B0-----:R-:W4:Y:S04]  /*7000*/  LDL.LU.64 R60, [R1+0x2428] ;  /* 0x00242800013c7983 */ /* 0x001f280000300a00 */
[----:B------:R0:W-:Y:S02]  /*7010*/  STL.64 [R1+0x268], R26 ;  /* 0x0002681a01007387 */ /* 0x0001e40000100a00 */
[----:B0-----:R-:W-:-:S05]  /*7020*/  IMAD.WIDE R26, R18, 0x2, R4 ;  /* 0x00000002121a7825 */ /* 0x001fca00078e0204 */
[----:B------:R0:W-:Y:S04]  /*7030*/  STL.64 [R1+0x270], R26 ;  /* 0x0002701a01007387 */ /* 0x0001e80000100a00 */
[----:B0-----:R-:W3:Y:S01]  /*7040*/  LDL.LU.64 R26, [R1+0x2420] ;  /* 0x00242000011a7983 */ /* 0x001ee20000300a00 */
[----:B------:R-:W-:-:S05]  /*7050*/  IMAD.WIDE R18, R19, 0x2, R4 ;  /* 0x0000000213127825 */ /* 0x000fca00078e0204 */
[----:B------:R0:W-:Y:S02]  /*7060*/  STL.64 [R1+0x278], R18 ;  /* 0x0002781201007387 */ /* 0x0001e40000100a00 */
[----:B0-----:R-:W-:-:S04]  /*7070*/  IMAD.WIDE R18, R2, 0x2, R4 ;  /* 0x0000000202127825 */ /* 0x001fc800078e0204 */
[--C-:B------:R-:W-:Y:S01]  /*7080*/  IMAD.WIDE R2, R3, 0x2, R4.reuse ;  /* 0x0000000203027825 */ /* 0x100fe200078e0204 */
[----:B------:R0:W-:Y:S04]  /*7090*/  STL.64 [R1+0x280], R18 ;  /* 0x0002801201007387 */ /* 0x0001e80000100a00 */
[----:B0-----:R-:W4:Y:S04]  /*70a0*/  LDL.LU.64 R18, [R1+0x2418] ;  /* 0x0024180001127983 */ /* 0x001f280000300a00 */
[----:B------:R0:W-:Y:S02]  /*70b0*/  STL.64 [R1+0x288], R2 ;  /* 0x0002880201007387 */ /* 0x0001e40000100a00 */
[----:B0-----:R-:W-:-:S04]  /*70c0*/  IMAD.WIDE R2, R15, 0x2, R4 ;  /* 0x000000020f027825 */ /* 0x001fc800078e0204 */
[--C-:B------:R-:W-:Y:S01]  /*70d0*/  IMAD.WIDE R14, R14, 0x2, R4.reuse ;  /* 0x000000020e0e7825 */ /* 0x100fe200078e0204 */
[----:B------:R0:W-:Y:S04]  /*70e0*/  STL.64 [R1+0x298], R2 ;  /* 0x0002980201007387 */ /* 0x0001e80000100a00 */
[----:B0-----:R-:W4:Y:S04]  /*70f0*/  LDL.LU.64 R2, [R1+0x2410] ;  /* 0x0024100001027983 */ /* 0x001f280000300a00 */
[----:B------:R0:W-:Y:S02]  /*7100*/  STL.64 [R1+0x2a0], R14 ;  /* 0x0002a00e01007387 */ /* 0x0001e40000100a00 */
[----:B0-----:R-:W-:-:S05]  /*7110*/  IMAD.WIDE R14, R37, 0x2, R4 ;  /* 0x00000002250e7825 */ /* 0x001fca00078e0204 */
[----:B------:R0:W-:Y:S02]  /*7120*/  STL.64 [R1+0x2a8], R14 ;  /* 0x0002a80e01007387 */ /* 0x0001e40000100a00 */
[----:B0-----:R-:W-:-:S05]  /*7130*/  IMAD.WIDE R14, R51, 0x2, R4 ;  /* 0x00000002330e7825 */ /* 0x001fca00078e0204 */
[----:B------:R2:W-:Y:S02]  /*7140*/  STL.64 [R1+0x2b0], R14 ;  /* 0x0002b00e01007387 */ /* 0x0005e40000100a00 */
[----:B--2---:R-:W-:-:S05]  /*7150*/  IMAD.WIDE R14, R57, 0x2, R4 ;  /* 0x00000002390e7825 */ /* 0x004fca00078e0204 */
[----:B------:R3:W-:Y:S02]  /*7160*/  STL.64 [R1+0x2b8], R14 ;  /* 0x0002b80e01007387 */ /* 0x0007e40000100a00 */
[----:B---3--:R-:W-:-:S05]  /*7170*/  IMAD.WIDE R14, R27, 0x2, R4 ;  /* 0x000000021b0e7825 */ /* 0x008fca00078e0204 */
        /* <DEDUP_REMOVED lines=12> */
[----:B------:R0:W-:Y:S04]  /*7240*/  STL.64 [R1+0x2f0], R14 ;  /* 0x0002f00e01007387 */ /* 0x0001e80000100a00 */
[----:B0-----:R-:W2:Y:S02]  /*7250*/  LDL.LU R15, [R1+0x240c] ;  /* 0x00240c00010f7983 */ /* 0x001ea40000300800 */
[----:B--2---:R-:W-:-:S05]  /*7260*/  IMAD.WIDE R14, R15, 0x2, R4 ;  /* 0x000000020f0e7825 */ /* 0x004fca00078e0204 */
[----:B------:R4:W-:Y:S02]  /*7270*/  STL.64 [R1+0x2f8], R14 ;  /* 0x0002f80e01007387 */ /* 0x0009e40000100a00 */
[----:B----4-:R-:W-:-:S04]  /*7280*/  IMAD.WIDE R14, R3, 0x2, R4 ;  /* 0x00000002030e7825 */ /* 0x010fc800078e0204 */
[--C-:B------:R-:W-:Y:S01]  /*7290*/  IMAD.WIDE R2, R2, 0x2, R4.reuse ;  /* 0x0000000202027825 */ /* 0x100fe200078e0204 */
[----:B------:R0:W-:Y:S04]  /*72a0*/  STL.64 [R1+0x300], R14 ;  /* 0x0003000e01007387 */ /* 0x0001e80000100a00 */
[----:B0-----:R-:W2:Y:S04]  /*72b0*/  LDL.LU R14, [R1+0x2408] ;  /* 0x00240800010e7983 */ /* 0x001ea80000300800 */
[----:B------:R0:W-:Y:S04]  /*72c0*/  STL.64 [R1+0x308], R2 ;  /* 0x0003080201007387 */ /* 0x0001e80000100a00 */
[----:B0-----:R-:W2:Y:S01]  /*72d0*/  LDL.LU.64 R2, [R1+0x2400] ;  /* 0x0024000001027983 */ /* 0x001ea20000300a00 */
[----:B------:R-:W-:-:S05]  /*72e0*/  IMAD.WIDE R4, R0, 0x2, R4 ;  /* 0x0000000200047825 */ /* 0x000fca00078e0204 */
[----:B------:R0:W-:Y:S04]  /*72f0*/  STL.64 [R1+0x310], R4 ;  /* 0x0003100401007387 */ /* 0x0001e80000100a00 */
[----:B0-----:R-:W3:Y:S01]  /*7300*/  LDL.64 R4, [R1+0xcc0] ;  /* 0x000cc00001047983 */ /* 0x001ee20000100a00 */
[----:B--2---:R-:W-:-:S05]  /*7310*/  IMAD.WIDE R14, R14, 0x2, R2 ;  /* 0x000000020e0e7825 */ /* 0x004fca00078e0202 */
[----:B------:R0:W-:Y:S02]  /*7320*/  STL.64 [R1+0x48], R14 ;  /* 0x0000480e01007387 */ /* 0x0001e40000100a00 */
[----:B0-----:R-:W-:Y:S02]  /*7330*/  IMAD.MOV.U32 R14, RZ, RZ, R20 ;  /* 0x000000ffff0e7224 */ /* 0x001fe400078e0014 */
[----:B------:R-:W-:Y:S02]  /*7340*/  IMAD.MOV.U32 R15, RZ, RZ, R21 ;  /* 0x000000ffff0f7224 */ /* 0x000fe400078e0015 */
[----:B------:R-:W-:-:S05]  /*7350*/  IMAD.WIDE R20, R18, 0x2, R2 ;  /* 0x0000000212147825 */ /* 0x000fca00078e0202 */
[----:B------:R0:W-:Y:S04]  /*7360*/  STL.64 [R1+0x40], R20 ;  /* 0x0000401401007387 */ /* 0x0001e80000100a00 */
[----:B0-----:R-:W2:Y:S01]  /*7370*/  LDL.LU R21, [R1+0x23f8] ;  /* 0x0023f80001157983 */ /* 0x001ea20000300800 */
[----:B------:R-:W-:-:S05]  /*7380*/  IMAD.WIDE R18, R19, 0x2, R2 ;  /* 0x0000000213127825 */ /* 0x000fca00078e0202 */
[----:B------:R0:W-:Y:S04]  /*7390*/  STL.64 [R1+0x38], R18 ;  /* 0x0000381201007387 */ /* 0x0001e80000100a00 */
[----:B0-----:R-:W4:Y:S01]  /*73a0*/  LDL.64 R18, [R1+0xce8] ;  /* 0x000ce80001127983 */ /* 0x001f220000100a00 */
[----:B------:R-:W-:-:S04]  /*73b0*/  IMAD.WIDE R26, R26, 0x2, R2 ;  /* 0x000000021a1a7825 */ /* 0x000fc800078e0202 */
        /* <DEDUP_REMOVED lines=8> */
[----:B--2---:R-:W-:-:S05]  /*7440*/  IMAD.WIDE R20, R21, 0x2, R2 ;  /* 0x0000000215147825 */ /* 0x004fca00078e0202 */
[----:B------:R0:W-:Y:S02]  /*7450*/  STL.64 [R1+0x30], R20 ;  /* 0x0000301401007387 */ /* 0x0001e40000100a00 */
[----:B0-----:R-:W-:-:S05]  /*7460*/  IMAD.WIDE R20, R22, 0x2, R2 ;  /* 0x0000000216147825 */ /* 0x001fca00078e0202 */
[----:B------:R0:W-:Y:S02]  /*7470*/  STL.64 [R1+0x28], R20 ;  /* 0x0000281401007387 */ /* 0x0001e40000100a00 */
[----:B0-----:R-:W-:-:S05]  /*7480*/  IMAD.WIDE R20, R24, 0x2, R2 ;  /* 0x0000000218147825 */ /* 0x001fca00078e0202 */
[----:B------:R0:W-:Y:S04]  /*7490*/  STL.64 [R1+0x20], R20 ;  /* 0x0000201401007387 */ /* 0x0001e80000100a00 */
[----:B------:R1:W-:Y:S01]  /*74a0*/  STL.64 [R1+0x18], R26 ;  /* 0x0000181a01007387 */ /* 0x0003e20000100a00 */
[----:B0-----:R-:W-:-:S04]  /*74b0*/  IMAD.WIDE R20, R29, 0x2, R2 ;  /* 0x000000021d147825 */ /* 0x001fc800078e0202 */
[--C-:B-1----:R-:W-:Y:S01]  /*74c0*/  IMAD.WIDE R26, R55, 0x2, R2.reuse ;  /* 0x00000002371a7825 */ /* 0x102fe200078e0202 */
[----:B------:R0:W-:Y:S03]  /*74d0*/  STL.64 [R1+0x10], R20 ;  /* 0x0000101401007387 */ /* 0x0001e60000100a00 */
[--C-:B------:R-:W-:Y:S01]  /*74e0*/  IMAD.WIDE R54, R54, 0x2, R2.reuse ;  /* 0x0000000236367825 */ /* 0x100fe200078e0202 */
[----:B------:R-:W-:Y:S03]  /*74f0*/  STL.64 [R1+0x8], R26 ;  /* 0x0000081a01007387 */ /* 0x000fe60000100a00 */
[----:B0-----:R-:W-:-:S04]  /*7500*/  IMAD.WIDE R20, R60, 0x2, R2 ;  /* 0x000000023c147825 */ /* 0x001fc800078e0202 */
[----:B------:R-:W-:-:S05]  /*7510*/  IMAD.WIDE R60, R61, 0x2, R2 ;  /* 0x000000023d3c7825 */ /* 0x000fca00078e0202 */
[----:B------:R-:W-:Y:S04]  /*7520*/  STL.64 [R1+0x23c8], R60 ;  /* 0x0023c83c01007387 */ /* 0x000fe80000100a00 */
[----:B------:R-:W-:Y:S04]  /*7530*/  STL.64 [R1], R20 ;  /* 0x0000001401007387 */ /* 0x000fe80000100a00 */
[----:B------:R-:W-:Y:S04]  /*7540*/  STL.64 [R1+0x23c0], R58 ;  /* 0x0023c03a01007387 */ /* 0x000fe80000100a00 */
[----:B------:R0:W-:Y:S04]  /*7550*/  STL.64 [R1+0x23b8], R56 ;  /* 0x0023b83801007387 */ /* 0x0001e80000100a00 */
[----:B------:R-:W-:Y:S04]  /*7560*/  STL.64 [R1+0x23b0], R54 ;  /* 0x0023b03601007387 */ /* 0x000fe80000100a00 */
[----:B------:R-:W-:Y:S04]  /*7570*/  STL.64 [R1+0x23a8], R52 ;  /* 0x0023a83401007387 */ /* 0x000fe80000100a00 */
[----:B------:R3:W-:Y:S04]  /*7580*/  STL.64 [R1+0x23a0], R50 ;  /* 0x0023a03201007387 */ /* 0x0007e80000100a00 */
[----:B------:R1:W-:Y:S01]  /*7590*/  STL.64 [R1+0x2398], R48 ;  /* 0x0023983001007387 */ /* 0x0003e20000100a00 */
[----:B0-----:R-:W-:-:S03]  /*75a0*/  IMAD.MOV.U32 R56, RZ, RZ, R10 ;  /* 0x000000ffff387224 */ /* 0x001fc600078e000a */
[----:B------:R0:W-:Y:S01]  /*75b0*/  STL.64 [R1+0x2390], R46 ;  /* 0x0023902e01007387 */ /* 0x0001e20000100a00 */
[----:B---3--:R-:W-:Y:S02]  /*75c0*/  IMAD.MOV.U32 R50, RZ, RZ, R4 ;  /* 0x000000ffff327224 */ /* 0x008fe400078e0004 */
[----:B------:R-:W-:Y:S02]  /*75d0*/  IMAD.MOV.U32 R51, RZ, RZ, R5 ;  /* 0x000000ffff337224 */ /* 0x000fe400078e0005 */
[--C-:B------:R-:W-:Y:S01]  /*75e0*/  IMAD.WIDE R4, R7, 0x2, R2.reuse ;  /* 0x0000000207047825 */ /* 0x100fe200078e0202 */
[----:B------:R-:W-:Y:S03]  /*75f0*/  STL.64 [R1+0x2388], R44 ;  /* 0x0023882c01007387 */ /* 0x000fe60000100a00 */
[----:B------:R-:W-:Y:S01]  /*7600*/  IMAD.WIDE R6, R6, 0x2, R2 ;  /* 0x0000000206067825 */ /* 0x000fe200078e0202 */
[----:B------:R2:W-:Y:S03]  /*7610*/  STL.64 [R1+0x2380], R4 ;  /* 0x0023800401007387 */ /* 0x0005e60000100a00 */
[----:B------:R-:W-:Y:S01]  /*7620*/  IMAD.MOV.U32 R57, RZ, RZ, R11 ;  /* 0x000000ffff397224 */ /* 0x000fe200078e000b */
[----:B------:R3:W-:Y:S01]  /*7630*/  STL.64 [R1+0x2378], R6 ;  /* 0x0023780601007387 */ /* 0x0007e20000100a00 */
[----:B------:R-:W-:-:S03]  /*7640*/  IMAD.WIDE R10, R42, 0x2, R2 ;  /* 0x000000022a0a7825 */ /* 0x000fc600078e0202 */
[----:B-1----:R-:W4:Y:S04]  /*7650*/  LDL.LU R48, [R1+0x1e8] ;  /* 0x0001e80001307983 */ /* 0x002f280000300800 */
[----:B------:R-:W-:Y:S04]  /*7660*/  STL.64 [R1+0x23d0], R8 ;  /* 0x0023d00801007387 */ /* 0x000fe80000100a00 */
[----:B------:R-:W-:Y:S04]  /*7670*/  STL.64 [R1+0x23d8], R10 ;  /* 0x0023d80a01007387 */ /* 0x000fe80000100a00 */
[----:B------:R-:W4:Y:S04]  /*7680*/  LDL.LU R49, [R1+0x1f8] ;  /* 0x0001f80001317983 */ /* 0x000f280000300800 */
[----:B0-----:R-:W4:Y:S01]  /*7690*/  LDL.LU R47, [R1+0x1fc] ;  /* 0x0001fc00012f7983 */ /* 0x001f220000300800 */
[----:B------:R-:W-:-:S03]  /*76a0*/  IMAD.MOV.U32 R54, RZ, RZ, R12 ;  /* 0x000000ffff367224 */ /* 0x000fc600078e000c */
[----:B--2---:R-:W2:Y:S01]  /*76b0*/  LDL.LU R4, [R1+0x200] ;  /* 0x0002000001047983 */ /* 0x004ea20000300800 */
[----:B------:R-:W-:Y:S02]  /*76c0*/  IMAD.MOV.U32 R55, RZ, RZ, R13 ;  /* 0x000000ffff377224 */ /* 0x000fe400078e000d */
[----:B------:R-:W-:-:S04]  /*76d0*/  IMAD.WIDE R12, R23, 0x2, R2 ;  /* 0x00000002170c7825 */ /* 0x000fc800078e0202 */
[----:B------:R-:W-:Y:S02]  /*76e0*/  IMAD.MOV.U32 R60, RZ, RZ, R14 ;  /* 0x000000ffff3c7224 */ /* 0x000fe400078e000e */
[----:B------:R-:W-:Y:S02]  /*76f0*/  IMAD.MOV.U32 R61, RZ, RZ, R15 ;  /* 0x000000ffff3d7224 */ /* 0x000fe400078e000f */
[----:B------:R-:W-:Y:S02]  /*7700*/  IMAD.MOV.U32 R52, RZ, RZ, R16 ;  /* 0x000000ffff347224 */ /* 0x000fe400078e0010 */
[----:B------:R-:W-:Y:S02]  /*7710*/  IMAD.MOV.U32 R53, RZ, RZ, R17 ;  /* 0x000000ffff357224 */ /* 0x000fe400078e0011 */
[--C-:B------:R-:W-:Y:S01]  /*7720*/  IMAD.WIDE R14, R40, 0x2, R2.reuse ;  /* 0x00000002280e7825 */ /* 0x100fe200078e0202 */
[----:B------:R-:W-:Y:S03]  /*7730*/  STL.64 [R1+0x23e0], R12 ;  /* 0x0023e00c01007387 */ /* 0x000fe60000100a00 */
[----:B------:R-:W-:Y:S01]  /*7740*/  IMAD.WIDE R16, R38, 0x2, R2 ;  /* 0x0000000226107825 */ /* 0x000fe200078e0202 */
[----:B------:R0:W-:Y:S04]  /*7750*/  STL.64 [R1+0x23e8], R14 ;  /* 0x0023e80e01007387 */ /* 0x0001e80000100a00 */
[----:B------:R-:W-:Y:S04]  /*7760*/  STL.64 [R1+0x23f0], R16 ;  /* 0x0023f01001007387 */ /* 0x000fe80000100a00 */
[----:B------:R-:W2:Y:S01]  /*7770*/  LDL.LU R5, [R1+0x204] ;  /* 0x0002040001057983 */ /* 0x000ea20000300800 */
[----:B------:R-:W-:-:S03]  /*7780*/  IMAD.MOV.U32 R44, RZ, RZ, R50 ;  /* 0x000000ffff2c7224 */ /* 0x000fc600078e0032 */
[----:B------:R-:W2:Y:S01]  /*7790*/  LDL.LU R50, [R1+0x210] ;  /* 0x0002100001327983 */ /* 0x000ea20000300800 */
[----:B------:R-:W-:-:S03]  /*77a0*/  IMAD.MOV.U32 R45, RZ, RZ, R51 ;  /* 0x000000ffff2d7224 */ /* 0x000fc600078e0033 */
[----:B------:R-:W2:Y:S04]  /*77b0*/  LDL.LU R51, [R1+0x214] ;  /* 0x0002140001337983 */ /* 0x000ea80000300800 */
[----:B---3--:R-:W3:Y:S04]  /*77c0*/  LDL.LU R6, [R1+0x218] ;  /* 0x0002180001067983 */ /* 0x008ee80000300800 */
[----:B------:R-:W3:Y:S04]  /*77d0*/  LDL.LU R7, [R1+0x21c] ;  /* 0x00021c0001077983 */ /* 0x000ee80000300800 */
[----:B0-----:R-:W3:Y:S04]  /*77e0*/  LDL.LU R14, [R1+0x228] ;  /* 0x00022800010e7983 */ /* 0x001ee80000300800 */
[----:B------:R-:W3:Y:S01]  /*77f0*/  LDL.LU R15, [R1+0x22c] ;  /* 0x00022c00010f7983 */ /* 0x000ee20000300800 */
[----:B----4-:R-:W-:-:S02]  /*7800*/  IMAD.MOV.U32 R26, RZ, RZ, R18 ;  /* 0x000000ffff1a7224 */ /* 0x010fc400078e0012 */
[----:B------:R-:W-:Y:S02]  /*7810*/  IMAD.MOV.U32 R27, RZ, RZ, R19 ;  /* 0x000000ffff1b7224 */ /* 0x000fe400078e0013 */
[----:B------:R-:W-:Y:S02]  /*7820*/  IMAD.MOV.U32 R58, RZ, RZ, R26 ;  /* 0x000000ffff3a7224 */ /* 0x000fe400078e001a */
[----:B------:R-:W-:Y:S02]  /*7830*/  IMAD.MOV.U32 R59, RZ, RZ, R27 ;  /* 0x000000ffff3b7224 */ /* 0x000fe400078e001b */
[----:B------:R-:W-:-:S04]  /*7840*/  IMAD.WIDE R26, R28, 0x2, R2 ;  /* 0x000000021c1a7825 */ /* 0x000fc800078e0202 */
[----:B------:R-:W-:-:S04]  /*7850*/  IMAD.WIDE R22, R30, 0x2, R2 ;  /* 0x000000021e167825 */ /* 0x000fc800078e0202 */
[----:B------:R-:W-:-:S04]  /*7860*/  IMAD.WIDE R28, R31, 0x2, R2 ;  /* 0x000000021f1c7825 */ /* 0x000fc800078e0202 */
[----:B------:R-:W-:-:S04]  /*7870*/  IMAD.WIDE R30, R41, 0x2, R2 ;  /* 0x00000002291e7825 */ /* 0x000fc800078e0202 */
[--C-:B------:R-:W-:Y:S02]  /*7880*/  IMAD.WIDE R40, R48, 0x2, R2.reuse ;  /* 0x0000000230287825 */ /* 0x100fe400078e0202 */
[----:B------:R-:W4:Y:S02]  /*7890*/  LDL.LU R48, [R1+0x238] ;  /* 0x0002380001307983 */ /* 0x000f240000300800 */
[--C-:B------:R-:W-:Y:S02]  /*78a0*/  IMAD.WIDE R8, R49, 0x2, R2.reuse ;  /* 0x0000000231087825 */ /* 0x100fe400078e0202 */
[----:B------:R-:W4:Y:S04]  /*78b0*/  LDL.LU R49, [R1+0x23c] ;  /* 0x00023c0001317983 */ /* 0x000f280000300800 */
[----:B------:R0:W-:Y:S04]  /*78c0*/  STL.64 [R1+0x150], R8 ;  /* 0x0001500801007387 */ /* 0x0001e80000100a00 */
[----:B------:R-:W4:Y:S01]  /*78d0*/  LDL.LU R46, [R1+0x1b8] ;  /* 0x0001b800012e7983 */ /* 0x000f220000300800 */
[----:B0-----:R-:W-:-:S05]  /*78e0*/  IMAD.WIDE R8, R47, 0x2, R2 ;  /* 0x000000022f087825 */ /* 0x001fca00078e0202 */
[----:B------:R2:W-:Y:S04]  /*78f0*/  STL.64 [R1+0x158], R8 ;  /* 0x0001580801007387 */ /* 0x0005e80000100a00 */
[----:B------:R-:W4:Y:S04]  /*7900*/  LDL.LU R47, [R1+0x1b4] ;  /* 0x0001b400012f7983 */ /* 0x000f280000300800 */
[----:B------:R-:W4:Y:S01]  /*7910*/  LDL.LU R12, [R1+0x1b0] ;  /* 0x0001b000010c7983 */ /* 0x000f220000300800 */
[----:B--2---:R-:W-:-:S03]  /*7920*/  IMAD.WIDE R8, R4, 0x2, R2 ;  /* 0x0000000204087825 */ /* 0x004fc600078e0202 */
[----:B------:R-:W2:Y:S04]  /*7930*/  LDL.LU R13, [R1+0x1ac] ;  /* 0x0001ac00010d7983 */ /* 0x000ea80000300800 */
[----:B------:R0:W-:Y:S04]  /*7940*/  STL.64 [R1+0x160], R8 ;  /* 0x0001600801007387 */ /* 0x0001e80000100a00 */
[----:B------:R-:W2:Y:S01]  /*7950*/  LDL.LU R10, [R1+0x1a4] ;  /* 0x0001a400010a7983 */ /* 0x000ea20000300800 */
[----:B------:R-:W-:-:S03]  /*7960*/  IMAD.WIDE R4, R5, 0x2, R2 ;  /* 0x0000000205047825 */ /* 0x000fc600078e0202 */
[----:B------:R-:W2:Y:S04]  /*7970*/  LDL.LU R11, [R1+0x1a0] ;  /* 0x0001a000010b7983 */ /* 0x000ea80000300800 */
[----:B------:R1:W-:Y:S04]  /*7980*/  STL.64 [R1+0x168], R4 ;  /* 0x0001680401007387 */ /* 0x0003e80000100a00 */
[----:B0-----:R-:W2:Y:S01]  /*7990*/  LDL.LU R8, [R1+0x198] ;  /* 0x0001980001087983 */ /* 0x001ea20000300800 */
[----:B-1----:R-:W-:-:S05]  /*79a0*/  IMAD.WIDE R4, R50, 0x2, R2 ;  /* 0x0000000232047825 */ /* 0x002fca00078e0202 */
[----:B------:R0:W-:Y:S01]  /*79b0*/  STL.64 [R1+0x1c0], R4 ;  /* 0x0001c00401007387 */ /* 0x0001e20000100a00 */
[----:B------:R-:W-:-:S03]  /*79c0*/  IMAD.WIDE R16, R51, 0x2, R2 ;  /* 0x0000000233107825 */ /* 0x000fc600078e0202 */
[----:B0-----:R-:W2:Y:S04]  /*79d0*/  LDL.LU R4, [R1+0x190] ;  /* 0x0001900001047983 */ /* 0x001ea80000300800 */
[----:B------:R-:W2:Y:S04]  /*79e0*/  LDL.LU R5, [R1+0x188] ;  /* 0x0001880001057983 */ /* 0x000ea80000300800 */
[----:B------:R-:W2:Y:S04]  /*79f0*/  LDL.LU R50, [R1+0x180] ;  /* 0x0001800001327983 */ /* 0x000ea80000300800 */
[----:B------:R-:W2:Y:S04]  /*7a00*/  LDL.LU R51, [R1+0x178] ;  /* 0x0001780001337983 */ /* 0x000ea80000300800 */
[----:B------:R3:W-:Y:S04]  /*7a10*/  STL.64 [R1+0x1d0], R16 ;  /* 0x0001d01001007387 */ /* 0x0007e80000100a00 */
[----:B------:R-:W2:Y:S01]  /*7a20*/  LDL.LU R9, [R1+0x170] ;  /* 0x0001700001097983 */ /* 0x000ea20000300800 */
[----:B---3--:R-:W-:-:S05]  /*7a30*/  IMAD.WIDE R16, R6, 0x2, R2 ;  /* 0x0000000206107825 */ /* 0x008fca00078e0202 */
[----:B------:R0:W-:Y:S02]  /*7a40*/  STL.64 [R1+0x1e0], R16 ;  /* 0x0001e01001007387 */ /* 0x0001e40000100a00 */
[--C-:B0-----:R-:W-:Y:S02]  /*7a50*/  IMAD.WIDE R16, R7, 0x2, R2.reuse ;  /* 0x0000000207107825 */ /* 0x101fe400078e0202 */
[----:B------:R-:W3:Y:S04]  /*7a60*/  LDL.LU.64 R6, [R1+0x148] ;  /* 0x0001480001067983 */ /* 0x000ee80000300a00 */
[----:B------:R0:W-:Y:S02]  /*7a70*/  STL.64 [R1+0x1e8], R16 ;  /* 0x0001e81001007387 */ /* 0x0001e40000100a00 */
[----:B0-----:R-:W-:-:S05]  /*7a80*/  IMAD.WIDE R16, R14, 0x2, R2 ;  /* 0x000000020e107825 */ /* 0x001fca00078e0202 */
[----:B------:R0:W-:Y:S02]  /*7a90*/  STL.64 [R1+0x1f8], R16 ;  /* 0x0001f81001007387 */ /* 0x0001e40000100a00 */
[--C-:B0-----:R-:W-:Y:S02]  /*7aa0*/  IMAD.WIDE R16, R15, 0x2, R2.reuse ;  /* 0x000000020f107825 */ /* 0x101fe400078e0202 */
[----:B------:R-:W3:Y:S04]  /*7ab0*/  LDL.LU.64 R14, [R1+0x48] ;  /* 0x00004800010e7983 */ /* 0x000ee80000300a00 */
[----:B------:R4:W-:Y:S01]  /*7ac0*/  STL.64 [R1+0x200], R16 ;  /* 0x0002001001007387 */ /* 0x0009e20000100a00 */
        /* <DEDUP_REMOVED lines=8> */
[----:B----4-:R-:W-:-:S05]  /*7b50*/  IMAD.WIDE R16, R48, 0x2, R2 ;  /* 0x0000000230107825 */ /* 0x010fca00078e0202 */
[----:B------:R0:W-:Y:S02]  /*7b60*/  STL.64 [R1+0x210], R16 ;  /* 0x0002101001007387 */ /* 0x0001e40000100a00 */
[--C-:B0-----:R-:W-:Y:S02]  /*7b70*/  IMAD.WIDE R16, R49, 0x2, R2.reuse ;  /* 0x0000000231107825 */ /* 0x101fe400078e0202 */
[----:B------:R-:W4:Y:S04]  /*7b80*/  LDL.LU.64 R48, [R1+0x140] ;  /* 0x0001400001307983 */ /* 0x000f280000300a00 */
[----:B------:R0:W-:Y:S02]  /*7b90*/  STL.64 [R1+0x218], R16 ;  /* 0x0002181001007387 */ /* 0x0001e40000100a00 */
[----:B0-----:R-:W-:-:S05]  /*7ba0*/  IMAD.WIDE R16, R46, 0x2, R2 ;  /* 0x000000022e107825 */ /* 0x001fca00078e0202 */
[----:B------:R0:W-:Y:S02]  /*7bb0*/  STL.64 [R1+0x1b8], R16 ;  /* 0x0001b81001007387 */ /* 0x0001e40000100a00 */
[--C-:B0-----:R-:W-:Y:S02]  /*7bc0*/  IMAD.WIDE R16, R47, 0x2, R2.reuse ;  /* 0x000000022f107825 */ /* 0x101fe400078e0202 */
[----:B------:R-:W4:Y:S04]  /*7bd0*/  LDL.LU.64 R46, [R1+0x40] ;  /* 0x00004000012e7983 */ /* 0x000f280000300a00 */
[----:B------:R0:W-:Y:S02]  /*7be0*/  STL.64 [R1+0x228], R16 ;  /* 0x0002281001007387 */ /* 0x0001e40000100a00 */
[----:B0-----:R-:W-:-:S05]  /*7bf0*/  IMAD.WIDE R16, R12, 0x2, R2 ;  /* 0x000000020c107825 */ /* 0x001fca00078e0202 */
[----:B------:R2:W-:Y:S02]  /*7c00*/  STL.64 [R1+0x1b0], R16 ;  /* 0x0001b01001007387 */ /* 0x0005e40000100a00 */
[--C-:B--2---:R-:W-:Y:S02]  /*7c10*/  IMAD.WIDE R16, R13, 0x2, R2.reuse ;  /* 0x000000020d107825 */ /* 0x104fe400078e0202 */
[----:B------:R-:W2:Y:S04]  /*7c20*/  LDL.LU.64 R12, [R1+0x138] ;  /* 0x00013800010c7983 */ /* 0x000ea80000300a00 */
[----:B------:R0:W-:Y:S02]  /*7c30*/  STL.64 [R1+0x1a8], R16 ;  /* 0x0001a81001007387 */ /* 0x0001e40000100a00 */
[----:B0-----:R-:W-:-:S05]  /*7c40*/  IMAD.WIDE R16, R10, 0x2, R2 ;  /* 0x000000020a107825 */ /* 0x001fca00078e0202 */
[----:B------:R0:W-:Y:S01]  /*7c50*/  STL.64 [R1+0x238], R16 ;  /* 0x0002381001007387 */ /* 0x0001e20000100a00 */
[----:B------:R-:W-:Y:S02]  /*7c60*/  IMAD.MOV.U32 R10, RZ, RZ, R44 ;  /* 0x000000ffff0a7224 */ /* 0x000fe400078e002c */
[----:B0-----:R-:W-:-:S04]  /*7c70*/  IMAD.WIDE R16, R11, 0x2, R2 ;  /* 0x000000020b107825 */ /* 0x001fc800078e0202 */
[----:B------:R-:W-:Y:S02]  /*7c80*/  IMAD.MOV.U32 R11, RZ, RZ, R45 ;  /* 0x000000ffff0b7224 */ /* 0x000fe400078e002d */
[----:B------:R-:W2:Y:S04]  /*7c90*/  LDL.LU.64 R44, [R1+0x38] ;  /* 0x00003800012c7983 */ /* 0x000ea80000300a00 */
[----:B------:R0:W-:Y:S02]  /*7ca0*/  STL.64 [R1+0x1a0], R16 ;  /* 0x0001a01001007387 */ /* 0x0001e40000100a00 */
[----:B0-----:R-:W-:-:S05]  /*7cb0*/  IMAD.WIDE R16, R8, 0x2, R2 ;  /* 0x0000000208107825 */ /* 0x001fca00078e0202 */
[----:B------:R0:W-:Y:S02]  /*7cc0*/  STL.64 [R1+0x198], R16 ;  /* 0x0001981001007387 */ /* 0x0001e40000100a00 */
[----:B0-----:R-:W-:-:S05]  /*7cd0*/  IMAD.WIDE R16, R4, 0x2, R2 ;  /* 0x0000000204107825 */ /* 0x001fca00078e0202 */
[----:B------:R0:W-:Y:S02]  /*7ce0*/  STL.64 [R1+0x190], R16 ;  /* 0x0001901001007387 */ /* 0x0001e40000100a00 */
[--C-:B0-----:R-:W-:Y:S02]  /*7cf0*/  IMAD.WIDE R16, R5, 0x2, R2.reuse ;  /* 0x0000000205107825 */ /* 0x101fe400078e0202 */
[----:B------:R-:W2:Y:S04]  /*7d00*/  LDL.LU.64 R4, [R1+0x130] ;  /* 0x0001300001047983 */ /* 0x000ea80000300a00 */
[----:B------:R0:W-:Y:S02]  /*7d10*/  STL.64 [R1+0x188], R16 ;  /* 0x0001881001007387 */ /* 0x0001e40000100a00 */
[----:B0-----:R-:W-:-:S05]  /*7d20*/  IMAD.WIDE R16, R50, 0x2, R2 ;  /* 0x0000000232107825 */ /* 0x001fca00078e0202 */
[----:B------:R0:W-:Y:S02]  /*7d30*/  STL.64 [R1+0x180], R16 ;  /* 0x0001801001007387 */ /* 0x0001e40000100a00 */
[--C-:B0-----:R-:W-:Y:S02]  /*7d40*/  IMAD.WIDE R16, R51, 0x2, R2.reuse ;  /* 0x0000000233107825 */ /* 0x101fe400078e0202 */
[----:B------:R-:W2:Y:S04]  /*7d50*/  LDL.LU.64 R50, [R1+0x30] ;  /* 0x0000300001327983 */ /* 0x000ea80000300a00 */
[----:B------:R0:W-:Y:S02]  /*7d60*/  STL.64 [R1+0x178], R16 ;  /* 0x0001781001007387 */ /* 0x0001e40000100a00 */
[----:B0-----:R-:W-:-:S02]  /*7d70*/  IMAD.WIDE R16, R9, 0x2, R2 ;  /* 0x0000000209107825 */ /* 0x001fc400078e0202 */
[----:B------:R-:W2:Y:S02]  /*7d80*/  LDL.LU.64 R8, [R1+0x128] ;  /* 0x0001280001087983 */ /* 0x000ea40000300a00 */
[----:B------:R-:W-:Y:S02]  /*7d90*/  IMAD.WIDE R2, R0, 0x2, R2 ;  /* 0x0000000200027825 */ /* 0x000fe400078e0202 */
[----:B------:R-:W-:Y:S02]  /*7da0*/  STL.64 [R1+0x170], R16 ;  /* 0x0001701001007387 */ /* 0x000fe40000100a00 */
[----:B---3--:R-:W-:Y:S02]  /*7db0*/  IMAD.MOV.U32 R0, RZ, RZ, R7 ;  /* 0x000000ffff007224 */ /* 0x008fe400078e0007 */
[----:B------:R-:W-:Y:S04]  /*7dc0*/  STL.64 [R1+0x290], R2 ;  /* 0x0002900201007387 */ /* 0x000fe80000100a00 */
[----:B------:R0:W-:Y:S04]  /*7dd0*/  STL [R1+0x2364], R6 ;  /* 0x0023640601007387 */ /* 0x0001e80000100800 */
[----:B------:R-:W-:Y:S04]  /*7de0*/  STL [R1+0x2360], R14 ;  /* 0x0023600e01007387 */ /* 0x000fe80000100800 */
[----:B------:R1:W-:Y:S04]  /*7df0*/  STL [R1+0x235c], R0 ;  /* 0x00235c0001007387 */ /* 0x0003e80000100800 */
[----:B0-----:R-:W3:Y:S04]  /*7e00*/  LDL.LU.64 R6, [R1+0x28] ;  /* 0x0000280001067983 */ /* 0x001ee80000300a00 */
[----:B------:R-:W3:Y:S01]  /*7e10*/  LDL.LU.64 R16, [R1+0x120] ;  /* 0x0001200001107983 */ /* 0x000ee20000300a00 */
[----:B-1----:R-:W-:-:S05]  /*7e20*/  IMAD.MOV.U32 R0, RZ, RZ, R15 ;  /* 0x000000ffff007224 */ /* 0x002fca00078e000f */
[----:B------:R4:W-:Y:S01]  /*7e30*/  STL [R1+0x2354], R0 ;  /* 0x0023540001007387 */ /* 0x0009e20000100800 */
[----:B------:R-:W-:Y:S02]  /*7e40*/  IMAD.MOV.U32 R2, RZ, RZ, R10 ;  /* 0x000000ffff027224 */ /* 0x000fe400078e000a */
[----:B----4-:R-:W-:Y:S01]  /*7e50*/  IMAD.MOV.U32 R0, RZ, RZ, R49 ;  /* 0x000000ffff007224 */ /* 0x010fe200078e0031 */
[----:B------:R0:W-:Y:S04]  /*7e60*/  STL [R1+0x2358], R48 ;  /* 0x0023583001007387 */ /* 0x0001e80000100800 */
[----:B------:R-:W-:Y:S04]  /*7e70*/  STL [R1+0x2350], R46 ;  /* 0x0023502e01007387 */ /* 0x000fe80000100800 */
[----:B------:R1:W-:Y:S04]  /*7e80*/  STL [R1+0x234c], R0 ;  /* 0x00234c0001007387 */ /* 0x0003e80000100800 */
[----:B0-----:R-:W4:Y:S01]  /*7e90*/  LDL.LU.64 R48, [R1+0x20] ;  /* 0x0000200001307983 */ /* 0x001f220000300a00 */
[----:B-1----:R-:W-:-:S05]  /*7ea0*/  IMAD.MOV.U32 R0, RZ, RZ, R47 ;  /* 0x000000ffff007224 */ /* 0x002fca00078e002f */
[----:B------:R0:W-:Y:S04]  /*7eb0*/  STL [R1+0x2344], R0 ;  /* 0x0023440001007387 */ /* 0x0001e80000100800 */
[----:B--2---:R-:W-:Y:S01]  /*7ec0*/  STL [R1+0x2348], R12 ;  /* 0x0023480c01007387 */ /* 0x004fe20000100800 */
[----:B0-----:R-:W-:-:S03]  /*7ed0*/  IMAD.MOV.U32 R0, RZ, RZ, R13 ;  /* 0x000000ffff007224 */ /* 0x001fc600078e000d */
[----:B------:R-:W2:Y:S04]  /*7ee0*/  LDL.LU.64 R14, [R1+0x118] ;  /* 0x00011800010e7983 */ /* 0x000ea80000300a00 */
[----:B------:R-:W2:Y:S04]  /*7ef0*/  LDL.LU.64 R46, [R1+0x18] ;  /* 0x00001800012e7983 */ /* 0x000ea80000300a00 */
[----:B------:R0:W-:Y:S01]  /*7f00*/  STL [R1+0x233c], R0 ;  /* 0x00233c0001007387 */ /* 0x0001e20000100800 */
[----:B------:R-:W-:Y:S02]  /*7f10*/  IMAD.MOV.U32 R3, RZ, RZ, R11 ;  /* 0x000000ffff037224 */ /* 0x000fe400078e000b */
[----:B0-----:R-:W-:Y:S01]  /*7f20*/  IMAD.MOV.U32 R0, RZ, RZ, R45 ;  /* 0x000000ffff007224 */ /* 0x001fe200078e002d */
[----:B------:R-:W-:Y:S04]  /*7f30*/  STL [R1+0x2340], R44 ;  /* 0x0023402c01007387 */ /* 0x000fe80000100800 */
[----:B------:R-:W2:Y:S04]  /*7f40*/  LDL.LU.64 R12, [R1+0x110] ;  /* 0x00011000010c7983 */ /* 0x000ea80000300a00 */
[----:B------:R0:W-:Y:S04]  /*7f50*/  STL [R1+0x2334], R0 ;  /* 0x0023340001007387 */ /* 0x0001e80000100800 */
[----:B------:R-:W-:Y:S01]  /*7f60*/  STL [R1+0x2338], R4 ;  /* 0x0023380401007387 */ /* 0x000fe20000100800 */
[----:B0-----:R-:W-:-:S03]  /*7f70*/  IMAD.MOV.U32 R0, RZ, RZ, R5 ;  /* 0x000000ffff007224 */ /* 0x001fc600078e0005 */
[----:B------:R-:W2:Y:S04]  /*7f80*/  LDL.LU.64 R44, [R1+0x10] ;  /* 0x00001000012c7983 */ /* 0x000ea80000300a00 */
[----:B------:R0:W-:Y:S04]  /*7f90*/  STL [R1+0x232c], R0 ;  /* 0x00232c0001007387 */ /* 0x0001e80000100800 */
[----:B------:R1:W-:Y:S01]  /*7fa0*/  STL [R1+0x2330], R50 ;  /* 0x0023303201007387 */ /* 0x0003e20000100800 */
[----:B0-----:R-:W-:-:S03]  /*7fb0*/  IMAD.MOV.U32 R0, RZ, RZ, R51 ;  /* 0x000000ffff007224 */ /* 0x001fc600078e0033 */
[----:B------:R-:W2:Y:S04]  /*7fc0*/  LDL.LU.64 R4, [R1+0x108] ;  /* 0x0001080001047983 */ /* 0x000ea80000300a00 */
[----:B-1----:R-:W2:Y:S04]  /*7fd0*/  LDL.LU.64 R50, [R1+0x8] ;  /* 0x0000080001327983 */ /* 0x002ea80000300a00 */
[----:B------:R0:W-:Y:S04]  /*7fe0*/  STL [R1+0x2324], R0 ;  /* 0x0023240001007387 */ /* 0x0001e80000100800 */
[----:B------:R-:W-:Y:S04]  /*7ff0*/  STL [R1+0x2328], R8 ;  /* 0x0023280801007387 */ /* 0x000fe80000100800 */
[----:B------:R-:W2:Y:S01]  /*8000*/  LDL.LU.64 R10, [R1+0x100] ;  /* 0x00010000010a7983 */ /* 0x000ea20000300a00 */
[----:B0-----:R-:W-:-:S05]  /*8010*/  IMAD.MOV.U32 R0, RZ, RZ, R9 ;  /* 0x000000ffff007224 */ /* 0x001fca00078e0009 */
[----:B------:R0:W-:Y:S04]  /*8020*/  STL [R1+0x231c], R0 ;  /* 0x00231c0001007387 */ /* 0x0001e80000100800 */
[----:B---3--:R1:W-:Y:S01]  /*8030*/  STL [R1+0x2320], R6 ;  /* 0x0023200601007387 */ /* 0x0083e20000100800 */
[----:B0-----:R-:W-:-:S03]  /*8040*/  IMAD.MOV.U32 R0, RZ, RZ, R7 ;  /* 0x000000ffff007224 */ /* 0x001fc600078e0007 */
[----:B------:R-:W3:Y:S04]  /*8050*/  LDL.LU.64 R8, [R1] ;  /* 0x0000000001087983 */ /* 0x000ee80000300a00 */
[----:B------:R0:W-:Y:S04]  /*8060*/  STL [R1+0x2314], R0 ;  /* 0x0023140001007387 */ /* 0x0001e80000100800 */
[----:B------:R0:W-:Y:S01]  /*8070*/  STL [R1+0x2318], R16 ;  /* 0x0023181001007387 */ /* 0x0001e20000100800 */
[----:B-1----:R-:W-:Y:S02]  /*8080*/  IMAD.MOV.U32 R6, RZ, RZ, R60 ;  /* 0x000000ffff067224 */ /* 0x002fe400078e003c */
[----:B------:R-:W-:-:S02]  /*8090*/  IMAD.MOV.U32 R7, RZ, RZ, R61 ;  /* 0x000000ffff077224 */ /* 0x000fc400078e003d */
[----:B------:R-:W3:Y:S01]  /*80a0*/  LDL.LU.64 R60, [R1+0xf8] ;  /* 0x0000f800013c7983 */ /* 0x000ee20000300a00 */
[----:B0-----:R-:W-:-:S03]  /*80b0*/  IMAD.MOV.U32 R0, RZ, RZ, R17 ;  /* 0x000000ffff007224 */ /* 0x001fc600078e0011 */
[----:B------:R-:W3:Y:S04]  /*80c0*/  LDL.LU.64 R16, [R1+0x23f0] ;  /* 0x0023f00001107983 */ /* 0x000ee80000300a00 */
[----:B----4-:R-:W-:Y:S04]  /*80d0*/  STL [R1+0x2310], R48 ;  /* 0x0023103001007387 */ /* 0x010fe80000100800 */
[----:B------:R0:W-:Y:S02]  /*80e0*/  STL [R1+0x230c], R0 ;  /* 0x00230c0001007387 */ /* 0x0001e40000100800 */
[----:B0-----:R-:W-:-:S02]  /*80f0*/  IMAD.MOV.U32 R0, RZ, RZ, R49 ;  /* 0x000000ffff007224 */ /* 0x001fc400078e0031 */
[----:B------:R-:W-:Y:S02]  /*8100*/  IMAD.MOV.U32 R48, RZ, RZ, R58 ;  /* 0x000000ffff307224 */ /* 0x000fe400078e003a */
[----:B------:R-:W-:Y:S02]  /*8110*/  IMAD.MOV.U32 R49, RZ, RZ, R59 ;  /* 0x000000ffff317224 */ /* 0x000fe400078e003b */
[----:B------:R-:W4:Y:S04]  /*8120*/  LDL.LU.64 R58, [R1+0xf0] ;  /* 0x0000f000013a7983 */ /* 0x000f280000300a00 */
[----:B------:R0:W-:Y:S04]  /*8130*/  STL [R1+0x2304], R0 ;  /* 0x0023040001007387 */ /* 0x0001e80000100800 */
[----:B--2---:R1:W-:Y:S01]  /*8140*/  STL [R1+0x2308], R14 ;  /* 0x0023080e01007387 */ /* 0x0043e20000100800 */
[----:B0-----:R-:W-:-:S03]  /*8150*/  IMAD.MOV.U32 R0, RZ, RZ, R15 ;  /* 0x000000ffff007224 */ /* 0x001fc600078e000f */
[----:B-1----:R-:W2:Y:S04]  /*8160*/  LDL.LU.64 R14, [R1+0x23e8] ;  /* 0x0023e800010e7983 */ /* 0x002ea80000300a00 */
[----:B------:R-:W-:Y:S04]  /*8170*/  STL [R1+0x2300], R46 ;  /* 0x0023002e01007387 */ /* 0x000fe80000100800 */
[----:B------:R0:W-:Y:S02]  /*8180*/  STL [R1+0x22fc], R0 ;  /* 0x0022fc0001007387 */ /* 0x0001e40000100800 */
[----:B0-----:R-:W-:-:S02]  /*8190*/  IMAD.MOV.U32 R0, RZ, RZ, R47 ;  /* 0x000000ffff007224 */ /* 0x001fc400078e002f */
[----:B------:R-:W-:Y:S02]  /*81a0*/  IMAD.MOV.U32 R46, RZ, RZ, R56 ;  /* 0x000000ffff2e7224 */ /* 0x000fe400078e0038 */
[----:B------:R-:W-:Y:S02]  /*81b0*/  IMAD.MOV.U32 R47, RZ, RZ, R57 ;  /* 0x000000ffff2f7224 */ /* 0x000fe400078e0039 */
[----:B------:R-:W2:Y:S04]  /*81c0*/  LDL.LU.64 R56, [R1+0xe8] ;  /* 0x0000e80001387983 */ /* 0x000ea80000300a00 */
[----:B------:R0:W-:Y:S04]  /*81d0*/  STL [R1+0x22f4], R0 ;  /* 0x0022f40001007387 */ /* 0x0001e80000100800 */
[----:B------:R1:W-:Y:S01]  /*81e0*/  STL [R1+0x22f8], R12 ;  /* 0x0022f80c01007387 */ /* 0x0003e20000100800 */
        /* <DEDUP_REMOVED lines=8> */
[----:B------:R0:W-:Y:S02]  /*8270*/  STL [R1+0x22e4], R0 ;  /* 0x0022e40001007387 */ /* 0x0001e40000100800 */
[----:B0-----:R-:W-:-:S02]  /*8280*/  IMAD.MOV.U32 R0, RZ, RZ, R5 ;  /* 0x000000ffff007224 */ /* 0x001fc400078e0005 */
[----:B------:R0:W-:Y:S04]  /*8290*/  STL [R1+0x22e8], R4 ;  /* 0x0022e80401007387 */ /* 0x0001e80000100800 */
[----:B------:R-:W-:Y:S04]  /*82a0*/  STL [R1+0x22e0], R50 ;  /* 0x0022e03201007387 */ /* 0x000fe80000100800 */
[----:B------:R1:W-:Y:S01]  /*82b0*/  STL [R1+0x22dc], R0 ;  /* 0x0022dc0001007387 */ /* 0x0003e20000100800 */
[----:B0-----:R-:W-:Y:S02]  /*82c0*/  IMAD.MOV.U32 R4, RZ, RZ, R52 ;  /* 0x000000ffff047224 */ /* 0x001fe400078e0034 */
[----:B------:R-:W-:-:S02]  /*82d0*/  IMAD.MOV.U32 R5, RZ, RZ, R53 ;  /* 0x000000ffff057224 */ /* 0x000fc400078e0035 */
[----:B------:R-:W2:Y:S01]  /*82e0*/  LDL.LU.64 R52, [R1+0xd8] ;  /* 0x0000d80001347983 */ /* 0x000ea20000300a00 */
[----:B-1----:R-:W-:-:S05]  /*82f0*/  IMAD.MOV.U32 R0, RZ, RZ, R51 ;  /* 0x000000ffff007224 */ /* 0x002fca00078e0033 */
[----:B------:R0:W-:Y:S04]  /*8300*/  STL [R1+0x22d4], R0 ;  /* 0x0022d40001007387 */ /* 0x0001e80000100800 */
[----:B------:R1:W-:Y:S04]  /*8310*/  STL [R1+0x22d8], R10 ;  /* 0x0022d80a01007387 */ /* 0x0003e80000100800 */
[----:B------:R-:W2:Y:S01]  /*8320*/  LDL.LU.64 R50, [R1+0xd0] ;  /* 0x0000d00001327983 */ /* 0x000ea20000300a00 */
[----:B0-----:R-:W-:-:S03]  /*8330*/  IMAD.MOV.U32 R0, RZ, RZ, R11 ;  /* 0x000000ffff007224 */ /* 0x001fc600078e000b */
[----:B-1----:R-:W2:Y:S04]  /*8340*/  LDL.LU.64 R10, [R1+0x23d8] ;  /* 0x0023d800010a7983 */ /* 0x002ea80000300a00 */
[----:B---3--:R-:W-:Y:S04]  /*8350*/  STL [R1+0x22d0], R8 ;  /* 0x0022d00801007387 */ /* 0x008fe80000100800 */
[----:B------:R0:W-:Y:S02]  /*8360*/  STL [R1+0x22cc], R0 ;  /* 0x0022cc0001007387 */ /* 0x0001e40000100800 */
[----:B0-----:R-:W-:-:S02]  /*8370*/  IMAD.MOV.U32 R0, RZ, RZ, R9 ;  /* 0x000000ffff007224 */ /* 0x001fc400078e0009 */
[----:B------:R-:W3:Y:S04]  /*8380*/  LDL.LU.64 R8, [R1+0x23d0] ;  /* 0x0023d00001087983 */ /* 0x000ee80000300a00 */
[----:B------:R0:W-:Y:S04]  /*8390*/  STL [R1+0x22c4], R0 ;  /* 0x0022c40001007387 */ /* 0x0001e80000100800 */
[----:B------:R1:W-:Y:S01]  /*83a0*/  STL [R1+0x22c8], R60 ;  /* 0x0022c83c01007387 */ /* 0x0003e20000100800 */
[----:B0-----:R-:W-:-:S03]  /*83b0*/  IMAD.MOV.U32 R0, RZ, RZ, R61 ;  /* 0x000000ffff007224 */ /* 0x001fc600078e003d */
[----:B-1----:R-:W2:Y:S04]  /*83c0*/  LDL.LU.64 R60, [R1+0x23c8] ;  /* 0x0023c800013c7983 */ /* 0x002ea80000300a00 */
[----:B--2---:R0:W-:Y:S04]  /*83d0*/  STL [R1+0x22c0], R60 ;  /* 0x0022c03c01007387 */ /* 0x0041e80000100800 */
[----:B------:R1:W-:Y:S04]  /*83e0*/  STL [R1+0x22bc], R0 ;  /* 0x0022bc0001007387 */ /* 0x0003e80000100800 */
[----:B------:R2:W-:Y:S01]  /*83f0*/  STL [R1+0x22b4], R61 ;  /* 0x0022b43d01007387 */ /* 0x0005e20000100800 */
[----:B0-----:R-:W-:-:S03]  /*8400*/  IMAD.MOV.U32 R60, RZ, RZ, R48 ;  /* 0x000000ffff3c7224 */ /* 0x001fc600078e0030 */
[----:B----4-:R0:W-:Y:S01]  /*8410*/  STL [R1+0x22b8], R58 ;  /* 0x0022b83a01007387 */ /* 0x0101e20000100800 */
[----:B-1----:R-:W-:Y:S02]  /*8420*/  IMAD.MOV.U32 R0, RZ, RZ, R59 ;  /* 0x000000ffff007224 */ /* 0x002fe400078e003b */
[----:B--2---:R-:W-:Y:S02]  /*8430*/  IMAD.MOV.U32 R61, RZ, RZ, R49 ;  /* 0x000000ffff3d7224 */ /* 0x004fe400078e0031 */
[----:B------:R-:W2:Y:S04]  /*8440*/  LDL.LU.64 R48, [R1+0xc8] ;  /* 0x0000c80001307983 */ /* 0x000ea80000300a00 */
[----:B0-----:R-:W4:Y:S04]  /*8450*/  LDL.LU.64 R58, [R1+0x23c0] ;  /* 0x0023c000013a7983 */ /* 0x001f280000300a00 */
[----:B----4-:R0:W-:Y:S04]  /*8460*/  STL [R1+0x22b0], R58 ;  /* 0x0022b03a01007387 */ /* 0x0101e80000100800 */
[----:B------:R1:W-:Y:S04]  /*8470*/  STL [R1+0x22ac], R0 ;  /* 0x0022ac0001007387 */ /* 0x0003e80000100800 */
[----:B------:R4:W-:Y:S01]  /*8480*/  STL [R1+0x22a4], R59 ;  /* 0x0022a43b01007387 */ /* 0x0009e20000100800 */
[----:B0-----:R-:W-:-:S03]  /*8490*/  IMAD.MOV.U32 R58, RZ, RZ, R46 ;  /* 0x000000ffff3a7224 */ /* 0x001fc600078e002e */
[----:B------:R0:W-:Y:S01]  /*84a0*/  STL [R1+0x22a8], R56 ;  /* 0x0022a83801007387 */ /* 0x0001e20000100800 */
[----:B-1----:R-:W-:Y:S02]  /*84b0*/  IMAD.MOV.U32 R0, RZ, RZ, R57 ;  /* 0x000000ffff007224 */ /* 0x002fe400078e0039 */
[----:B----4-:R-:W-:Y:S02]  /*84c0*/  IMAD.MOV.U32 R59, RZ, RZ, R47 ;  /* 0x000000ffff3b7224 */ /* 0x010fe400078e002f */
[----:B------:R-:W4:Y:S04]  /*84d0*/  LDL.LU.64 R46, [R1+0xc0] ;  /* 0x0000c000012e7983 */ /* 0x000f280000300a00 */
[----:B0-----:R-:W2:Y:S04]  /*84e0*/  LDL.LU.64 R56, [R1+0x23b8] ;  /* 0x0023b80001387983 */ /* 0x001ea80000300a00 */
[----:B--2---:R0:W-:Y:S04]  /*84f0*/  STL [R1+0x22a0], R56 ;  /* 0x0022a03801007387 */ /* 0x0041e80000100800 */
[----:B------:R1:W-:Y:S04]  /*8500*/  STL [R1+0x229c], R0 ;  /* 0x00229c0001007387 */ /* 0x0003e80000100800 */
[----:B------:R2:W-:Y:S01]  /*8510*/  STL [R1+0x2294], R57 ;  /* 0x0022943901007387 */ /* 0x0005e20000100800 */
[----:B0-----:R-:W-:-:S03]  /*8520*/  IMAD.MOV.U32 R56, RZ, RZ, R44 ;  /* 0x000000ffff387224 */ /* 0x001fc600078e002c */
[----:B------:R0:W-:Y:S01]  /*8530*/  STL [R1+0x2298], R54 ;  /* 0x0022983601007387 */ /* 0x0001e20000100800 */
[----:B-1----:R-:W-:Y:S02]  /*8540*/  IMAD.MOV.U32 R0, RZ, RZ, R55 ;  /* 0x000000ffff007224 */ /* 0x002fe400078e0037 */
[----:B--2---:R-:W-:Y:S02]  /*8550*/  IMAD.MOV.U32 R57, RZ, RZ, R45 ;  /* 0x000000ffff397224 */ /* 0x004fe400078e002d */
[----:B------:R-:W2:Y:S04]  /*8560*/  LDL.LU.64 R44, [R1+0xb8] ;  /* 0x0000b800012c7983 */ /* 0x000ea80000300a00 */
        /* <DEDUP_REMOVED lines=11> */
[----:B------:R-:W-:Y:S04]  /*8620*/  STL [R1+0x227c], R0 ;  /* 0x00227c0001007387 */ /* 0x000fe80000100800 */
[----:B------:R1:W-:Y:S01]  /*8630*/  STL [R1+0x2274], R53 ;  /* 0x0022743501007387 */ /* 0x0003e20000100800 */
[----:B0-----:R-:W-:-:S02]  /*8640*/  IMAD.MOV.U32 R52, RZ, RZ, R56 ;  /* 0x000000ffff347224 */ /* 0x001fc400078e0038 */
[----:B------:R-:W-:Y:S01]  /*8650*/  IMAD.MOV.U32 R56, RZ, RZ, R58 ;  /* 0x000000ffff387224 */ /* 0x000fe200078e003a */
[----:B------:R0:W-:Y:S01]  /*8660*/  STL [R1+0x2278], R50 ;  /* 0x0022783201007387 */ /* 0x0001e20000100800 */
[----:B------:R-:W-:Y:S02]  /*8670*/  IMAD.MOV.U32 R58, RZ, RZ, R60 ;  /* 0x000000ffff3a7224 */ /* 0x000fe400078e003c */
[----:B-1----:R-:W-:Y:S02]  /*8680*/  IMAD.MOV.U32 R53, RZ, RZ, R57 ;  /* 0x000000ffff357224 */ /* 0x002fe400078e0039 */
[----:B------:R-:W-:Y:S02]  /*8690*/  IMAD.MOV.U32 R57, RZ, RZ, R59 ;  /* 0x000000ffff397224 */ /* 0x000fe400078e003b */
[----:B------:R-:W-:Y:S02]  /*86a0*/  IMAD.MOV.U32 R59, RZ, RZ, R61 ;  /* 0x000000ffff3b7224 */ /* 0x000fe400078e003d */
[----:B------:R-:W-:-:S02]  /*86b0*/  IMAD.MOV.U32 R60, RZ, RZ, R6 ;  /* 0x000000ffff3c7224 */ /* 0x000fc400078e0006 */
[----:B------:R-:W-:Y:S02]  /*86c0*/  IMAD.MOV.U32 R61, RZ, RZ, R7 ;  /* 0x000000ffff3d7224 */ /* 0x000fe400078e0007 */
[----:B------:R-:W2:Y:S01]  /*86d0*/  LDL.LU.64 R6, [R1+0xa8] ;  /* 0x0000a80001067983 */ /* 0x000ea20000300a00 */
[----:B------:R-:W-:-:S03]  /*86e0*/  IMAD.MOV.U32 R0, RZ, RZ, R51 ;  /* 0x000000ffff007224 */ /* 0x000fc600078e0033 */
[----:B0-----:R-:W2:Y:S04]  /*86f0*/  LDL.LU.64 R50, [R1+0x23a0] ;  /* 0x0023a00001327983 */ /* 0x001ea80000300a00 */
[----:B--2---:R-:W-:Y:S04]  /*8700*/  STL [R1+0x2270], R50 ;  /* 0x0022703201007387 */ /* 0x004fe80000100800 */
[----:B------:R0:W-:Y:S04]  /*8710*/  STL [R1+0x226c], R0 ;  /* 0x00226c0001007387 */ /* 0x0001e80000100800 */
[----:B------:R1:W-:Y:S01]  /*8720*/  STL [R1+0x2264], R51 ;  /* 0x0022643301007387 */ /* 0x0003e20000100800 */
[----:B0-----:R-:W-:-:S03]  /*8730*/  IMAD.MOV.U32 R0, RZ, RZ, R49 ;  /* 0x000000ffff007224 */ /* 0x001fc600078e0031 */
[----:B-1----:R-:W2:Y:S04]  /*8740*/  LDL.64 R50, [R1+0xcc8] ;  /* 0x000cc80001327983 */ /* 0x002ea80000100a00 */
[----:B------:R0:W-:Y:S04]  /*8750*/  STL [R1+0x2268], R48 ;  /* 0x0022683001007387 */ /* 0x0001e80000100800 */
[----:B0-----:R-:W2:Y:S04]  /*8760*/  LDL.LU.64 R48, [R1+0x2398] ;  /* 0x0023980001307983 */ /* 0x001ea80000300a00 */
[----:B--2---:R-:W-:Y:S04]  /*8770*/  STL [R1+0x2260], R48 ;  /* 0x0022603001007387 */ /* 0x004fe80000100800 */
[----:B------:R4:W-:Y:S04]  /*8780*/  STL [R1+0x225c], R0 ;  /* 0x00225c0001007387 */ /* 0x0009e80000100800 */
[----:B------:R0:W-:Y:S01]  /*8790*/  STL [R1+0x2254], R49 ;  /* 0x0022543101007387 */ /* 0x0001e20000100800 */
[----:B----4-:R-:W-:-:S03]  /*87a0*/  IMAD.MOV.U32 R0, RZ, RZ, R47 ;  /* 0x000000ffff007224 */ /* 0x010fc600078e002f */
[----:B0-----:R-:W2:Y:S04]  /*87b0*/  LDL.64 R48, [R1+0xb98] ;  /* 0x000b980001307983 */ /* 0x001ea80000100a00 */
[----:B------:R0:W-:Y:S04]  /*87c0*/  STL [R1+0x2258], R46 ;  /* 0x0022582e01007387 */ /* 0x0001e80000100800 */
[----:B0-----:R-:W4:Y:S04]  /*87d0*/  LDL.LU.64 R46, [R1+0x2390] ;  /* 0x00239000012e7983 */ /* 0x001f280000300a00 */
[----:B----4-:R-:W-:Y:S04]  /*87e0*/  STL [R1+0x2250], R46 ;  /* 0x0022502e01007387 */ /* 0x010fe80000100800 */
[----:B------:R0:W-:Y:S04]  /*87f0*/  STL [R1+0x224c], R0 ;  /* 0x00224c0001007387 */ /* 0x0001e80000100800 */
[----:B------:R1:W-:Y:S01]  /*8800*/  STL [R1+0x2244], R47 ;  /* 0x0022442f01007387 */ /* 0x0003e20000100800 */
[----:B0-----:R-:W-:-:S03]  /*8810*/  IMAD.MOV.U32 R0, RZ, RZ, R45 ;  /* 0x000000ffff007224 */ /* 0x001fc600078e002d */
[----:B-1----:R-:W4:Y:S04]  /*8820*/  LDL.LU.64 R46, [R1+0x90] ;  /* 0x00009000012e7983 */ /* 0x002f280000300a00 */
[----:B------:R0:W-:Y:S04]  /*8830*/  STL [R1+0x2248], R44 ;  /* 0x0022482c01007387 */ /* 0x0001e80000100800 */
[----:B0-----:R-:W2:Y:S04]  /*8840*/  LDL.LU.64 R44, [R1+0x2388] ;  /* 0x00238800012c7983 */ /* 0x001ea80000300a00 */
[----:B------:R0:W-:Y:S02]  /*8850*/  STL [R1+0x223c], R0 ;  /* 0x00223c0001007387 */ /* 0x0001e40000100800 */
[----:B0-----:R-:W-:-:S02]  /*8860*/  IMAD.MOV.U32 R0, RZ, RZ, R5 ;  /* 0x000000ffff007224 */ /* 0x001fc400078e0005 */
[----:B--2---:R-:W-:Y:S04]  /*8870*/  STL [R1+0x2240], R44 ;  /* 0x0022402c01007387 */ /* 0x004fe80000100800 */
[----:B------:R0:W-:Y:S04]  /*8880*/  STL [R1+0x2234], R45 ;  /* 0x0022342d01007387 */ /* 0x0001e80000100800 */
[----:B0-----:R-:W2:Y:S04]  /*8890*/  LDL.LU.64 R44, [R1+0x98] ;  /* 0x00009800012c7983 */ /* 0x001ea80000300a00 */
[----:B------:R0:W-:Y:S04]  /*88a0*/  STL [R1+0x2238], R4 ;  /* 0x0022380401007387 */ /* 0x0001e80000100800 */
[----:B0-----:R-:W2:Y:S04]  /*88b0*/  LDL.LU.64 R4, [R1+0x2380] ;  /* 0x0023800001047983 */ /* 0x001ea80000300a00 */
[----:B--2---:R-:W-:Y:S04]  /*88c0*/  STL [R1+0x2230], R4 ;  /* 0x0022300401007387 */ /* 0x004fe80000100800 */
[----:B------:R0:W-:Y:S04]  /*88d0*/  STL [R1+0x222c], R0 ;  /* 0x00222c0001007387 */ /* 0x0001e80000100800 */
[----:B------:R1:W-:Y:S01]  /*88e0*/  STL [R1+0x2224], R5 ;  /* 0x0022240501007387 */ /* 0x0003e20000100800 */
[----:B0-----:R-:W-:-:S03]  /*88f0*/  IMAD.MOV.U32 R0, RZ, RZ, R7 ;  /* 0x000000ffff007224 */ /* 0x001fc600078e0007 */
[----:B-1----:R-:W2:Y:S04]  /*8900*/  LDL.LU.64 R4, [R1+0xa0] ;  /* 0x0000a00001047983 */ /* 0x002ea80000300a00 */
[----:B------:R0:W-:Y:S04]  /*8910*/  STL [R1+0x2228], R6 ;  /* 0x0022280601007387 */ /* 0x0001e80000100800 */
[----:B0-----:R-:W2:Y:S04]  /*8920*/  LDL.LU.64 R6, [R1+0x2378] ;  /* 0x0023780001067983 */ /* 0x001ea80000300a00 */
[----:B--2---:R-:W-:Y:S04]  /*8930*/  STL [R1+0x2220], R6 ;  /* 0x0022200601007387 */ /* 0x004fe80000100800 */
[----:B------:R0:W-:Y:S04]  /*8940*/  STL [R1+0x221c], R0 ;  /* 0x00221c0001007387 */ /* 0x0001e80000100800 */
[----:B------:R1:W-:Y:S01]  /*8950*/  STL [R1+0x2214], R7 ;  /* 0x0022140701007387 */ /* 0x0003e20000100800 */
[----:B0-----:R-:W-:-:S03]  /*8960*/  IMAD.MOV.U32 R0, RZ, RZ, R5 ;  /* 0x000000ffff007224 */ /* 0x001fc600078e0005 */
[----:B------:R-:W-:Y:S04]  /*8970*/  STL [R1+0x2218], R4 ;  /* 0x0022180401007387 */ /* 0x000fe80000100800 */
[----:B-1----:R-:W2:Y:S04]  /*8980*/  LDL.LU.64 R6, [R1+0x78] ;  /* 0x0000780001067983 */ /* 0x002ea80000300a00 */
[----:B------:R0:W-:Y:S04]  /*8990*/  STL [R1+0x220c], R0 ;  /* 0x00220c0001007387 */ /* 0x0001e80000100800 */
[----:B---3--:R-:W-:Y:S04]  /*89a0*/  STL [R1+0x2210], R8 ;  /* 0x0022100801007387 */ /* 0x008fe80000100800 */
[----:B------:R1:W-:Y:S01]  /*89b0*/  STL [R1+0x2204], R9 ;  /* 0x0022040901007387 */ /* 0x0003e20000100800 */
[----:B0-----:R-:W-:-:S03]  /*89c0*/  IMAD.MOV.U32 R0, RZ, RZ, R45 ;  /* 0x000000ffff007224 */ /* 0x001fc600078e002d */
[----:B-1----:R-:W3:Y:S04]  /*89d0*/  LDL.LU.64 R8, [R1+0x80] ;  /* 0x0000800001087983 */ /* 0x002ee80000300a00 */
[----:B------:R-:W-:Y:S04]  /*89e0*/  STL [R1+0x2208], R44 ;  /* 0x0022082c01007387 */ /* 0x000fe80000100800 */
[----:B------:R-:W2:Y:S04]  /*89f0*/  LDL.LU.64 R4, [R1+0x70] ;  /* 0x0000700001047983 */ /* 0x000ea80000300a00 */
[----:B------:R-:W-:Y:S04]  /*8a00*/  STL [R1+0x21fc], R0 ;  /* 0x0021fc0001007387 */ /* 0x000fe80000100800 */
[----:B------:R-:W-:Y:S04]  /*8a10*/  STL [R1+0x2200], R10 ;  /* 0x0022000a01007387 */ /* 0x000fe80000100800 */
[----:B------:R0:W-:Y:S04]  /*8a20*/  STL [R1+0x21f4], R11 ;  /* 0x0021f40b01007387 */ /* 0x0001e80000100800 */
[----:B0-----:R-:W2:Y:S04]  /*8a30*/  LDL.LU.64 R10, [R1+0x88] ;  /* 0x00008800010a7983 */ /* 0x001ea80000300a00 */
[----:B----4-:R0:W-:Y:S04]  /*8a40*/  STL [R1+0x21f8], R46 ;  /* 0x0021f82e01007387 */ /* 0x0101e80000100800 */
[----:B------:R-:W4:Y:S01]  /*8a50*/  LDL.LU.64 R44, [R1+0x68] ;  /* 0x00006800012c7983 */ /* 0x000f220000300a00 */
[----:B------:R-:W-:-:S05]  /*8a60*/  IMAD.MOV.U32 R0, RZ, RZ, R47 ;  /* 0x000000ffff007224 */ /* 0x000fca00078e002f */
[----:B------:R2:W-:Y:S04]  /*8a70*/  STL [R1+0x21ec], R0 ;  /* 0x0021ec0001007387 */ /* 0x0005e80000100800 */
[----:B------:R-:W-:Y:S04]  /*8a80*/  STL [R1+0x21f0], R12 ;  /* 0x0021f00c01007387 */ /* 0x000fe80000100800 */
[----:B0-----:R-:W4:Y:S04]  /*8a90*/  LDL.LU.64 R46, [R1+0x60] ;  /* 0x00006000012e7983 */ /* 0x001f280000300a00 */
[----:B------:R-:W-:Y:S01]  /*8aa0*/  STL [R1+0x21e4], R13 ;  /* 0x0021e40d01007387 */ /* 0x000fe20000100800 */
[----:B--2---:R-:W-:-:S03]  /*8ab0*/  IMAD.MOV.U32 R0, RZ, RZ, R11 ;  /* 0x000000ffff007224 */ /* 0x004fc600078e000b */
[----:B------:R0:W-:Y:S04]  /*8ac0*/  STL [R1+0x21e8], R10 ;  /* 0x0021e80a01007387 */ /* 0x0001e80000100800 */
[----:B------:R1:W-:Y:S04]  /*8ad0*/  STL [R1+0x21dc], R0 ;  /* 0x0021dc0001007387 */ /* 0x0003e80000100800 */
[----:B------:R-:W-:Y:S04]  /*8ae0*/  STL [R1+0x21e0], R14 ;  /* 0x0021e00e01007387 */ /* 0x000fe80000100800 */
[----:B------:R-:W-:Y:S04]  /*8af0*/  STL [R1+0x21d4], R15 ;  /* 0x0021d40f01007387 */ /* 0x000fe80000100800 */
[----:B---3--:R-:W-:Y:S04]  /*8b00*/  STL [R1+0x21d8], R8 ;  /* 0x0021d80801007387 */ /* 0x008fe80000100800 */
[----:B0-----:R-:W2:Y:S01]  /*8b10*/  LDL.LU.64 R10, [R1+0x58] ;  /* 0x00005800010a7983 */ /* 0x001ea20000300a00 */
[----:B-1----:R-:W-:-:S05]  /*8b20*/  IMAD.MOV.U32 R0, RZ, RZ, R9 ;  /* 0x000000ffff007224 */ /* 0x002fca00078e0009 */
[----:B------:R0:W-:Y:S04]  /*8b30*/  STL [R1+0x21cc], R0 ;  /* 0x0021cc0001007387 */ /* 0x0001e80000100800 */
[----:B------:R-:W-:Y:S01]  /*8b40*/  STL [R1+0x21d0], R16 ;  /* 0x0021d01001007387 */ /* 0x000fe20000100800 */
[----:B0-----:R-:W-:-:S03]  /*8b50*/  IMAD.MOV.U32 R0, RZ, RZ, R7 ;  /* 0x000000ffff007224 */ /* 0x001fc600078e0007 */
[----:B------:R-:W-:Y:S04]  /*8b60*/  STL [R1+0x21c4], R17 ;  /* 0x0021c41101007387 */ /* 0x000fe80000100800 */
[----:B------:R0:W-:Y:S04]  /*8b70*/  STL [R1+0x21c8], R6 ;  /* 0x0021c80601007387 */ /* 0x0001e80000100800 */
[----:B------:R1:W-:Y:S04]  /*8b80*/  STL [R1+0x21bc], R0 ;  /* 0x0021bc0001007387 */ /* 0x0003e80000100800 */
[----:B0-----:R-:W3:Y:S04]  /*8b90*/  LDL.LU.64 R6, [R1+0x50] ;  /* 0x0000500001067983 */ /* 0x001ee80000300a00 */
[----:B------:R-:W-:Y:S04]  /*8ba0*/  STL [R1+0x21c0], R18 ;  /* 0x0021c01201007387 */ /* 0x000fe80000100800 */
[----:B------:R-:W-:Y:S01]  /*8bb0*/  STL [R1+0x21b4], R19 ;  /* 0x0021b41301007387 */ /* 0x000fe20000100800 */
[----:B-1----:R-:W-:-:S03]  /*8bc0*/  IMAD.MOV.U32 R0, RZ, RZ, R5 ;  /* 0x000000ffff007224 */ /* 0x002fc600078e0005 */
[----:B------:R0:W-:Y:S04]  /*8bd0*/  STL [R1+0x21b8], R4 ;  /* 0x0021b80401007387 */ /* 0x0001e80000100800 */
[----:B------:R-:W3:Y:S04]  /*8be0*/  LDL.LU.64 R8, [R1+0x1c8] ;  /* 0x0001c80001087983 */ /* 0x000ee80000300a00 */
[----:B------:R1:W-:Y:S04]  /*8bf0*/  STL [R1+0x21ac], R0 ;  /* 0x0021ac0001007387 */ /* 0x0003e80000100800 */
[----:B------:R-:W-:Y:S04]  /*8c00*/  STL [R1+0x21b0], R20 ;  /* 0x0021b01401007387 */ /* 0x000fe80000100800 */
[----:B------:R-:W-:Y:S04]  /*8c10*/  STL [R1+0x21a4], R21 ;  /* 0x0021a41501007387 */ /* 0x000fe80000100800 */
[----:B----4-:R-:W-:Y:S04]  /*8c20*/  STL [R1+0x21a8], R44 ;  /* 0x0021a82c01007387 */ /* 0x010fe80000100800 */
[----:B0-----:R-:W4:Y:S01]  /*8c30*/  LDL.LU.64 R4, [R1+0x1d8] ;  /* 0x0001d80001047983 */ /* 0x001f220000300a00 */
[----:B-1----:R-:W-:-:S05]  /*8c40*/  IMAD.MOV.U32 R0, RZ, RZ, R45 ;  /* 0x000000ffff007224 */ /* 0x002fca00078e002d */
[----:B------:R0:W-:Y:S04]  /*8c50*/  STL [R1+0x219c], R0 ;  /* 0x00219c0001007387 */ /* 0x0001e80000100800 */
[----:B------:R-:W-:Y:S04]  /*8c60*/  STL [R1+0x21a0], R22 ;  /* 0x0021a01601007387 */ /* 0x000fe80000100800 */
[----:B------:R-:W-:Y:S01]  /*8c70*/  STL [R1+0x2194], R23 ;  /* 0x0021941701007387 */ /* 0x000fe20000100800 */
[----:B0-----:R-:W-:-:S03]  /*8c80*/  IMAD.MOV.U32 R0, RZ, RZ, R47 ;  /* 0x000000ffff007224 */ /* 0x001fc600078e002f */
[----:B------:R0:W-:Y:S04]  /*8c90*/  STL [R1+0x2198], R46 ;  /* 0x0021982e01007387 */ /* 0x0001e80000100800 */
[----:B------:R-:W4:Y:S04]  /*8ca0*/  LDL.LU.64 R44, [R1+0x1f0] ;  /* 0x0001f000012c7983 */ /* 0x000f280000300a00 */
[----:B------:R1:W-:Y:S04]  /*8cb0*/  STL [R1+0x218c], R0 ;  /* 0x00218c0001007387 */ /* 0x0003e80000100800 */
[----:B------:R-:W-:Y:S04]  /*8cc0*/  STL [R1+0x2190], R24 ;  /* 0x0021901801007387 */ /* 0x000fe80000100800 */
[----:B------:R-:W-:Y:S04]  /*8cd0*/  STL [R1+0x2184], R25 ;  /* 0x0021841901007387 */ /* 0x000fe80000100800 */
[----:B--2---:R-:W-:Y:S04]  /*8ce0*/  STL [R1+0x2188], R10 ;  /* 0x0021880a01007387 */ /* 0x004fe80000100800 */
[----:B0-----:R-:W2:Y:S01]  /*8cf0*/  LDL.LU.64 R46, [R1+0x208] ;  /* 0x00020800012e7983 */ /* 0x001ea20000300a00 */
[----:B-1----:R-:W-:-:S03]  /*8d00*/  IMAD.MOV.U32 R0, RZ, RZ, R11 ;  /* 0x000000ffff007224 */ /* 0x002fc600078e000b */
[----:B------:R-:W-:Y:S04]  /*8d10*/  STL [R1+0x2180], R26 ;  /* 0x0021801a01007387 */ /* 0x000fe80000100800 */
[----:B------:R3:W-:Y:S04]  /*8d20*/  STL [R1+0x217c], R0 ;  /* 0x00217c0001007387 */ /* 0x0007e80000100800 */
[----:B------:R-:W-:Y:S01]  /*8d30*/  STL [R1+0x2174], R27 ;  /* 0x0021741b01007387 */ /* 0x000fe20000100800 */
[----:B---3--:R-:W-:-:S03]  /*8d40*/  IMAD.MOV.U32 R0, RZ, RZ, R7 ;  /* 0x000000ffff007224 */ /* 0x008fc600078e0007 */
[----:B------:R0:W-:Y:S04]  /*8d50*/  STL [R1+0x2178], R6 ;  /* 0x0021780601007387 */ /* 0x0001e80000100800 */
[----:B------:R-:W-:Y:S04]  /*8d60*/  STL [R1+0x2170], R28 ;  /* 0x0021701c01007387 */ /* 0x000fe80000100800 */
[----:B------:R1:W-:Y:S04]  /*8d70*/  STL [R1+0x216c], R0 ;  /* 0x00216c0001007387 */ /* 0x0003e80000100800 */
[----:B------:R-:W-:Y:S04]  /*8d80*/  STL [R1+0x215c], R29 ;  /* 0x00215c1d01007387 */ /* 0x000fe80000100800 */
[----:B0-----:R-:W3:Y:S01]  /*8d90*/  LDL.LU.64 R6, [R1+0x220] ;  /* 0x0002200001067983 */ /* 0x001ee20000300a00 */
[----:B-1----:R-:W-:-:S03]  /*8da0*/  IMAD.MOV.U32 R0, RZ, RZ, R9 ;  /* 0x000000ffff007224 */ /* 0x002fc600078e0009 */
[----:B------:R-:W-:Y:S04]  /*8db0*/  STL [R1+0x2164], R8 ;  /* 0x0021640801007387 */ /* 0x000fe80000100800 */
[----:B------:R4:W-:Y:S04]  /*8dc0*/  STL [R1+0x2160], R0 ;  /* 0x0021600001007387 */ /* 0x0009e80000100800 */
[----:B------:R-:W-:Y:S04]  /*8dd0*/  STL [R1+0x2168], R30 ;  /* 0x0021681e01007387 */ /* 0x000fe80000100800 */
[----:B------:R-:W3:Y:S01]  /*8de0*/  LDL.LU.64 R12, [R1+0x230] ;  /* 0x00023000010c7983 */ /* 0x000ee20000300a00 */
[----:B----4-:R-:W-:-:S03]  /*8df0*/  IMAD.MOV.U32 R0, RZ, RZ, R5 ;  /* 0x000000ffff007224 */ /* 0x010fc600078e0005 */
[----:B------:R-:W-:Y:S04]  /*8e00*/  STL [R1+0x214c], R31 ;  /* 0x00214c1f01007387 */ /* 0x000fe80000100800 */
[----:B------:R-:W-:Y:S04]  /*8e10*/  STL [R1+0x2154], R4 ;  /* 0x0021540401007387 */ /* 0x000fe80000100800 */
[----:B------:R-:W-:Y:S04]  /*8e20*/  STL [R1+0x2158], R32 ;  /* 0x0021582001007387 */ /* 0x000fe80000100800 */
[----:B------:R0:W-:Y:S04]  /*8e30*/  STL [R1+0x2150], R0 ;  /* 0x0021500001007387 */ /* 0x0001e80000100800 */
[----:B------:R-:W-:Y:S04]  /*8e40*/  STL [R1+0x213c], R33 ;  /* 0x00213c2101007387 */ /* 0x000fe80000100800 */
[----:B------:R-:W4:Y:S01]  /*8e50*/  LDL.LU.64 R10, [R1+0x240] ;  /* 0x00024000010a7983 */ /* 0x000f220000300a00 */
[----:B0-----:R-:W-:-:S03]  /*8e60*/  IMAD.MOV.U32 R0, RZ, RZ, R45 ;  /* 0x000000ffff007224 */ /* 0x001fc600078e002d */
[----:B------:R-:W-:Y:S04]  /*8e70*/  STL [R1+0x2144], R44 ;  /* 0x0021442c01007387 */ /* 0x000fe80000100800 */
[----:B------:R-:W-:Y:S04]  /*8e80*/  STL [R1+0x2148], R34 ;  /* 0x0021482201007387 */ /* 0x000fe80000100800 */
[----:B------:R0:W-:Y:S04]  /*8e90*/  STL [R1+0x2140], R0 ;  /* 0x0021400001007387 */ /* 0x0001e80000100800 */
[----:B------:R-:W-:Y:S04]  /*8ea0*/  STL [R1+0x212c], R35 ;  /* 0x00212c2301007387 */ /* 0x000fe80000100800 */
[----:B--2---:R1:W-:Y:S01]  /*8eb0*/  STL [R1+0x2134], R46 ;  /* 0x0021342e01007387 */ /* 0x0043e20000100800 */
[----:B0-----:R-:W-:-:S03]  /*8ec0*/  IMAD.MOV.U32 R0, RZ, RZ, R47 ;  /* 0x000000ffff007224 */ /* 0x001fc600078e002f */
[----:B------:R-:W2:Y:S04]  /*8ed0*/  LDL.LU.64 R4, [R1+0x248] ;  /* 0x0002480001047983 */ /* 0x000ea80000300a00 */
[----:B------:R3:W-:Y:S04]  /*8ee0*/  STL [R1+0x2130], R0 ;  /* 0x0021300001007387 */ /* 0x0007e80000100800 */
[----:B------:R-:W-:Y:S04]  /*8ef0*/  STL [R1+0x2138], R36 ;  /* 0x0021382401007387 */ /* 0x000fe80000100800 */
[----:B------:R-:W2:Y:S04]  /*8f00*/  LDL.LU.64 R8, [R1+0x150] ;  /* 0x0001500001087983 */ /* 0x000ea80000300a00 */
[----:B------:R-:W-:Y:S04]  /*8f10*/  STL [R1+0x211c], R37 ;  /* 0x00211c2501007387 */ /* 0x000fe80000100800 */
[----:B------:R-:W2:Y:S01]  /*8f20*/  LDL.LU.64 R44, [R1+0x250] ;  /* 0x00025000012c7983 */ /* 0x000ea20000300a00 */
[----:B-1----:R-:W-:-:S02]  /*8f30*/  IMAD.MOV.U32 R46, RZ, RZ, R48 ;  /* 0x000000ffff2e7224 */ /* 0x002fc400078e0030 */
[----:B------:R-:W-:Y:S02]  /*8f40*/  IMAD.MOV.U32 R47, RZ, RZ, R49 ;  /* 0x000000ffff2f7224 */ /* 0x000fe400078e0031 */
[----:B------:R-:W-:Y:S02]  /*8f50*/  IMAD.MOV.U32 R48, RZ, RZ, R2 ;  /* 0x000000ffff307224 */ /* 0x000fe400078e0002 */
[----:B------:R-:W-:Y:S02]  /*8f60*/  IMAD.MOV.U32 R49, RZ, RZ, R3 ;  /* 0x000000ffff317224 */ /* 0x000fe400078e0003 */
[----:B------:R-:W2:Y:S01]  /*8f70*/  LDL.LU.64 R2, [R1+0x158] ;  /* 0x0001580001027983 */ /* 0x000ea20000300a00 */
[----:B---3--:R-:W-:-:S03]  /*8f80*/  IMAD.MOV.U32 R0, RZ, RZ, R7 ;  /* 0x000000ffff007224 */ /* 0x008fc600078e0007 */
[----:B------:R-:W-:Y:S04]  /*8f90*/  STL [R1+0x2124], R6 ;  /* 0x0021240601007387 */ /* 0x000fe80000100800 */
[----:B------:R-:W-:Y:S04]  /*8fa0*/  STL [R1+0x2128], R38 ;  /* 0x0021282601007387 */ /* 0x000fe80000100800 */
[----:B------:R0:W-:Y:S04]  /*8fb0*/  STL [R1+0x2120], R0 ;  /* 0x0021200001007387 */ /* 0x0001e80000100800 */
[----:B------:R-:W-:Y:S04]  /*8fc0*/  STL [R1+0x210c], R39 ;  /* 0x00210c2701007387 */ /* 0x000fe80000100800 */
[----:B------:R-:W-:Y:S01]  /*8fd0*/  STL [R1+0x2114], R12 ;  /* 0x0021140c01007387 */ /* 0x000fe20000100800 */
[----:B0-----:R-:W-:-:S03]  /*8fe0*/  IMAD.MOV.U32 R0, RZ, RZ, R13 ;  /* 0x000000ffff007224 */ /* 0x001fc600078e000d */
[----:B------:R-:W3:Y:S04]  /*8ff0*/  LDL.LU.64 R6, [R1+0x160] ;  /* 0x0001600001067983 */ /* 0x000ee80000300a00 */
[----:B------:R-:W3:Y:S04]  /*9000*/  LDL.LU.64 R16, [R1+0x258] ;  /* 0x0002580001107983 */ /* 0x000ee80000300a00 */
[----:B------:R0:W-:Y:S04]  /*9010*/  STL [R1+0x2110], R0 ;  /* 0x0021100001007387 */ /* 0x0001e80000100800 */
[----:B------:R-:W-:Y:S04]  /*9020*/  STL [R1+0x2118], R40 ;  /* 0x0021182801007387 */ /* 0x000fe80000100800 */
[----:B------:R-:W-:Y:S04]  /*9030*/  STL [R1+0x20fc], R41 ;  /* 0x0020fc2901007387 */ /* 0x000fe80000100800 */
[----:B----4-:R-:W-:Y:S04]  /*9040*/  STL [R1+0x2104], R10 ;  /* 0x0021040a01007387 */ /* 0x010fe80000100800 */
[----:B------:R-:W4:Y:S01]  /*9050*/  LDL.LU.64 R14, [R1+0x260] ;  /* 0x00026000010e7983 */ /* 0x000f220000300a00 */
[----:B0-----:R-:W-:-:S03]  /*9060*/  IMAD.MOV.U32 R0, RZ, RZ, R11 ;  /* 0x000000ffff007224 */ /* 0x001fc600078e000b */
[----:B------:R-:W-:Y:S04]  /*9070*/  STL [R1+0x2108], R42 ;  /* 0x0021082a01007387 */ /* 0x000fe80000100800 */
[----:B------:R2:W-:Y:S04]  /*9080*/  STL [R1+0x2100], R0 ;  /* 0x0021000001007387 */ /* 0x0005e80000100800 */
[----:B------:R-:W4:Y:S04]  /*9090*/  LDL.LU.64 R18, [R1+0x168] ;  /* 0x0001680001127983 */ /* 0x000f280000300a00 */
[----:B------:R-:W-:Y:S04]  /*90a0*/  STL [R1+0xfa8], R43 ;  /* 0x000fa82b01007387 */ /* 0x000fe80000100800 */
[----:B------:R-:W4:Y:S01]  /*90b0*/  LDL.LU.64 R12, [R1+0x268] ;  /* 0x00026800010c7983 */ /* 0x000f220000300a00 */
[----:B--2---:R-:W-:-:S03]  /*90c0*/  IMAD.MOV.U32 R0, RZ, RZ, R5 ;  /* 0x000000ffff007224 */ /* 0x004fc600078e0005 */
[----:B------:R0:W-:Y:S04]  /*90d0*/  STL [R1+0xfb0], R4 ;  /* 0x000fb00401007387 */ /* 0x0001e80000100800 */
[----:B------:R1:W-:Y:S04]  /*90e0*/  STL [R1+0xfac], R0 ;  /* 0x000fac0001007387 */ /* 0x0003e80000100800 */
[----:B------:R-:W-:Y:S04]  /*90f0*/  STL [R1+0xfb8], R8 ;  /* 0x000fb80801007387 */ /* 0x000fe80000100800 */
[----:B0-----:R-:W2:Y:S01]  /*9100*/  LDL.LU.64 R4, [R1+0x1c0] ;  /* 0x0001c00001047983 */ /* 0x001ea20000300a00 */
[----:B-1----:R-:W-:-:S03]  /*9110*/  IMAD.MOV.U32 R0, RZ, RZ, R9 ;  /* 0x000000ffff007224 */ /* 0x002fc600078e0009 */
[----:B------:R-:W-:Y:S04]  /*9120*/  STL [R1+0xfc0], R44 ;  /* 0x000fc02c01007387 */ /* 0x000fe80000100800 */
[----:B------:R0:W-:Y:S04]  /*9130*/  STL [R1+0xfb4], R0 ;  /* 0x000fb40001007387 */ /* 0x0001e80000100800 */
[----:B------:R-:W2:Y:S01]  /*9140*/  LDL.LU.64 R10, [R1+0x270] ;  /* 0x00027000010a7983 */ /* 0x000ea20000300a00 */
[----:B0-----:R-:W-:-:S05]  /*9150*/  IMAD.MOV.U32 R0, RZ, RZ, R45 ;  /* 0x000000ffff007224 */ /* 0x001fca00078e002d */
[----:B------:R0:W-:Y:S04]  /*9160*/  STL [R1+0xfbc], R0 ;  /* 0x000fbc0001007387 */ /* 0x0001e80000100800 */
[----:B------:R1:W-:Y:S04]  /*9170*/  STL [R1+0x1f74], R2 ;  /* 0x001f740201007387 */ /* 0x0003e80000100800 */
[----:B------:R-:W2:Y:S01]  /*9180*/  LDL.LU.64 R8, [R1+0x1d0] ;  /* 0x0001d00001087983 */ /* 0x000ea20000300a00 */
[----:B0-----:R-:W-:-:S03]  /*9190*/  IMAD.MOV.U32 R0, RZ, RZ, R3 ;  /* 0x000000ffff007224 */ /* 0x001fc600078e0003 */
[----:B------:R-:W2:Y:S04]  /*91a0*/  LDL.LU.64 R44, [R1+0x278] ;  /* 0x00027800012c7983 */ /* 0x000ea80000300a00 */
[----:B-1----:R-:W2:Y:S04]  /*91b0*/  LDL.LU.64 R2, [R1+0x1e0] ;  /* 0x0001e00001027983 */ /* 0x002ea80000300a00 */
[----:B------:R3:W-:Y:S02]  /*91c0*/  STL [R1+0xfc4], R0 ;  /* 0x000fc40001007387 */ /* 0x0007e40000100800 */
[----:B---3--:R-:W-:-:S02]  /*91d0*/  IMAD.MOV.U32 R0, RZ, RZ, R17 ;  /* 0x000000ffff007224 */ /* 0x008fc400078e0011 */
[----:B------:R-:W-:Y:S04]  /*91e0*/  STL [R1+0x1f8c], R16 ;  /* 0x001f8c1001007387 */ /* 0x000fe80000100800 */
[----:B------:R-:W-:Y:S04]  /*91f0*/  STL [R1+0x1f94], R6 ;  /* 0x001f940601007387 */ /* 0x000fe80000100800 */
[----:B------:R0:W-:Y:S02]  /*9200*/  STL [R1+0x1f88], R0 ;  /* 0x001f880001007387 */ /* 0x0001e40000100800 */
[----:B0-----:R-:W-:-:S02]  /*9210*/  IMAD.MOV.U32 R0, RZ, RZ, R7 ;  /* 0x000000ffff007224 */ /* 0x001fc400078e0007 */
[----:B----4-:R-:W-:Y:S04]  /*9220*/  STL [R1+0x1f9c], R14 ;  /* 0x001f9c0e01007387 */ /* 0x010fe80000100800 */
[----:B------:R0:W-:Y:S04]  /*9230*/  STL [R1+0x1f90], R0 ;  /* 0x001f900001007387 */ /* 0x0001e80000100800 */
[----:B------:R-:W3:Y:S01]  /*9240*/  LDL.LU.64 R6, [R1+0x280] ;  /* 0x0002800001067983 */ /* 0x000ee20000300a00 */
[----:B0-----:R-:W-:-:S03]  /*9250*/  IMAD.MOV.U32 R0, RZ, RZ, R15 ;  /* 0x000000ffff007224 */ /* 0x001fc600078e000f */
[----:B------:R-:W-:Y:S04]  /*9260*/  STL [R1+0x1fa4], R18 ;  /* 0x001fa41201007387 */ /* 0x000fe80000100800 */
[----:B------:R0:W-:Y:S04]  /*9270*/  STL [R1+0x1f98], R0 ;  /* 0x001f980001007387 */ /* 0x0001e80000100800 */
[----:B------:R-:W4:Y:S04]  /*9280*/  LDL.LU.64 R16, [R1+0x1e8] ;  /* 0x0001e80001107983 */ /* 0x000f280000300a00 */
[----:B------:R-:W4:Y:S01]  /*9290*/  LDL.LU.64 R14, [R1+0x288] ;  /* 0x00028800010e7983 */ /* 0x000f220000300a00 */
[----:B0-----:R-:W-:-:S03]  /*92a0*/  IMAD.MOV.U32 R0, RZ, RZ, R19 ;  /* 0x000000ffff007224 */ /* 0x001fc600078e0013 */
[----:B------:R-:W-:Y:S04]  /*92b0*/  STL [R1+0x1fac], R12 ;  /* 0x001fac0c01007387 */ /* 0x000fe80000100800 */
[----:B------:R0:W-:Y:S02]  /*92c0*/  STL [R1+0x1fa0], R0 ;  /* 0x001fa00001007387 */ /* 0x0001e40000100800 */
[----:B0-----:R-:W-:Y:S02]  /*92d0*/  IMAD.MOV.U32 R0, RZ, RZ, R13 ;  /* 0x000000ffff007224 */ /* 0x001fe400078e000d */
[----:B--2---:R-:W-:Y:S04]  /*92e0*/  STL [R1+0x1fb4], R4 ;  /* 0x001fb40401007387 */ /* 0x004fe80000100800 */
[----:B------:R0:W-:Y:S04]  /*92f0*/  STL [R1+0x1fa8], R0 ;  /* 0x001fa80001007387 */ /* 0x0001e80000100800 */
[----:B------:R-:W2:Y:S01]  /*9300*/  LDL.LU.64 R12, [R1+0x1f8] ;  /* 0x0001f800010c7983 */ /* 0x000ea20000300a00 */
[----:B0-----:R-:W-:-:S03]  /*9310*/  IMAD.MOV.U32 R0, RZ, RZ, R5 ;  /* 0x000000ffff007224 */ /* 0x001fc600078e0005 */
[----:B------:R-:W2:Y:S04]  /*9320*/  LDL.LU.64 R4, [R1+0x298] ;  /* 0x0002980001047983 */ /* 0x000ea80000300a00 */
[----:B------:R0:W-:Y:S04]  /*9330*/  STL [R1+0x1fb0], R0 ;  /* 0x001fb00001007387 */ /* 0x0001e80000100800 */
[----:B------:R1:W-:Y:S01]  /*9340*/  STL [R1+0x1fbc], R10 ;  /* 0x001fbc0a01007387 */ /* 0x0003e20000100800 */
[----:B0-----:R-:W-:-:S05]  /*9350*/  IMAD.MOV.U32 R0, RZ, RZ, R11 ;  /* 0x000000ffff007224 */ /* 0x001fca00078e000b */
[----:B------:R0:W-:Y:S04]  /*9360*/  STL [R1+0x1fb8], R0 ;  /* 0x001fb80001007387 */ /* 0x0001e80000100800 */
[----:B------:R-:W-:Y:S04]  /*9370*/  STL [R1+0x1fc4], R8 ;  /* 0x001fc40801007387 */ /* 0x000fe80000100800 */
[----:B-1----:R-:W2:Y:S01]  /*9380*/  LDL.LU.64 R10, [R1+0x200] ;  /* 0x00020000010a7983 */ /* 0x002ea20000300a00 */
[----:B0-----:R-:W-:-:S03]  /*9390*/  IMAD.MOV.U32 R0, RZ, RZ, R9 ;  /* 0x000000ffff007224 */ /* 0x001fc600078e0009 */
[----:B------:R-:W-:Y:S04]  /*93a0*/  STL [R1+0x1fcc], R44 ;  /* 0x001fcc2c01007387 */ /* 0x000fe80000100800 */
[----:B------:R0:W-:Y:S02]  /*93b0*/  STL [R1+0x1fc0], R0 ;  /* 0x001fc00001007387 */ /* 0x0001e40000100800 */
[----:B0-----:R-:W-:Y:S02]  /*93c0*/  IMAD.MOV.U32 R0, RZ, RZ, R45 ;  /* 0x000000ffff007224 */ /* 0x001fe400078e002d */
[----:B------:R-:W2:Y:S04]  /*93d0*/  LDL.LU.64 R44, [R1+0x2a0] ;  /* 0x0002a000012c7983 */ /* 0x000ea80000300a00 */
[----:B------:R0:W-:Y:S04]  /*93e0*/  STL [R1+0x1fc8], R0 ;  /* 0x001fc80001007387 */ /* 0x0001e80000100800 */
[----:B------:R1:W-:Y:S01]  /*93f0*/  STL [R1+0x1fd4], R2 ;  /* 0x001fd40201007387 */ /* 0x0003e20000100800 */
[----:B0-----:R-:W-:-:S03]  /*9400*/  IMAD.MOV.U32 R0, RZ, RZ, R3 ;  /* 0x000000ffff007224 */ /* 0x001fc600078e0003 */
[----:B-1----:R-:W2:Y:S04]  /*9410*/  LDL.LU.64 R2, [R1+0x210] ;  /* 0x0002100001027983 */ /* 0x002ea80000300a00 */
[----:B------:R0:W-:Y:S04]  /*9420*/  STL [R1+0x1fd0], R0 ;  /* 0x001fd00001007387 */ /* 0x0001e80000100800 */
[----:B---3--:R1:W-:Y:S04]  /*9430*/  STL [R1+0x1fdc], R6 ;  /* 0x001fdc0601007387 */ /* 0x0083e80000100800 */
[----:B------:R-:W3:Y:S01]  /*9440*/  LDL.LU.64 R8, [R1+0x2a8] ;  /* 0x0002a80001087983 */ /* 0x000ee20000300a00 */
[----:B0-----:R-:W-:-:S05]  /*9450*/  IMAD.MOV.U32 R0, RZ, RZ, R7 ;  /* 0x000000ffff007224 */ /* 0x001fca00078e0007 */
[----:B------:R0:W-:Y:S04]  /*9460*/  STL [R1+0x1fd8], R0 ;  /* 0x001fd80001007387 */ /* 0x0001e80000100800 */
[----:B----4-:R-:W-:Y:S04]  /*9470*/  STL [R1+0x1fe4], R16 ;  /* 0x001fe41001007387 */ /* 0x010fe80000100800 */
[----:B-1----:R-:W4:Y:S01]  /*9480*/  LDL.LU.64 R6, [R1+0x218] ;  /* 0x0002180001067983 */ /* 0x002f220000300a00 */
[----:B0-----:R-:W-:-:S03]  /*9490*/  IMAD.MOV.U32 R0, RZ, RZ, R17 ;  /* 0x000000ffff007224 */ /* 0x001fc600078e0011 */
[----:B------:R-:W-:Y:S04]  /*94a0*/  STL [R1+0x1fec], R14 ;  /* 0x001fec0e01007387 */ /* 0x000fe80000100800 */
[----:B------:R0:W-:Y:S04]  /*94b0*/  STL [R1+0x1fe0], R0 ;  /* 0x001fe00001007387 */ /* 0x0001e80000100800 */
[----:B------:R-:W4:Y:S01]  /*94c0*/  LDL.LU.64 R20, [R1+0x2b0] ;  /* 0x0002b00001147983 */ /* 0x000f220000300a00 */
[----:B0-----:R-:W-:-:S05]  /*94d0*/  IMAD.MOV.U32 R0, RZ, RZ, R15 ;  /* 0x000000ffff007224 */ /* 0x001fca00078e000f */
[----:B------:R2:W-:Y:S02]  /*94e0*/  STL [R1+0x1fe8], R0 ;  /* 0x001fe80001007387 */ /* 0x0005e40000100800 */
[----:B--2---:R-:W-:Y:S02]  /*94f0*/  IMAD.MOV.U32 R0, RZ, RZ, R13 ;  /* 0x000000ffff007224 */ /* 0x004fe400078e000d */
[----:B------:R-:W-:Y:S04]  /*9500*/  STL [R1+0x1ff4], R12 ;  /* 0x001ff40c01007387 */ /* 0x000fe80000100800 */
[----:B------:R-:W-:Y:S04]  /*9510*/  STL [R1+0x1ffc], R4 ;  /* 0x001ffc0401007387 */ /* 0x000fe80000100800 */
[----:B------:R0:W-:Y:S04]  /*9520*/  STL [R1+0x1ff0], R0 ;  /* 0x001ff00001007387 */ /* 0x0001e80000100800 */
[----:B------:R-:W2:Y:S01]  /*9530*/  LDL.LU.64 R18, [R1+0x1b8] ;  /* 0x0001b80001127983 */ /* 0x000ea20000300a00 */
[----:B0-----:R-:W-:-:S05]  /*9540*/  IMAD.MOV.U32 R0, RZ, RZ, R5 ;  /* 0x000000ffff007224 */ /* 0x001fca00078e0005 */
[----:B------:R0:W-:Y:S04]  /*9550*/  STL [R1+0x1ff8], R0 ;  /* 0x001ff80001007387 */ /* 0x0001e80000100800 */
[----:B------:R-:W2:Y:S04]  /*9560*/  LDL.LU.64 R16, [R1+0x2b8] ;  /* 0x0002b80001107983 */ /* 0x000ea80000300a00 */
[----:B------:R-:W-:Y:S01]  /*9570*/  STL [R1+0x2004], R10 ;  /* 0x0020040a01007387 */ /* 0x000fe20000100800 */
[----:B0-----:R-:W-:-:S03]  /*9580*/  IMAD.MOV.U32 R0, RZ, RZ, R11 ;  /* 0x000000ffff007224 */ /* 0x001fc600078e000b */
[----:B------:R-:W2:Y:S04]  /*9590*/  LDL.LU.64 R4, [R1+0x228] ;  /* 0x0002280001047983 */ /* 0x000ea80000300a00 */
[----:B------:R-:W2:Y:S04]  /*95a0*/  LDL.LU.64 R14, [R1+0x2c0] ;  /* 0x0002c000010e7983 */ /* 0x000ea80000300a00 */
[----:B------:R0:W-:Y:S02]  /*95b0*/  STL [R1+0x2000], R0 ;  /* 0x0020000001007387 */ /* 0x0001e40000100800 */
[----:B0-----:R-:W-:-:S02]  /*95c0*/  IMAD.MOV.U32 R0, RZ, RZ, R45 ;  /* 0x000000ffff007224 */ /* 0x001fc400078e002d */
[----:B------:R0:W-:Y:S04]  /*95d0*/  STL [R1+0x200c], R44 ;  /* 0x00200c2c01007387 */ /* 0x0001e80000100800 */
[----:B------:R1:W-:Y:S04]  /*95e0*/  STL [R1+0x2008], R0 ;  /* 0x0020080001007387 */ /* 0x0003e80000100800 */
[----:B0-----:R-:W2:Y:S01]  /*95f0*/  LDL.LU.64 R44, [R1+0x1b0] ;  /* 0x0001b000012c7983 */ /* 0x001ea20000300a00 */
[----:B-1----:R-:W-:-:S03]  /*9600*/  IMAD.MOV.U32 R0, RZ, RZ, R3 ;  /* 0x000000ffff007224 */ /* 0x002fc600078e0003 */
[----:B------:R0:W-:Y:S04]  /*9610*/  STL [R1+0x2014], R2 ;  /* 0x0020140201007387 */ /* 0x0001e80000100800 */
[----:B0-----:R-:W2:Y:S04]  /*9620*/  LDL.LU.64 R2, [R1+0x2c8] ;  /* 0x0002c80001027983 */ /* 0x001ea80000300a00 */
[----:B------:R0:W-:Y:S04]  /*9630*/  STL [R1+0x2010], R0 ;  /* 0x0020100001007387 */ /* 0x0001e80000100800 */
[----:B---3--:R-:W-:Y:S04]  /*9640*/  STL [R1+0x201c], R8 ;  /* 0x00201c0801007387 */ /* 0x008fe80000100800 */
[----:B------:R-:W3:Y:S04]  /*9650*/  LDL.LU.64 R12, [R1+0x1a8] ;  /* 0x0001a800010c7983 */ /* 0x000ee80000300a00 */
[----:B------:R-:W3:Y:S01]  /*9660*/  LDL.LU.64 R10, [R1+0x2d0] ;  /* 0x0002d000010a7983 */ /* 0x000ee20000300a00 */
[----:B0-----:R-:W-:-:S03]  /*9670*/  IMAD.MOV.U32 R0, RZ, RZ, R9 ;  /* 0x000000ffff007224 */ /* 0x001fc600078e0009 */
[----:B----4-:R-:W-:Y:S04]  /*9680*/  STL [R1+0x2024], R6 ;  /* 0x0020240601007387 */ /* 0x010fe80000100800 */
[----:B------:R0:W-:Y:S04]  /*9690*/  STL [R1+0x2018], R0 ;  /* 0x0020180001007387 */ /* 0x0001e80000100800 */
[----:B------:R-:W-:Y:S01]  /*96a0*/  STL [R1+0x202c], R20 ;  /* 0x00202c1401007387 */ /* 0x000fe20000100800 */
[----:B0-----:R-:W-:-:S05]  /*96b0*/  IMAD.MOV.U32 R0, RZ, RZ, R7 ;  /* 0x000000ffff007224 */ /* 0x001fca00078e0007 */
[----:B------:R0:W-:Y:S04]  /*96c0*/  STL [R1+0x2020], R0 ;  /* 0x0020200001007387 */ /* 0x0001e80000100800 */
[----:B------:R-:W4:Y:S04]  /*96d0*/  LDL.LU.64 R8, [R1+0x238] ;  /* 0x0002380001087983 */ /* 0x000f280000300a00 */
[----:B------:R-:W4:Y:S01]  /*96e0*/  LDL.LU.64 R6, [R1+0x2d8] ;  /* 0x0002d80001067983 */ /* 0x000f220000300a00 */
[----:B0-----:R-:W-:-:S03]  /*96f0*/  IMAD.MOV.U32 R0, RZ, RZ, R21 ;  /* 0x000000ffff007224 */ /* 0x001fc600078e0015 */
[----:B--2---:R-:W-:Y:S04]  /*9700*/  STL [R1+0x2034], R18 ;  /* 0x0020341201007387 */ /* 0x004fe80000100800 */
[----:B------:R0:W-:Y:S02]  /*9710*/  STL [R1+0x2028], R0 ;  /* 0x0020280001007387 */ /* 0x0001e40000100800 */
[----:B0-----:R-:W-:-:S05]  /*9720*/  IMAD.MOV.U32 R0, RZ, RZ, R19 ;  /* 0x000000ffff007224 */ /* 0x001fca00078e0013 */
[----:B------:R0:W-:Y:S04]  /*9730*/  STL [R1+0x2030], R0 ;  /* 0x0020300001007387 */ /* 0x0001e80000100800 */
[----:B------:R-:W-:Y:S01]  /*9740*/  STL [R1+0x203c], R16 ;  /* 0x00203c1001007387 */ /* 0x000fe20000100800 */
[----:B0-----:R-:W-:-:S03]  /*9750*/  IMAD.MOV.U32 R0, RZ, RZ, R17 ;  /* 0x000000ffff007224 */ /* 0x001fc600078e0011 */
[----:B------:R-:W-:Y:S04]  /*9760*/  STL [R1+0x2044], R4 ;  /* 0x0020440401007387 */ /* 0x000fe80000100800 */
[----:B------:R0:W-:Y:S04]  /*9770*/  STL [R1+0x2038], R0 ;  /* 0x0020380001007387 */ /* 0x0001e80000100800 */
[----:B------:R-:W-:Y:S01]  /*9780*/  STL [R1+0x204c], R14 ;  /* 0x00204c0e01007387 */ /* 0x000fe20000100800 */
[----:B0-----:R-:W-:-:S05]  /*9790*/  IMAD.MOV.U32 R0, RZ, RZ, R5 ;  /* 0x000000ffff007224 */ /* 0x001fca00078e0005 */
[----:B------:R0:W-:Y:S04]  /*97a0*/  STL [R1+0x2040], R0 ;  /* 0x0020400001007387 */ /* 0x0001e80000100800 */
[----:B------:R-:W2:Y:S01]  /*97b0*/  LDL.LU.64 R4, [R1+0x1a0] ;  /* 0x0001a00001047983 */ /* 0x000ea20000300a00 */
[----:B0-----:R-:W-:-:S05]  /*97c0*/  IMAD.MOV.U32 R0, RZ, RZ, R15 ;  /* 0x000000ffff007224 */ /* 0x001fca00078e000f */
[----:B------:R0:W-:Y:S04]  /*97d0*/  STL [R1+0x2048], R0 ;  /* 0x0020480001007387 */ /* 0x0001e80000100800 */
[----:B------:R1:W-:Y:S01]  /*97e0*/  STL [R1+0x2054], R44 ;  /* 0x0020542c01007387 */ /* 0x0003e20000100800 */
[----:B0-----:R-:W-:-:S03]  /*97f0*/  IMAD.MOV.U32 R0, RZ, RZ, R45 ;  /* 0x000000ffff007224 */ /* 0x001fc600078e002d */
[----:B-1----:R-:W2:Y:S04]  /*9800*/  LDL.LU.64 R44, [R1+0x2e0] ;  /* 0x0002e000012c7983 */ /* 0x002ea80000300a00 */
[----:B------:R0:W-:Y:S04]  /*9810*/  STL [R1+0x2050], R0 ;  /* 0x0020500001007387 */ /* 0x0001e80000100800 */
[----:B------:R1:W-:Y:S01]  /*9820*/  STL [R1+0x205c], R2 ;  /* 0x00205c0201007387 */ /* 0x0003e20000100800 */
[----:B0-----:R-:W-:-:S03]  /*9830*/  IMAD.MOV.U32 R0, RZ, RZ, R3 ;  /* 0x000000ffff007224 */ /* 0x001fc600078e0003 */
[----:B---3--:R-:W-:Y:S04]  /*9840*/  STL [R1+0x2064], R12 ;  /* 0x0020640c01007387 */ /* 0x008fe80000100800 */
[----:B------:R0:W-:Y:S04]  /*9850*/  STL [R1+0x2058], R0 ;  /* 0x0020580001007387 */ /* 0x0001e80000100800 */
[----:B-1----:R-:W3:Y:S01]  /*9860*/  LDL.LU.64 R2, [R1+0x198] ;  /* 0x0001980001027983 */ /* 0x002ee20000300a00 */
[----:B0-----:R-:W-:-:S03]  /*9870*/  IMAD.MOV.U32 R0, RZ, RZ, R13 ;  /* 0x000000ffff007224 */ /* 0x001fc600078e000d */
[----:B------:R-:W-:Y:S04]  /*9880*/  STL [R1+0x206c], R10 ;  /* 0x00206c0a01007387 */ /* 0x000fe80000100800 */
[----:B------:R0:W-:Y:S04]  /*9890*/  STL [R1+0x2060], R0 ;  /* 0x0020600001007387 */ /* 0x0001e80000100800 */
[----:B------:R-:W3:Y:S01]  /*98a0*/  LDL.LU.64 R24, [R1+0x2e8] ;  /* 0x0002e80001187983 */ /* 0x000ee20000300a00 */
[----:B0-----:R-:W-:-:S03]  /*98b0*/  IMAD.MOV.U32 R0, RZ, RZ, R11 ;  /* 0x000000ffff007224 */ /* 0x001fc600078e000b */
[----:B----4-:R-:W-:Y:S01]  /*98c0*/  STL [R1+0x2074], R8 ;  /* 0x0020740801007387 */ /* 0x010fe20000100800 */
[----:B------:R-:W0:Y:S03]  /*98d0*/  LDC R11, c[0x0][0x3a8] ;  /* 0x0000ea00ff0b7b82 */ /* 0x000e260000000800 */
[----:B------:R1:W-:Y:S04]  /*98e0*/  STL [R1+0x2068], R0 ;  /* 0x0020680001007387 */ /* 0x0003e80000100800 */
[----:B------:R-:W4:Y:S04]  /*98f0*/  LDL.LU.64 R22, [R1+0x190] ;  /* 0x0001900001167983 */ /* 0x000f280000300a00 */
[----:B------:R-:W4:Y:S01]  /*9900*/  LDL.LU.64 R20, [R1+0x2f0] ;  /* 0x0002f00001147983 */ /* 0x000f220000300a00 */
[----:B-1----:R-:W-:-:S05]  /*9910*/  IMAD.MOV.U32 R0, RZ, RZ, R9 ;  /* 0x000000ffff007224 */ /* 0x002fca00078e0009 */
[----:B------:R1:W-:Y:S04]  /*9920*/  STL [R1+0x2070], R0 ;  /* 0x0020700001007387 */ /* 0x0003e80000100800 */
[----:B------:R-:W-:Y:S04]  /*9930*/  STL [R1+0x207c], R6 ;  /* 0x00207c0601007387 */ /* 0x000fe80000100800 */
[----:B------:R-:W4:Y:S04]  /*9940*/  LDL.LU.64 R18, [R1+0x188] ;  /* 0x0001880001127983 */ /* 0x000f280000300a00 */
[----:B------:R-:W4:Y:S01]  /*9950*/  LDL.LU.64 R16, [R1+0x2f8] ;  /* 0x0002f80001107983 */ /* 0x000f220000300a00 */
[----:B-1----:R-:W-:-:S03]  /*9960*/  IMAD.MOV.U32 R0, RZ, RZ, R7 ;  /* 0x000000ffff007224 */ /* 0x002fc600078e0007 */
[----:B------:R-:W4:Y:S04]  /*9970*/  LDL.LU.64 R12, [R1+0x300] ;  /* 0x00030000010c7983 */ /* 0x000f280000300a00 */
[----:B------:R-:W4:Y:S04]  /*9980*/  LDL.LU.64 R14, [R1+0x180] ;  /* 0x00018000010e7983 */ /* 0x000f280000300a00 */
[----:B------:R2:W-:Y:S02]  /*9990*/  STL [R1+0x2078], R0 ;  /* 0x0020780001007387 */ /* 0x0005e40000100800 */
[----:B--2---:R-:W-:-:S02]  /*99a0*/  IMAD.MOV.U32 R0, RZ, RZ, R5 ;  /* 0x000000ffff007224 */ /* 0x004fc400078e0005 */
[----:B------:R-:W-:Y:S04]  /*99b0*/  STL [R1+0x2084], R4 ;  /* 0x0020840401007387 */ /* 0x000fe80000100800 */
[----:B------:R1:W-:Y:S04]  /*99c0*/  STL [R1+0x2080], R0 ;  /* 0x0020800001007387 */ /* 0x0003e80000100800 */
[----:B------:R-:W2:Y:S04]  /*99d0*/  LDL.LU.64 R8, [R1+0x178] ;  /* 0x0001780001087983 */ /* 0x000ea80000300a00 */
[----:B------:R-:W-:Y:S01]  /*99e0*/  STL [R1+0x208c], R44 ;  /* 0x00208c2c01007387 */ /* 0x000fe20000100800 */
[----:B-1----:R-:W-:-:S03]  /*99f0*/  IMAD.MOV.U32 R0, RZ, RZ, R45 ;  /* 0x000000ffff007224 */ /* 0x002fc600078e002d */
[----:B------:R-:W2:Y:S04]  /*9a00*/  LDL.LU.64 R6, [R1+0x308] ;  /* 0x0003080001067983 */ /* 0x000ea80000300a00 */
[----:B------:R-:W2:Y:S04]  /*9a10*/  LDL.LU.64 R4, [R1+0x170] ;  /* 0x0001700001047983 */ /* 0x000ea80000300a00 */
[----:B------:R1:W-:Y:S04]  /*9a20*/  STL [R1+0x2088], R0 ;  /* 0x0020880001007387 */ /* 0x0003e80000100800 */
[----:B---3--:R3:W-:Y:S01]  /*9a30*/  STL [R1+0x2094], R2 ;  /* 0x0020940201007387 */ /* 0x0087e20000100800 */
[----:B-1----:R-:W-:-:S03]  /*9a40*/  IMAD.MOV.U32 R0, RZ, RZ, R3 ;  /* 0x000000ffff007224 */ /* 0x002fc600078e0003 */
[----:B---3--:R-:W3:Y:S04]  /*9a50*/  LDL.LU.64 R2, [R1+0x310] ;  /* 0x0003100001027983 */ /* 0x008ee80000300a00 */
[----:B------:R1:W-:Y:S04]  /*9a60*/  STL [R1+0x2090], R0 ;  /* 0x0020900001007387 */ /* 0x0003e80000100800 */
[----:B------:R-:W-:Y:S04]  /*9a70*/  STL [R1+0x209c], R24 ;  /* 0x00209c1801007387 */ /* 0x000fe80000100800 */
[----:B------:R-:W3:Y:S01]  /*9a80*/  LDL.LU.64 R44, [R1+0x290] ;  /* 0x00029000012c7983 */ /* 0x000ee20000300a00 */
[----:B-1----:R-:W-:-:S03]  /*9a90*/  IMAD.MOV.U32 R0, RZ, RZ, R25 ;  /* 0x000000ffff007224 */ /* 0x002fc600078e0019 */
[----:B----4-:R-:W-:Y:S04]  /*9aa0*/  STL [R1+0x20a4], R22 ;  /* 0x0020a41601007387 */ /* 0x010fe80000100800 */
[----:B------:R1:W-:Y:S04]  /*9ab0*/  STL [R1+0x2098], R0 ;  /* 0x0020980001007387 */ /* 0x0003e80000100800 */
[----:B------:R-:W-:Y:S01]  /*9ac0*/  STL [R1+0x20ac], R20 ;  /* 0x0020ac1401007387 */ /* 0x000fe20000100800 */
[----:B-1----:R-:W-:-:S05]  /*9ad0*/  IMAD.MOV.U32 R0, RZ, RZ, R23 ;  /* 0x000000ffff007224 */ /* 0x002fca00078e0017 */
[----:B------:R1:W-:Y:S02]  /*9ae0*/  STL [R1+0x20a0], R0 ;  /* 0x0020a00001007387 */ /* 0x0003e40000100800 */
[----:B-1----:R-:W-:-:S05]  /*9af0*/  IMAD.MOV.U32 R0, RZ, RZ, R21 ;  /* 0x000000ffff007224 */ /* 0x002fca00078e0015 */
[----:B------:R1:W-:Y:S04]  /*9b00*/  STL [R1+0x20a8], R0 ;  /* 0x0020a80001007387 */ /* 0x0003e80000100800 */
[----:B------:R-:W-:Y:S01]  /*9b10*/  STL [R1+0x20b4], R18 ;  /* 0x0020b41201007387 */ /* 0x000fe20000100800 */
[----:B-1----:R-:W-:-:S03]  /*9b20*/  IMAD.MOV.U32 R0, RZ, RZ, R19 ;  /* 0x000000ffff007224 */ /* 0x002fc600078e0013 */
[----:B------:R1:W-:Y:S04]  /*9b30*/  STL [R1+0x20bc], R16 ;  /* 0x0020bc1001007387 */ /* 0x0003e80000100800 */
[----:B------:R4:W-:Y:S04]  /*9b40*/  STL [R1+0x20b0], R0 ;  /* 0x0020b00001007387 */ /* 0x0009e80000100800 */
[----:B------:R4:W-:Y:S01]  /*9b50*/  STL [R1+0x20c4], R14 ;  /* 0x0020c40e01007387 */ /* 0x0009e20000100800 */
[----:B0-----:R-:W-:Y:S01]  /*9b60*/  IMAD R10, R11, 0x3a, RZ ;  /* 0x0000003a0b0a7824 */ /* 0x001fe200078e02ff */
[----:B-1----:R-:W0:Y:S01]  /*9b70*/  LDC R16, c[0x0][0x3a8] ;  /* 0x0000ea00ff107b82 */ /* 0x002e220000000800 */
[----:B----4-:R-:W-:-:S05]  /*9b80*/  IMAD.MOV.U32 R0, RZ, RZ, R17 ;  /* 0x000000ffff007224 */ /* 0x010fca00078e0011 */
[----:B------:R1:W-:Y:S02]  /*9b90*/  STL [R1+0x20b8], R0 ;  /* 0x0020b80001007387 */ /* 0x0003e40000100800 */
[----:B------:R-:W4:Y:S02]  /*9ba0*/  LDC R14, c[0x0][0x3a8] ;  /* 0x0000ea00ff0e7b82 */ /* 0x000f240000000800 */
[----:B------:R1:W-:Y:S02]  /*9bb0*/  STL [R1+0x20cc], R12 ;  /* 0x0020cc0c01007387 */ /* 0x0003e40000100800 */
[----:B-1----:R-:W-:-:S04]  /*9bc0*/  IMAD.MOV.U32 R0, RZ, RZ, R15 ;  /* 0x000000ffff007224 */ /* 0x002fc800078e000f */
[----:B------:R-:W1:Y:S01]  /*9bd0*/  LDC R15, c[0x0][0x3a8] ;  /* 0x0000ea00ff0f7b82 */ /* 0x000e620000000800 */
[----:B------:R0:W-:Y:S07]  /*9be0*/  STL [R1+0x20c0], R0 ;  /* 0x0020c00001007387 */ /* 0x0001ee0000100800 */
[----:B------:R-:W1:Y:S01]  /*9bf0*/  LDC R12, c[0x0][0x3a8] ;  /* 0x0000ea00ff0c7b82 */ /* 0x000e620000000800 */
[----:B0-----:R-:W-:-:S07]  /*9c00*/  IMAD.MOV.U32 R0, RZ, RZ, R13 ;  /* 0x000000ffff007224 */ /* 0x001fce00078e000d */
[----:B------:R-:W0:Y:S01]  /*9c10*/  LDC R13, c[0x0][0x3a8] ;  /* 0x0000ea00ff0d7b82 */ /* 0x000e220000000800 */
[----:B--2---:R-:W-:Y:S04]  /*9c20*/  STL [R1+0x20d4], R8 ;  /* 0x0020d40801007387 */ /* 0x004fe80000100800 */
[----:B------:R2:W-:Y:S02]  /*9c30*/  STL [R1+0x20c8], R0 ;  /* 0x0020c80001007387 */ /* 0x0005e40000100800 */
[----:B--2---:R-:W-:Y:S02]  /*9c40*/  IMAD.MOV.U32 R0, RZ, RZ, R9 ;  /* 0x000000ffff007224 */ /* 0x004fe400078e0009 */
[----:B------:R-:W-:Y:S04]  /*9c50*/  STL [R1+0x20dc], R6 ;  /* 0x0020dc0601007387 */ /* 0x000fe80000100800 */
[----:B------:R2:W-:Y:S04]  /*9c60*/  STL [R1+0x20d0], R0 ;  /* 0x0020d00001007387 */ /* 0x0005e80000100800 */
[----:B------:R0:W-:Y:S01]  /*9c70*/  STL [R1+0x20e4], R4 ;  /* 0x0020e40401007387 */ /* 0x0001e20000100800 */
[----:B--2---:R-:W-:-:S02]  /*9c80*/  IMAD.MOV.U32 R0, RZ, RZ, R7 ;  /* 0x000000ffff007224 */ /* 0x004fc400078e0007 */
[----:B0-----:R-:W-:-:S03]  /*9c90*/  IMAD.MOV.U32 R4, RZ, RZ, R5 ;  /* 0x000000ffff047224 */ /* 0x001fc600078e0005 */
[----:B------:R0:W-:Y:S04]  /*9ca0*/  STL [R1+0x20d8], R0 ;  /* 0x0020d80001007387 */ /* 0x0001e80000100800 */
[----:B------:R2:W-:Y:S01]  /*9cb0*/  STL [R1+0x20e0], R4 ;  /* 0x0020e00401007387 */ /* 0x0005e20000100800 */
[----:B---3--:R-:W-:Y:S02]  /*9cc0*/  IMAD.MOV.U32 R6, RZ, RZ, R3 ;  /* 0x000000ffff067224 */ /* 0x008fe400078e0003 */
[----:B0-----:R-:W-:Y:S01]  /*9cd0*/  IMAD R0, R11, 0x3f, RZ ;  /* 0x0000003f0b007824 */ /* 0x001fe200078e02ff */
[----:B------:R-:W-:Y:S03]  /*9ce0*/  STL [R1+0x20ec], R2 ;  /* 0x0020ec0201007387 */ /* 0x000fe60000100800 */
[----:B--2---:R-:W-:Y:S01]  /*9cf0*/  IMAD.WIDE R4, R0, 0x2, R46 ;  /* 0x0000000200047825 */ /* 0x004fe200078e022e */
[----:B------:R0:W-:Y:S04]  /*9d00*/  STL [R1+0x20e8], R6 ;  /* 0x0020e80601007387 */ /* 0x0001e80000100800 */
[----:B------:R-:W-:Y:S01]  /*9d10*/  STL [R1+0x20f4], R44 ;  /* 0x0020f42c01007387 */ /* 0x000fe20000100800 */
[----:B0-----:R-:W-:-:S03]  /*9d20*/  IMAD.MOV.U32 R6, RZ, RZ, R45 ;  /* 0x000000ffff067224 */ /* 0x001fc600078e002d */
[----:B------:R-:W-:Y:S01]  /*9d30*/  STL [R1+0x20f8], R4 ;  /* 0x0020f80401007387 */ /* 0x000fe20000100800 */
[----:B------:R-:W-:-:S03]  /*9d40*/  IMAD.WIDE R2, R0, 0x2, R48 ;  /* 0x0000000200027825 */ /* 0x000fc600078e0230 */
[----:B------:R0:W-:Y:S04]  /*9d50*/  STL [R1+0x20f0], R6 ;  /* 0x0020f00601007387 */ /* 0x0001e80000100800 */
[----:B------:R2:W-:Y:S01]  /*9d60*/  STL [R1+0x1f78], R5 ;  /* 0x001f780501007387 */ /* 0x0005e20000100800 */
[----:B0-----:R-:W-:-:S03]  /*9d70*/  IMAD.WIDE R6, R0, 0x2, R50 ;  /* 0x0000000200067825 */ /* 0x001fc600078e0232 */
[----:B------:R-:W-:Y:S01]  /*9d80*/  STL [R1+0x1f84], R2 ;  /* 0x001f840201007387 */ /* 0x000fe20000100800 */
[----:B--2---:R-:W-:-:S03]  /*9d90*/  IMAD.WIDE R4, R0, 0x2, R52 ;  /* 0x0000000200047825 */ /* 0x004fc600078e0234 */
[----:B------:R0:W-:Y:S04]  /*9da0*/  STL [R1+0x1f7c], R3 ;  /* 0x001f7c0301007387 */ /* 0x0001e80000100800 */
[----:B------:R-:W-:Y:S04]  /*9db0*/  STL [R1+0x1f80], R6 ;  /* 0x001f800601007387 */ /* 0x000fe80000100800 */
[----:B------:R2:W-:Y:S01]  /*9dc0*/  STL [R1+0x1f5c], R7 ;  /* 0x001f5c0701007387 */ /* 0x0005e20000100800 */
[----:B0-----:R-:W-:-:S03]  /*9dd0*/  IMAD.WIDE R2, R0, 0x2, R54 ;  /* 0x0000000200027825 */ /* 0x001fc600078e0236 */
[----:B------:R-:W-:Y:S04]  /*9de0*/  STL [R1+0x1f70], R4 ;  /* 0x001f700401007387 */ /* 0x000fe80000100800 */
[----:B------:R0:W-:Y:S01]  /*9df0*/  STL [R1+0x1f60], R5 ;  /* 0x001f600501007387 */ /* 0x0001e20000100800 */
[----:B--2---:R-:W-:-:S03]  /*9e00*/  IMAD.WIDE R6, R0, 0x2, R58 ;  /* 0x0000000200067825 */ /* 0x004fc600078e023a */
[----:B------:R-:W-:Y:S01]  /*9e10*/  STL [R1+0x1f6c], R2 ;  /* 0x001f6c0201007387 */ /* 0x000fe20000100800 */
[----:B------:R-:W-:Y:S02]  /*9e20*/  IMAD R8, R11, 0x3e, RZ ;  /* 0x0000003e0b087824 */ /* 0x000fe400078e02ff */
[C---:B0-----:R-:W-:Y:S01]  /*9e30*/  IMAD.WIDE R4, R0.reuse, 0x2, R56 ;  /* 0x0000000200047825 */ /* 0x041fe200078e0238 */
[----:B------:R0:W-:Y:S04]  /*9e40*/  STL [R1+0x1f64], R3 ;  /* 0x001f640301007387 */ /* 0x0001e80000100800 */
[----:B------:R-:W-:Y:S04]  /*9e50*/  STL [R1+0x1f68], R4 ;  /* 0x001f680401007387 */ /* 0x000fe80000100800 */
[----:B------:R2:W-:Y:S01]  /*9e60*/  STL [R1+0x1f54], R5 ;  /* 0x001f540501007387 */ /* 0x0005e20000100800 */
[----:B0-----:R-:W-:-:S03]  /*9e70*/  IMAD.WIDE R2, R0, 0x2, R60 ;  /* 0x0000000200027825 */ /* 0x001fc600078e023c */
[----:B------:R-:W-:Y:S04]  /*9e80*/  STL [R1+0x1f58], R6 ;  /* 0x001f580601007387 */ /* 0x000fe80000100800 */
[----:B------:R0:W-:Y:S01]  /*9e90*/  STL [R1+0x1f3c], R7 ;  /* 0x001f3c0701007387 */ /* 0x0001e20000100800 */
[----:B--2---:R-:W-:-:S03]  /*9ea0*/  IMAD.WIDE R4, R8, 0x2, R46 ;  /* 0x0000000208047825 */ /* 0x004fc600078e022e */
[----:B------:R-:W-:Y:S04]  /*9eb0*/  STL [R1+0x1f50], R2 ;  /* 0x001f500201007387 */ /* 0x000fe80000100800 */
        /* <DEDUP_REMOVED lines=15> */
[----:B------:R-:W-:Y:S02]  /*9fb0*/  IMAD R0, R11, 0x3d, RZ ;  /* 0x0000003d0b007824 */ /* 0x000fe400078e02ff */
[C---:B--2---:R-:W-:Y:S01]  /*9fc0*/  IMAD.WIDE R4, R8.reuse, 0x2, R56 ;  /* 0x0000000208047825 */ /* 0x044fe200078e0238 */
        /* <DEDUP_REMOVED lines=49> */
[----:B------:R0:W-:Y:S01]  /*a2e0*/  STL [R1+0x1ea0], R3 ;  /* 0x001ea00301007387 */ /* 0x0001e20000100800 */
[----:B------:R-:W-:-:S03]  /*a2f0*/  IMAD R0, R11, 0x3b, RZ ;  /* 0x0000003b0b007824 */ /* 0x000fc600078e02ff */
        /* <DEDUP_REMOVED lines=36> */
[----:B------:R-:W-:-:S03]  /*a540*/  IMAD.WIDE R8, R10, 0x2, R54 ;  /* 0x000000020a087825 */ /* 0x000fc600078e0236 */
[----:B------:R-:W-:Y:S04]  /*a550*/  STL [R1+0xfe0], R2 ;  /* 0x000fe00201007387 */ /* 0x000fe80000100800 */
[----:B------:R2:W-:Y:S01]  /*a560*/  STL [R1+0xfdc], R3 ;  /* 0x000fdc0301007387 */ /* 0x0005e20000100800 */
[----:B0-----:R-:W-:-:S03]  /*a570*/  IMAD.WIDE R6, R10, 0x2, R52 ;  /* 0x000000020a067825 */ /* 0x001fc600078e0234 */
[----:B------:R-:W-:Y:S01]  /*a580*/  STL [R1+0xfe8], R4 ;  /* 0x000fe80401007387 */ /* 0x000fe20000100800 */
[----:B------:R-:W-:-:S03]  /*a590*/  IMAD R0, R11, 0x39, RZ ;  /* 0x000000390b007824 */ /* 0x000fc600078e02ff */
        /* <DEDUP_REMOVED lines=624> */
[----:B------:R-:W-:-:S03]  /*cca0*/  IMAD.SHL.U32 R10, R11, 0x20, RZ ;  /* 0x000000200b0a7824 */ /* 0x000fc600078e00ff */
        /* <DEDUP_REMOVED lines=68> */
[----:B------:R-:W-:Y:S01]  /*d0f0*/  STL [R1+0x16d4], R9 ;  /* 0x0016d40901007387 */ /* 0x000fe20000100800 */
[----:B--2---:R-:W-:-:S03]  /*d100*/  IMAD.WIDE R6, R10, 0x2, R52 ;  /* 0x000000020a067825 */ /* 0x004fc600078e0234 */
[----:B------:R-:W-:Y:S04]  /*d110*/  STL [R1+0x16e0], R2 ;  /* 0x0016e00201007387 */ /* 0x000fe80000100800 */
[----:B------:R0:W-:Y:S04]  /*d120*/  STL [R1+0x16dc], R3 ;  /* 0x0016dc0301007387 */ /* 0x0001e80000100800 */
[----:B------:R-:W-:Y:S04]  /*d130*/  STL [R1+0x16e8], R4 ;  /* 0x0016e80401007387 */ /* 0x000fe80000100800 */
[----:B------:R2:W-:Y:S01]  /*d140*/  STL [R1+0x16e4], R5 ;  /* 0x0016e40501007387 */ /* 0x0005e20000100800 */
[----:B0-----:R-:W-:-:S03]  /*d150*/  IMAD.WIDE R2, R10, 0x2, R54 ;  /* 0x000000020a027825 */ /* 0x001fc600078e0236 */
[----:B------:R-:W-:Y:S04]  /*d160*/  STL [R1+0x16f0], R6 ;  /* 0x0016f00601007387 */ /* 0x000fe80000100800 */
[----:B------:R0:W-:Y:S04]  /*d170*/  STL [R1+0x16ec], R7 ;  /* 0x0016ec0701007387 */ /* 0x0001e80000100800 */
[----:B------:R-:W-:Y:S01]  /*d180*/  STL [R1+0x16f8], R2 ;  /* 0x0016f80201007387 */ /* 0x000fe20000100800 */
[----:B------:R-:W-:-:S03]  /*d190*/  IMAD R0, R11, 0x1d, RZ ;  /* 0x0000001d0b007824 */ /* 0x000fc600078e02ff */
[----:B------:R3:W-:Y:S01]  /*d1a0*/  STL [R1+0x16f4], R3 ;  /* 0x0016f40301007387 */ /* 0x0007e20000100800 */
[----:B--2---:R-:W-:-:S04]  /*d1b0*/  IMAD.WIDE R4, R10, 0x2, R58 ;  /* 0x000000020a047825 */ /* 0x004fc800078e023a */
[----:B0-----:R-:W-:-:S04]  /*d1c0*/  IMAD.WIDE R6, R10, 0x2, R60 ;  /* 0x000000020a067825 */ /* 0x001fc800078e023c */
[----:B---3--:R-:W-:-:S04]  /*d1d0*/  IMAD.WIDE R2, R10, 0x2, R56 ;  /* 0x000000020a027825 */ /* 0x008fc800078e0238 */
[C---:B------:R-:W-:Y:S01]  /*d1e0*/  IMAD.WIDE R8, R0.reuse, 0x2, R46 ;  /* 0x0000000200087825 */ /* 0x040fe200078e022e */
[----:B------:R-:W-:Y:S04]  /*d1f0*/  STL [R1+0x1700], R2 ;  /* 0x0017000201007387 */ /* 0x000fe80000100800 */
        /* <DEDUP_REMOVED lines=8> */
[----:B------:R-:W-:Y:S01]  /*d280*/  STL [R1+0x1714], R9 ;  /* 0x0017140901007387 */ /* 0x000fe20000100800 */
[----:B0-----:R-:W-:-:S03]  /*d290*/  IMAD.WIDE R6, R0, 0x2, R52 ;  /* 0x0000000200067825 */ /* 0x001fc600078e0234 */
        /* <DEDUP_REMOVED lines=8> */
[----:B-1----:R-:W-:Y:S02]  /*d320*/  IMAD R10, R12, 0x1c, RZ ;  /* 0x0000001c0c0a7824 */ /* 0x002fe400078e02ff */
[C---:B--2---:R-:W-:Y:S01]  /*d330*/  IMAD.WIDE R4, R0.reuse, 0x2, R58 ;  /* 0x0000000200047825 */ /* 0x044fe200078e023a */
[----:B------:R1:W-:Y:S01]  /*d340*/  STL [R1+0x1734], R3 ;  /* 0x0017340301007387 */ /* 0x0003e20000100800 */
[----:B------:R-:W2:Y:S02]  /*d350*/  LDC R12, c[0x0][0x3a8] ;  /* 0x0000ea00ff0c7b82 */ /* 0x000ea40000000800 */
[----:B0-----:R-:W-:-:S04]  /*d360*/  IMAD.WIDE R6, R0, 0x2, R60 ;  /* 0x0000000200067825 */ /* 0x001fc800078e023c */
[----:B-1----:R-:W-:-:S04]  /*d370*/  IMAD.WIDE R2, R0, 0x2, R56 ;  /* 0x0000000200027825 */ /* 0x002fc800078e0238 */
        /* <DEDUP_REMOVED lines=8> */
[----:B-1----:R-:W-:-:S03]  /*d400*/  IMAD.WIDE R4, R10, 0x2, R50 ;  /* 0x000000020a047825 */ /* 0x002fc600078e0232 */
        /* <DEDUP_REMOVED lines=11> */
[----:B------:R-:W-:Y:S02]  /*d4c0*/  IMAD R0, R13, 0x1b, RZ ;  /* 0x0000001b0d007824 */ /* 0x000fe400078e02ff */
[C---:B-1----:R-:W-:Y:S01]  /*d4d0*/  IMAD.WIDE R4, R10.reuse, 0x2, R58 ;  /* 0x000000020a047825 */ /* 0x042fe200078e023a */
[----:B------:R1:W-:Y:S01]  /*d4e0*/  STL [R1+0x1774], R3 ;  /* 0x0017740301007387 */ /* 0x0003e20000100800 */
[----:B------:R-:W3:Y:S02]  /*d4f0*/  LDC R13, c[0x0][0x3a8] ;  /* 0x0000ea00ff0d7b82 */ /* 0x000ee40000000800 */
        /* <DEDUP_REMOVED lines=22> */
[----:B--2---:R-:W-:Y:S02]  /*d660*/  IMAD R10, R12, 0x1a, RZ ;  /* 0x0000001a0c0a7824 */ /* 0x004fe400078e02ff */
[C---:B-1----:R-:W-:Y:S01]  /*d670*/  IMAD.WIDE R4, R0.reuse, 0x2, R58 ;  /* 0x0000000200047825 */ /* 0x042fe200078e023a */
        /* <DEDUP_REMOVED lines=24> */
[----:B---3--:R-:W-:Y:S02]  /*d800*/  IMAD R0, R13, 0x19, RZ ;  /* 0x000000190d007824 */ /* 0x008fe400078e02ff */
        /* <DEDUP_REMOVED lines=233> */
[----:B--2---:R-:W-:Y:S02]  /*e6a0*/  IMAD.SHL.U32 R10, R12, 0x10, RZ ;  /* 0x000000100c0a7824 */ /* 0x004fe400078e00ff */
        /* <DEDUP_REMOVED lines=342> */
[----:B-1----:R-:W-:Y:S02]  /*fc10*/  IMAD.WIDE R2, R10, 0x2, R56 ;  /* 0x000000020a027825 */ /* 0x002fe400078e0238 */
[----:B------:R-:W0:Y:S02]  /*fc20*/  LDC R10, c[0x0][0x3a8] ;  /* 0x0000ea00ff0a7b82 */ /* 0x000e240000000800 */
[C---:B------:R-:W-:Y:S01]  /*fc30*/  IMAD.WIDE R8, R0.reuse, 0x2, R46 ;  /* 0x0000000200087825 */ /* 0x040fe200078e022e */
[----:B------:R-:W-:Y:S04]  /*fc40*/  STL [R1+0x1d80], R2 ;  /* 0x001d800201007387 */ /* 0x000fe80000100800 */
[----:B------:R1:W-:Y:S04]  /*fc50*/  STL [R1+0x1d7c], R3 ;  /* 0x001d7c0301007387 */ /* 0x0003e80000100800 */
[----:B------:R-:W-:Y:S04]  /*fc60*/  STL [R1+0x1d88], R4 ;  /* 0x001d880401007387 */ /* 0x000fe80000100800 */
[----:B------:R2:W-:Y:S01]  /*fc70*/  STL [R1+0x1d84], R5 ;  /* 0x001d840501007387 */ /* 0x0005e20000100800 */
[----:B-1----:R-:W-:-:S03]  /*fc80*/  IMAD.WIDE R2, R0, 0x2, R48 ;  /* 0x0000000200027825 */ /* 0x002fc600078e0230 */
[----:B------:R-:W-:Y:S04]  /*fc90*/  STL [R1+0x1d90], R6 ;  /* 0x001d900601007387 */ /* 0x000fe80000100800 */
[----:B------:R1:W-:Y:S01]  /*fca0*/  STL [R1+0x1d8c], R7 ;  /* 0x001d8c0701007387 */ /* 0x0003e20000100800 */
[----:B--2---:R-:W-:-:S03]  /*fcb0*/  IMAD.WIDE R4, R0, 0x2, R50 ;  /* 0x0000000200047825 */ /* 0x004fc600078e0232 */
        /* <DEDUP_REMOVED lines=10> */
[----:B------:R-:W-:Y:S04]  /*fd60*/  STL [R1+0x1dac], R7 ;  /* 0x001dac0701007387 */ /* 0x000fe80000100800 */
[----:B------:R1:W-:Y:S01]  /*fd70*/  STL [R1+0x1db8], R8 ;  /* 0x001db80801007387 */ /* 0x0003e20000100800 */
[----:B--2---:R-:W-:-:S03]  /*fd80*/  IMAD.WIDE R4, R0, 0x2, R58 ;  /* 0x0000000200047825 */ /* 0x004fc600078e023a */
[----:B------:R2:W-:Y:S04]  /*fd90*/  STL [R1+0x1db4], R9 ;  /* 0x001db40901007387 */ /* 0x0005e80000100800 */
[----:B------:R-:W-:Y:S04]  /*fda0*/  STL [R1+0x1dc0], R2 ;  /* 0x001dc00201007387 */ /* 0x000fe80000100800 */
[----:B------:R0:W-:Y:S01]  /*fdb0*/  STL [R1+0x1dbc], R3 ;  /* 0x001dbc0301007387 */ /* 0x0001e20000100800 */
[----:B-1----:R-:W-:Y:S01]  /*fdc0*/  IMAD.SHL.U32 R8, R12, 0x2, RZ ;  /* 0x000000020c087824 */ /* 0x002fe200078e00ff */
[----:B--2---:R-:W1:Y:S02]  /*fdd0*/  LDC R9, c[0x0][0x3a8] ;  /* 0x0000ea00ff097b82 */ /* 0x004e640000000800 */
[----:B------:R-:W-:Y:S01]  /*fde0*/  STL [R1+0x1dc8], R4 ;  /* 0x001dc80401007387 */ /* 0x000fe20000100800 */
[----:B------:R-:W-:-:S04]  /*fdf0*/  IMAD.WIDE R6, R8, 0x2, R46 ;  /* 0x0000000208067825 */ /* 0x000fc800078e022e */
[----:B0-----:R-:W-:Y:S01]  /*fe00*/  IMAD.WIDE R2, R0, 0x2, R60 ;  /* 0x0000000200027825 */ /* 0x001fe200078e023c */
[----:B------:R-:W0:Y:S01]  /*fe10*/  LDC R12, c[0x0][0x3a8] ;  /* 0x0000ea00ff0c7b82 */ /* 0x000e220000000800 */
[----:B------:R2:W-:Y:S07]  /*fe20*/  STL [R1+0x1dc4], R5 ;  /* 0x001dc40501007387 */ /* 0x0005ee0000100800 */
[----:B------:R-:W0:Y:S01]  /*fe30*/  LDC R0, c[0x0][0x3a8] ;  /* 0x0000ea00ff007b82 */ /* 0x000e220000000800 */
[----:B------:R-:W-:Y:S01]  /*fe40*/  STL [R1+0x1dd0], R2 ;  /* 0x001dd00201007387 */ /* 0x000fe20000100800 */
[----:B--2---:R-:W-:-:S03]  /*fe50*/  IMAD.WIDE R4, R8, 0x2, R48 ;  /* 0x0000000208047825 */ /* 0x004fc600078e0230 */
[----:B------:R2:W-:Y:S04]  /*fe60*/  STL [R1+0x1dcc], R3 ;  /* 0x001dcc0301007387 */ /* 0x0005e80000100800 */
[----:B------:R-:W-:Y:S04]  /*fe70*/  STL [R1+0x1dd8], R6 ;  /* 0x001dd80601007387 */ /* 0x000fe80000100800 */
[----:B------:R3:W-:Y:S01]  /*fe80*/  STL [R1+0x1dd4], R7 ;  /* 0x001dd40701007387 */ /* 0x0007e20000100800 */
[----:B--2---:R-:W-:-:S03]  /*fe90*/  IMAD.WIDE R2, R8, 0x2, R50 ;  /* 0x0000000208027825 */ /* 0x004fc600078e0232 */
[----:B------:R-:W-:Y:S04]  /*fea0*/  STL [R1+0x1de0], R4 ;  /* 0x001de00401007387 */ /* 0x000fe80000100800 */
[----:B------:R2:W-:Y:S01]  /*feb0*/  STL [R1+0x1ddc], R5 ;  /* 0x001ddc0501007387 */ /* 0x0005e20000100800 */
[----:B---3--:R-:W-:-:S03]  /*fec0*/  IMAD.WIDE R6, R8, 0x2, R54 ;  /* 0x0000000208067825 */ /* 0x008fc600078e0236 */
        /* <DEDUP_REMOVED lines=17> */
[----:B-1----:R-:W-:-:S03]  /*ffe0*/  IMAD.WIDE R4, R9, 0x2, R48 ;  /* 0x0000000209047825 */ /* 0x002fc600078e0230 */
[----:B------:R-:W-:Y:S01]  /*fff0*/  STL [R1+0x1e18], R2 ;  /* 0x001e180201007387 */ /* 0x000fe20000100800 */
[----:B------:R-:W-:-:S03]  /*10000*/  IMAD.WIDE R8, R12, 0x2, R52 ;  /* 0x000000020c087825 */ /* 0x000fc600078e0234 */
[----:B------:R1:W-:Y:S01]  /*10010*/  STL [R1+0x1e14], R3 ;  /* 0x001e140301007387 */ /* 0x0003e20000100800 */
[----:B0-----:R-:W-:-:S03]  /*10020*/  IMAD.WIDE R6, R10, 0x2, R50 ;  /* 0x000000020a067825 */ /* 0x001fc600078e0232 */
[----:B------:R-:W-:Y:S04]  /*10030*/  STL [R1+0x1e20], R4 ;  /* 0x001e200401007387 */ /* 0x000fe80000100800 */
[----:B------:R4:W-:Y:S01]  /*10040*/  STL [R1+0x1e1c], R5 ;  /* 0x001e1c0501007387 */ /* 0x0009e20000100800 */
[----:B-1----:R-:W-:-:S03]  /*10050*/  IMAD.WIDE R2, R13, 0x2, R54 ;  /* 0x000000020d027825 */ /* 0x002fc600078e0236 */
[----:B------:R-:W-:Y:S04]  /*10060*/  STL [R1+0x1e28], R6 ;  /* 0x001e280601007387 */ /* 0x000fe80000100800 */
[----:B------:R0:W-:Y:S01]  /*10070*/  STL [R1+0x1e24], R7 ;  /* 0x001e240701007387 */ /* 0x0001e20000100800 */
[----:B----4-:R-:W-:-:S03]  /*10080*/  IMAD.WIDE R4, R14, 0x2, R56 ;  /* 0x000000020e047825 */ /* 0x010fc600078e0238 */
[----:B------:R-:W-:Y:S04]  /*10090*/  STL [R1+0x1e30], R8 ;  /* 0x001e300801007387 */ /* 0x000fe80000100800 */
[----:B------:R-:W-:Y:S01]  /*100a0*/  STL [R1+0x1e2c], R9 ;  /* 0x001e2c0901007387 */ /* 0x000fe20000100800 */
[----:B0-----:R-:W-:-:S03]  /*100b0*/  IMAD.WIDE R6, R15, 0x2, R58 ;  /* 0x000000020f067825 */ /* 0x001fc600078e023a */
[----:B------:R-:W-:Y:S04]  /*100c0*/  STL [R1+0x1e38], R2 ;  /* 0x001e380201007387 */ /* 0x000fe80000100800 */
[----:B------:R0:W-:Y:S04]  /*100d0*/  STL [R1+0x1e34], R3 ;  /* 0x001e340301007387 */ /* 0x0001e80000100800 */
[----:B------:R-:W-:Y:S04]  /*100e0*/  STL [R1+0x1e40], R4 ;  /* 0x001e400401007387 */ /* 0x000fe80000100800 */
[----:B------:R-:W-:Y:S01]  /*100f0*/  STL [R1+0x1e3c], R5 ;  /* 0x001e3c0501007387 */ /* 0x000fe20000100800 */
[----:B0-----:R-:W-:-:S03]  /*10100*/  IMAD.WIDE R2, R16, 0x2, R60 ;  /* 0x0000000210027825 */ /* 0x001fc600078e023c */
[----:B------:R-:W-:Y:S04]  /*10110*/  STL [R1+0x1e48], R6 ;  /* 0x001e480601007387 */ /* 0x000fe80000100800 */
[----:B------:R-:W-:Y:S04]  /*10120*/  STL [R1+0x1e44], R7 ;  /* 0x001e440701007387 */ /* 0x000fe80000100800 */
[----:B------:R-:W-:Y:S04]  /*10130*/  STL [R1+0x1e50], R2 ;  /* 0x001e500201007387 */ /* 0x000fe80000100800 */
[----:B------:R0:W-:Y:S04]  /*10140*/  STL [R1+0x1e4c], R3 ;  /* 0x001e4c0301007387 */ /* 0x0001e80000100800 */
[----:B------:R1:W-:Y:S04]  /*10150*/  STL [R1+0xf84], RZ ;  /* 0x000f84ff01007387 */ /* 0x0003e80000100800 */
        /* <DEDUP_REMOVED lines=417> */
[----:B------:R1:W-:Y:S01]  /*11b70*/  STL [R1+0xa54], RZ ;  /* 0x000a54ff01007387 */ /* 0x0003e20000100800 */
[----:B------:R-:W2:Y:S03]  /*11b80*/  S2R R61, SR_TID.X ;  /* 0x00000000003d7919 */ /* 0x000ea60000002100 */
        /* <DEDUP_REMOVED lines=29> */
[----:B--2---:R-:W-:-:S03]  /*11d60*/  LOP3.LUT R61, R61, 0x1f, RZ, 0xc0, !PT ;  /* 0x0000001f3d3d7812 */ /* 0x004fc600078ec0ff */
[----:B------:R1:W-:Y:S04]  /*11d70*/  STL [R1+0xdc], RZ ;  /* 0x0000dcff01007387 */ /* 0x0003e80000100800 */
[----:B------:R1:W-:Y:S04]  /*11d80*/  STL [R1+0xa80], RZ ;  /* 0x000a80ff01007387 */ /* 0x0003e80000100800 */
[----:B------:R1:W-:Y:S04]  /*11d90*/  STL [R1+0xa84], RZ ;  /* 0x000a84ff01007387 */ /* 0x0003e80000100800 */
[----:B------:R1:W-:Y:S04]  /*11da0*/  STL [R1+0xa88], RZ ;  /* 0x000a88ff01007387 */ /* 0x0003e80000100800 */
[----:B------:R1:W-:Y:S01]  /*11db0*/  STL [R1+0xa8c], RZ ;  /* 0x000a8cff01007387 */ /* 0x0003e20000100800 */
[----:B0-----:R-:W-:-:S02]  /*11dc0*/  IMAD.SHL.U32 R3, R61, 0x2, RZ ;  /* 0x000000023d037824 */ /* 0x001fc400078e00ff */
[----:B------:R-:W0:Y:S01]  /*11dd0*/  LDC R61, c[0x0][0x3ac] ;  /* 0x0000eb00ff3d7b82 */ /* 0x000e220000000800 */
        /* <DEDUP_REMOVED lines=25> */
[----:B0-----:R-:W-:-:S03]  /*11f70*/  IMAD.SHL.U32 R0, R61, 0x40, RZ ;  /* 0x000000403d007824 */ /* 0x001fc600078e00ff */
[----:B------:R1:W-:Y:S04]  /*11f80*/  STL [R1+0xa4], RZ ;  /* 0x0000a4ff01007387 */ /* 0x0003e80000100800 */
[----:B------:R1:W-:Y:S04]  /*11f90*/  STL [R1+0xa8], RZ ;  /* 0x0000a8ff01007387 */ /* 0x0003e80000100800 */
[----:B------:R1:W-:Y:S04]  /*11fa0*/  STL [R1+0xac], RZ ;  /* 0x0000acff01007387 */ /* 0x0003e80000100800 */
[----:B------:R1:W-:Y:S04]  /*11fb0*/  STL [R1+0xa60], RZ ;  /* 0x000a60ff01007387 */ /* 0x0003e80000100800 */
[----:B------:R1:W-:Y:S01]  /*11fc0*/  STL [R1+0xa64], RZ ;  /* 0x000a64ff01007387 */ /* 0x0003e20000100800 */
[----:B------:R-:W0:Y:S03]  /*11fd0*/  S2R R61, SR_TID.X ;  /* 0x00000000003d7919 */ /* 0x000e260000002100 */
        /* <DEDUP_REMOVED lines=29> */
[----:B0-----:R-:W-:-:S03]  /*121b0*/  LOP3.LUT R59, R61, 0x7, RZ, 0xc0, !PT ;  /* 0x000000073d3b7812 */ /* 0x001fc600078ec0ff */
[----:B------:R1:W-:Y:S04]  /*121c0*/  STL [R1+0x7d8], RZ ;  /* 0x0007d8ff01007387 */ /* 0x0003e80000100800 */
[----:B------:R1:W-:Y:S01]  /*121d0*/  STL [R1+0x7dc], RZ ;  /* 0x0007dcff01007387 */ /* 0x0003e20000100800 */
[C---:B--2---:R-:W-:Y:S02]  /*121e0*/  IMAD.SHL.U32 R57, R58.reuse, 0x2, RZ ;  /* 0x000000023a397824 */ /* 0x044fe400078e00ff */
[----:B------:R-:W-:Y:S02]  /*121f0*/  IMAD R61, R59, 0x210, RZ ;  /* 0x000002103b3d7824 */ /* 0x000fe400078e02ff */
[----:B------:R-:W-:Y:S02]  /*12200*/  IMAD.SHL.U32 R11, R11, 0x40, RZ ;  /* 0x000000400b0b7824 */ /* 0x000fe400078e00ff */
[----:B------:R-:W-:Y:S01]  /*12210*/  IMAD R59, R59, 0x90, RZ ;  /* 0x000000903b3b7824 */ /* 0x000fe200078e02ff */
[----:B------:R-:W-:Y:S01]  /*12220*/  SHF.R.S32.HI R2, RZ, 0x1f, R0 ;  /* 0x0000001fff027819 */ /* 0x000fe20000011400 */
[----:B------:R-:W-:Y:S01]  /*12230*/  IMAD.SHL.U32 R58, R58, 0x100, RZ ;  /* 0x000001003a3a7824 */ /* 0x000fe200078e00ff */
[----:B------:R-:W-:-:S02]  /*12240*/  LOP3.LUT R61, R61, 0x10, R57, 0x78, !PT ;  /* 0x000000103d3d7812 */ /* 0x000fc400078e7839 */
[----:B------:R-:W-:Y:S01]  /*12250*/  SHF.R.S32.HI R4, RZ, 0x1f, R11 ;  /* 0x0000001fff047819 */ /* 0x000fe2000001140b */
[----:B------:R-:W-:Y:S01]  /*12260*/  USHF.R.S32.HI UR6, URZ, 0x1f, UR4 ;  /* 0x0000001fff067899 */ /* 0x000fe20008011404 */
[----:B------:R-:W-:Y:S02]  /*12270*/  LOP3.LUT R59, R59, 0x30, R57, 0x78, !PT ;  /* 0x000000303b3b7812 */ /* 0x000fe400078e7839 */
[----:B------:R-:W-:Y:S02]  /*12280*/  SHF.L.U64.HI R2, R0, 0x1, R2 ;  /* 0x0000000100027819 */ /* 0x000fe40000010202 */
[----:B------:R-:W-:Y:S02]  /*12290*/  LOP3.LUT R61, R61, 0x1000, R58, 0xf8, !PT ;  /* 0x000010003d3d7812 */ /* 0x000fe400078ef83a */
[----:B------:R-:W-:Y:S01]  /*122a0*/  SHF.L.U64.HI R0, R11, 0x1, R4 ;  /* 0x000000010b007819 */ /* 0x000fe20000010204 */
[----:B------:R-:W-:Y:S01]  /*122b0*/  ULEA.HI UR6, UR6, UR4, URZ, 0x6 ;  /* 0x0000000406067291 */ /* 0x000fe2000f8f30ff */
[----:B------:R-:W-:Y:S01]  /*122c0*/  LOP3.LUT R4, R3, 0x10, RZ, 0x3c, !PT ;  /* 0x0000001003047812 */ /* 0x000fe200078e3cff */
[----:B------:R-:W-:Y:S01]  /*122d0*/  IMAD.SHL.U32 R60, R11, 0x2, RZ ;  /* 0x000000020b3c7824 */ /* 0x000fe200078e00ff */
[----:B------:R-:W-:-:S02]  /*122e0*/  LOP3.LUT R6, R3, 0x20, RZ, 0x3c, !PT ;  /* 0x0000002003067812 */ /* 0x000fc400078e3cff */
[----:B------:R-:W-:Y:S02]  /*122f0*/  LOP3.LUT R5, R3, 0x30, RZ, 0x3c, !PT ;  /* 0x0000003003057812 */ /* 0x000fe400078e3cff */
[----:B------:R-:W-:Y:S02]  /*12300*/  LOP3.LUT R4, R59, 0x40, RZ, 0x3c, !PT ;  /* 0x000000403b047812 */ /* 0x000fe400078e3cff */
[C---:B------:R-:W-:Y:S02]  /*12310*/  LOP3.LUT R6, R61.reuse, 0x20, RZ, 0x3c, !PT ;  /* 0x000000203d067812 */ /* 0x040fe400078e3cff */
[C---:B------:R-:W-:Y:S02]  /*12320*/  LOP3.LUT R5, R61.reuse, 0x40, RZ, 0x3c, !PT ;  /* 0x000000403d057812 */ /* 0x040fe400078e3cff */
[----:B------:R-:W-:Y:S01]  /*12330*/  LOP3.LUT R4, R61, 0x60, RZ, 0x3c, !PT ;  /* 0x000000603d047812 */ /* 0x000fe200078e3cff */
[----:B-1----:R-:W-:-:S12]  /*12340*/  USHF.R.S32.HI UR6, URZ, 0x6, UR6 ;  /* 0x00000006ff067899 */ /* 0x002fd80008011406 */
.L_x_1:
[----:B0-----:R-:W2:Y:S01]  /*12350*/  LDL.64 R6, [R1+0xcf0] ;  /* 0x000cf00001067983 */ /* 0x001ea20000100a00 */
[----:B------:R-:W0:Y:S03]  /*12360*/  LDC R4, c[0x0][0x3a0] ;  /* 0x0000e800ff047b82 */ /* 0x000e260000000800 */
[----:B--2---:R1:W-:Y:S04]  /*12370*/  STL [R1+0x3e0c], R7 ;  /* 0x003e0c0701007387 */ /* 0x0043e80000100800 */
[----:B-1----:R-:W0:Y:S04]  /*12380*/  LDL R7, [R1+0xf84] ;  /* 0x000f840001077983 */ /* 0x002e280000100800 */
[----:B------:R-:W-:Y:S04]  /*12390*/  STL [R1+0x3854], R9 ;  /* 0x0038540901007387 */ /* 0x000fe80000100800 */
        /* <DEDUP_REMOVED lines=73> */
[----:B------:R-:W-:Y:S01]  /*12830*/  STL [R1+0x3aa4], R9 ;  /* 0x003aa40901007387 */ /* 0x000fe20000100800 */
[----:B0-----:R-:W-:-:S03]  /*12840*/  IMAD R4, R7, -0x40, R4 ;  /* 0xffffffc007047824 */ /* 0x001fc600078e0204 */
        /* <DEDUP_REMOVED lines=292> */
[----:B------:R0:W-:Y:S04]  /*13a90*/  STL [R1+0x3e08], R8 ;  /* 0x003e080801007387 */ /* 0x0001e80000100800 */
        /* <DEDUP_REMOVED lines=14> */
[----:B-----5:R-:W-:Y:S04]  /*13b80*/  STL [R1+0x3810], R25 ;  /* 0x0038101901007387 */ /* 0x020fe80000100800 */
        /* <DEDUP_REMOVED lines=51> */
[----:B------:R-:W2:Y:S01]  /*13ec0*/  LDL.LU R7, [R1+0x3e0c] ;  /* 0x003e0c0001077983 */ /* 0x000ea20000300800 */
[----:B------:R-:W-:-:S02]  /*13ed0*/  ISETP.GT.AND P0, PT, R4, RZ, PT ;  /* 0x000000ff0400720c */ /* 0x000fc40003f04270 */
[----:B0-----:R-:W-:Y:S02]  /*13ee0*/  PRMT R8, RZ, 0x7610, R8 ;  /* 0x00007610ff087816 */ /* 0x001fe40000000008 */
[----:B------:R-:W-:Y:S02]  /*13ef0*/  PRMT R9, RZ, 0x7610, R9 ;  /* 0x00007610ff097816 */ /* 0x000fe40000000009 */
[----:B------:R-:W-:-:S07]  /*13f00*/  PRMT R18, RZ, 0x7610, R18 ;  /* 0x00007610ff127816 */ /* 0x000fce0000000012 */
[----:B--2---:R-:W2:Y:S04]  /*13f10*/  @P0 LDG.E.U16 R8, desc[UR8][R6.64] ;  /* 0x0000000806080981 */ /* 0x004ea8000c1e1500 */
[----:B--2---:R0:W-:Y:S04]  /*13f20*/  STL [R1+0xf38], R8 ;  /* 0x000f380801007387 */ /* 0x0041e80000100800 */
[----:B0-----:R-:W2:Y:S04]  /*13f30*/  LDL.LU R8, [R1+0x3e08] ;  /* 0x003e080001087983 */ /* 0x001ea80000300800 */
[----:B------:R-:W3:Y:S04]  /*13f40*/  LDL.64 R6, [R1+0xce8] ;  /* 0x000ce80001067983 */ /* 0x000ee80000100a00 */
[----:B---3--:R-:W3:Y:S04]  /*13f50*/  @P0 LDG.E.U16 R9, desc[UR8][R6.64] ;  /* 0x0000000806090981 */ /* 0x008ee8000c1e1500 */
[----:B---3--:R0:W-:Y:S04]  /*13f60*/  STL [R1+0xf34], R9 ;  /* 0x000f340901007387 */ /* 0x0081e80000100800 */
[----:B0-----:R-:W3:Y:S04]  /*13f70*/  LDL.LU R9, [R1+0x3e04] ;  /* 0x003e040001097983 */ /* 0x001ee80000300800 */
[----:B------:R-:W4:Y:S01]  /*13f80*/  LDL.64 R6, [R1+0xce0] ;  /* 0x000ce00001067983 */ /* 0x000f220000100a00 */
[----:B---3--:R-:W-:-:S03]  /*13f90*/  PRMT R9, RZ, 0x7610, R9 ;  /* 0x00007610ff097816 */ /* 0x008fc60000000009 */
[----:B----4-:R-:W3:Y:S04]  /*13fa0*/  @P0 LDG.E.U16 R18, desc[UR8][R6.64] ;  /* 0x0000000806120981 */ /* 0x010ee8000c1e1500 */
        /* <DEDUP_REMOVED lines=8> */
[----:B------:R-:W-:-:S02]  /*14030*/  ISETP.GT.AND P1, PT, R4, 0x1, PT ;  /* 0x000000010400780c */ /* 0x000fc40003f24270 */
[----:B---3--:R-:W-:Y:S01]  /*14040*/  PRMT R9, RZ, 0x7610, R9 ;  /* 0x00007610ff097816 */ /* 0x008fe20000000009 */
        /* <DEDUP_REMOVED lines=18> */
[----:B------:R-:W4:Y:S04]  /*14170*/  LDL R6, [R1+0x1e4c] ;  /* 0x001e4c0001067983 */ /* 0x000f280000100800 */
[----:B------:R-:W4:Y:S01]  /*14180*/  LDL R7, [R1+0x1e50] ;  /* 0x001e500001077983 */ /* 0x000f220000100800 */
[----:B---3--:R-:W-:-:S02]  /*14190*/  PRMT R9, RZ, 0x7610, R9 ;  /* 0x00007610ff097816 */ /* 0x008fc40000000009 */
[----:B----4-:R-:W-:-:S04]  /*141a0*/  @P1 LOP3.LUT R7, R7, R6, RZ, 0x3c, !PT ;  /* 0x0000000607071212 */ /* 0x010fc800078e3cff */
[----:B------:R-:W-:-:S04]  /*141b0*/  @P1 LOP3.LUT R6, R7, R6, RZ, 0x3c, !PT ;  /* 0x0000000607061212 */ /* 0x000fc800078e3cff */
[----:B------:R-:W-:-:S05]  /*141c0*/  @P1 LOP3.LUT R7, R7, R6, RZ, 0x3c, !PT ;  /* 0x0000000607071212 */ /* 0x000fca00078e3cff */
[----:B------:R-:W3:Y:S04]  /*141d0*/  @P1 LDG.E.U16 R18, desc[UR8][R6.64] ;  /* 0x0000000806121981 */ /* 0x000ee8000c1e1500 */
        /* <DEDUP_REMOVED lines=31> */
[----:B------:R-:W-:-:S02]  /*143d0*/  ISETP.GT.AND P0, PT, R4, 0x2, PT ;  /* 0x000000020400780c */ /* 0x000fc40003f04270 */
[----:B---3--:R-:W-:Y:S02]  /*143e0*/  PRMT R9, RZ, 0x7610, R9 ;  /* 0x00007610ff097816 */ /* 0x008fe40000000009 */
        /* <DEDUP_REMOVED lines=436> */
[----:B------:R-:W-:-:S02]  /*15f30*/  PRMT R2, RZ, 0x7610, R2 ;  /* 0x00007610ff027816 */ /* 0x000fc40000000002 */
[----:B------:R-:W-:Y:S02]  /*15f40*/  ISETP.GT.AND P0, PT, R4, 0x8, PT ;  /* 0x000000080400780c */ /* 0x000fe40003f04270 */
        /* <DEDUP_REMOVED lines=8> */
[----:B------:R-:W4:Y:S02]  /*15fd0*/  LDL R7, [R1+0x1ca8] ;  /* 0x001ca80001077983 */ /* 0x000f240000100800 */
[----:B----4-:R-:W-:-:S04]  /*15fe0*/  @P1 LOP3.LUT R7, R7, R6, RZ, 0x3c, !PT ;  /* 0x0000000607071212 */ /* 0x010fc800078e3cff */
[----:B------:R-:W-:-:S04]  /*15ff0*/  @P1 LOP3.LUT R6, R7, R6, RZ, 0x3c, !PT ;  /* 0x0000000607061212 */ /* 0x000fc800078e3cff */
[----:B------:R-:W-:-:S05]  /*16000*/  @P1 LOP3.LUT R7, R7, R6, RZ, 0x3c, !PT ;  /* 0x0000000607071212 */ /* 0x000fca00078e3cff */
[----:B------:R-:W4:Y:S04]  /*16010*/  @P1 LDG.E.U16 R9, desc[UR8][R6.64] ;  /* 0x0000000806091981 */ /* 0x000f28000c1e1500 */
[----:B----4-:R0:W-:Y:S04]  /*16020*/  STL [R1+0xe04], R9 ;  /* 0x000e040901007387 */ /* 0x0101e80000100800 */
[----:B0-----:R-:W4:Y:S04]  /*16030*/  LDL.LU R9, [R1+0x3d14] ;  /* 0x003d140001097983 */ /* 0x001f280000300800 */
[----:B------:R-:W2:Y:S04]  /*16040*/  LDL R6, [R1+0x1c9c] ;  /* 0x001c9c0001067983 */ /* 0x000ea80000100800 */
[----:B------:R-:W2:Y:S01]  /*16050*/  LDL R7, [R1+0x1ca0] ;  /* 0x001ca00001077983 */ /* 0x000ea20000100800 */
[----:B---3--:R-:W-:-:S02]  /*16060*/  PRMT R18, RZ, 0x7610, R18 ;  /* 0x00007610ff127816 */ /* 0x008fc40000000012 */
[----:B--2---:R-:W-:-:S04]  /*16070*/  @P1 LOP3.LUT R7, R7, R6, RZ, 0x3c, !PT ;  /* 0x0000000607071212 */ /* 0x004fc800078e3cff */
[----:B------:R-:W-:-:S04]  /*16080*/  @P1 LOP3.LUT R6, R7, R6, RZ, 0x3c, !PT ;  /* 0x0000000607061212 */ /* 0x000fc800078e3cff */
[----:B------:R-:W-:-:S05]  /*16090*/  @P1 LOP3.LUT R7, R7, R6, RZ, 0x3c, !PT ;  /* 0x0000000607071212 */ /* 0x000fca00078e3cff */
[----:B------:R-:W2:Y:S04]  /*160a0*/  @P1 LDG.E.U16 R2, desc[UR8][R6.64] ;  /* 0x0000000806021981 */ /* 0x000ea8000c1e1500 */
[----:B------:R-:W3:Y:S04]  /*160b0*/  LDL R6, [R1+0x1c94] ;  /* 0x001c940001067983 */ /* 0x000ee80000100800 */
[----:B------:R-:W3:Y:S01]  /*160c0*/  LDL R7, [R1+0x1c98] ;  /* 0x001c980001077983 */ /* 0x000ee20000100800 */
[----:B----4-:R-:W-:-:S03]  /*160d0*/  PRMT R9, RZ, 0x7610, R9 ;  /* 0x00007610ff097816 */ /* 0x010fc60000000009 */
[----:B--2---:R-:W-:Y:S01]  /*160e0*/  STL [R1+0x36d8], R2 ;  /* 0x0036d80201007387 */ /* 0x004fe20000100800 */
[----:B---3--:R-:W-:-:S04]  /*160f0*/  @P1 LOP3.LUT R7, R7, R6, RZ, 0x3c, !PT ;  /* 0x0000000607071212 */ /* 0x008fc800078e3cff */
[----:B------:R-:W-:-:S04]  /*16100*/  @P1 LOP3.LUT R6, R7, R6, RZ, 0x3c, !PT ;  /* 0x0000000607061212 */ /* 0x000fc800078e3cff */
[----:B------:R-:W-:-:S05]  /*16110*/  @P1 LOP3.LUT R7, R7, R6, RZ, 0x3c, !PT ;  /* 0x0000000607071212 */ /* 0x000fca00078e3cff */
[----:B------:R-:W2:Y:S04]  /*16120*/  @P1 LDG.E.U16 R18, desc[UR8][R6.64] ;  /* 0x0000000806121981 */ /* 0x000ea8000c1e1500 */
[----:B--2---:R0:W-:Y:S04]  /*16130*/  STL [R1+0xdfc], R18 ;  /* 0x000dfc1201007387 */ /* 0x0041e80000100800 */
[----:B0-----:R-:W2:Y:S04]  /*16140*/  LDL.LU R18, [R1+0x3d10] ;  /* 0x003d100001127983 */ /* 0x001ea80000300800 */
[----:B------:R-:W3:Y:S04]  /*16150*/  LDL R6, [R1+0x1c8c] ;  /* 0x001c8c0001067983 */ /* 0x000ee80000100800 */
[----:B------:R-:W3:Y:S01]  /*16160*/  LDL R7, [R1+0x1c90] ;  /* 0x001c900001077983 */ /* 0x000ee20000100800 */
[----:B--2---:R-:W-:-:S02]  /*16170*/  PRMT R18, RZ, 0x7610, R18 ;  /* 0x00007610ff127816 */ /* 0x004fc40000000012 */
        /* <DEDUP_REMOVED lines=35> */
[----:B------:R-:W-:-:S02]  /*163b0*/  ISETP.GT.AND P1, PT, R4, 0x9, PT ;  /* 0x000000090400780c */ /* 0x000fc40003f24270 */
[----:B--2---:R-:W-:Y:S02]  /*163c0*/  PRMT R18, RZ, 0x7610, R18 ;  /* 0x00007610ff127816 */ /* 0x004fe40000000012 */
        /* <DEDUP_REMOVED lines=2727> */
[----:B------:R-:W-:-:S02]  /*20e40*/  PRMT R8, RZ, 0x7610, R8 ;  /* 0x00007610ff087816 */ /* 0x000fc40000000008 */
[----:B---3--:R-:W-:-:S04]  /*20e50*/  @P1 LOP3.LUT R7, R7, R6, RZ, 0x3c, !PT ;  /* 0x0000000607071212 */ /* 0x008fc800078e3cff */
        /* <DEDUP_REMOVED lines=16> */
[----:B------:R-:W-:-:S02]  /*20f60*/  PRMT R14, RZ, 0x7610, R14 ;  /* 0x00007610ff0e7816 */ /* 0x000fc4000000000e */
[----:B--2---:R-:W-:-:S04]  /*20f70*/  @P0 LOP3.LUT R7, R7, R6, RZ, 0x3c, !PT ;  /* 0x0000000607070212 */ /* 0x004fc800078e3cff */
[----:B------:R-:W-:-:S04]  /*20f80*/  @P0 LOP3.LUT R6, R7, R6, RZ, 0x3c, !PT ;  /* 0x0000000607060212 */ /* 0x000fc800078e3cff */
[----:B------:R-:W-:-:S05]  /*20f90*/  @P0 LOP3.LUT R7, R7, R6, RZ, 0x3c, !PT ;  /* 0x0000000607070212 */ /* 0x000fca00078e3cff */
[----:B------:R-:W2:Y:S04]  /*20fa0*/  @P0 LDG.E.U16 R13, desc[UR8][R6.64] ;  /* 0x00000008060d0981 */ /* 0x000ea8000c1e1500 */
[----:B--2---:R0:W-:Y:S04]  /*20fb0*/  STL [R1+0x1d0], R13 ;  /* 0x0001d00d01007387 */ /* 0x0041e80000100800 */
[----:B0-----:R-:W2:Y:S04]  /*20fc0*/  LDL.LU R13, [R1+0x3848] ;  /* 0x00384800010d7983 */ /* 0x001ea80000300800 */
        /* <DEDUP_REMOVED lines=28> */
[----:B------:R-:W2:Y:S02]  /*21190*/  LDL R7, [R1+0x12e8] ;  /* 0x0012e80001077983 */ /* 0x000ea40000100800 */
        /* <DEDUP_REMOVED lines=18> */
[----:B------:R-:W-:Y:S02]  /*212c0*/  ISETP.GT.AND P1, PT, R4, 0x2f, PT ;  /* 0x0000002f0400780c */ /* 0x000fe40003f24270 */
        /* <DEDUP_REMOVED lines=378> */
[----:B------:R-:W3:Y:S04]  /*22a70*/  LDL R6, [R1+0x1184] ;  /* 0x0011840001067983 */ /* 0x000ee80000100800 */
[----:B------:R-:W3:Y:S01]  /*22a80*/  LDL R7, [R1+0x1188] ;  /* 0x0011880001077983 */ /* 0x000ee20000100800 */
[----:B------:R-:W-:-:S03]  /*22a90*/  PRMT R34, RZ, 0x7610, R34 ;  /* 0x00007610ff227816 */ /* 0x000fc60000000022 */
[----:B--2---:R0:W-:Y:S04]  /*22aa0*/  STL [R1+0x44], R9 ;  /* 0x0000440901007387 */ /* 0x0041e80000100800 */
[----:B0-----:R-:W2:Y:S01]  /*22ab0*/  LDL R9, [R1+0x1160] ;  /* 0x0011600001097983 */ /* 0x001ea20000100800 */
[----:B---3--:R-:W-:-:S04]  /*22ac0*/  @P0 LOP3.LUT R7, R7, R6, RZ, 0x3c, !PT ;  /* 0x0000000607070212 */ /* 0x008fc800078e3cff */
[----:B------:R-:W-:-:S04]  /*22ad0*/  @P0 LOP3.LUT R6, R7, R6, RZ, 0x3c, !PT ;  /* 0x0000000607060212 */ /* 0x000fc800078e3cff */
[----:B------:R-:W-:-:S05]  /*22ae0*/  @P0 LOP3.LUT R7, R7, R6, RZ, 0x3c, !PT ;  /* 0x0000000607070212 */ /* 0x000fca00078e3cff */
[----:B------:R-:W3:Y:S04]  /*22af0*/  @P0 LDG.E.U16 R34, desc[UR8][R6.64] ;  /* 0x0000000806220981 */ /* 0x000ee8000c1e1500 */
[----:B---3--:R0:W-:Y:S04]  /*22b00*/  STL [R1+0x40], R34 ;  /* 0x0000402201007387 */ /* 0x0081e80000100800 */
[----:B0-----:R-:W3:Y:S04]  /*22b10*/  LDL.LU R34, [R1+0x378c] ;  /* 0x00378c0001227983 */ /* 0x001ee80000300800 */
        /* <DEDUP_REMOVED lines=33> */
[----:B------:R-:W3:Y:S01]  /*22d30*/  @P0 LDG.E.U16 R40, desc[UR8][R6.64] ;  /* 0x0000000806280981 */ /* 0x000ee2000c1e1500 */
[----:B----4-:R-:W-:-:S03]  /*22d40*/  PRMT R8, RZ, 0x7610, R8 ;  /* 0x00007610ff087816 */ /* 0x010fc60000000008 */
[----:B---3--:R0:W-:Y:S04]  /*22d50*/  STL [R1+0x30], R40 ;  /* 0x0000302801007387 */ /* 0x0081e80000100800 */
[----:B0-----:R-:W3:Y:S04]  /*22d60*/  LDL.LU R40, [R1+0x3780] ;  /* 0x0037800001287983 */ /* 0x001ee80000300800 */
[----:B------:R-:W4:Y:S01]  /*22d70*/  LDL R7, [R1+0x115c] ;  /* 0x00115c0001077983 */ /* 0x000f220000100800 */
[----:B------:R-:W-:Y:S01]  /*22d80*/  @P0 IMAD.MOV.U32 R6, RZ, RZ, R9 ;  /* 0x000000ffff060224 */ /* 0x000fe200078e0009 */
[----:B------:R-:W-:-:S02]  /*22d90*/  PRMT R13, RZ, 0x7610, R13 ;  /* 0x00007610ff0d7816 */ /* 0x000fc4000000000d */
[----:B------:R-:W2:Y:S04]  /*22da0*/  LDL R9, [R1+0x1134] ;  /* 0x0011340001097983 */ /* 0x000ea80000100800 */
[----:B----4-:R0:W4:Y:S04]  /*22db0*/  @P0 LDG.E.U16 R8, desc[UR8][R6.64] ;  /* 0x0000000806080981 */ /* 0x010128000c1e1500 */
[----:B------:R-:W0:Y:S04]  /*22dc0*/  LDL R6, [R1+0x1154] ;  /* 0x0011540001067983 */ /* 0x000e280000100800 */
[----:B------:R-:W0:Y:S02]  /*22dd0*/  LDL R7, [R1+0x1158] ;  /* 0x0011580001077983 */ /* 0x000e240000100800 */
[----:B0-----:R-:W-:-:S04]  /*22de0*/  @P0 LOP3.LUT R7, R7, R6, RZ, 0x3c, !PT ;  /* 0x0000000607070212 */ /* 0x001fc800078e3cff */
[----:B------:R-:W-:-:S04]  /*22df0*/  @P0 LOP3.LUT R6, R7, R6, RZ, 0x3c, !PT ;  /* 0x0000000607060212 */ /* 0x000fc800078e3cff */
[----:B------:R-:W-:Y:S01]  /*22e00*/  @P0 LOP3.LUT R7, R7, R6, RZ, 0x3c, !PT ;  /* 0x0000000607070212 */ /* 0x000fe200078e3cff */
[----:B----4-:R0:W-:Y:S04]  /*22e10*/  STL [R1+0x2c], R8 ;  /* 0x00002c0801007387 */ /* 0x0101e80000100800 */
[----:B------:R1:W4:Y:S01]  /*22e20*/  @P0 LDG.E.U16 R13, desc[UR8][R6.64] ;  /* 0x00000008060d0981 */ /* 0x000322000c1e1500 */
[----:B------:R-:W-:Y:S02]  /*22e30*/  ISETP.GT.AND P1, PT, R4, 0x35, PT ;  /* 0x000000350400780c */ /* 0x000fe40003f24270 */
[----:B------:R-:W-:Y:S01]  /*22e40*/  PRMT R42, RZ, 0x7610, R42 ;  /* 0x00007610ff2a7816 */ /* 0x000fe2000000002a */
[----:B0-----:R-:W2:Y:S04]  /*22e50*/  LDL R8, [R1+0x1138] ;  /* 0x0011380001087983 */ /* 0x001ea80000100800 */
[----:B------:R-:W1:Y:S04]  /*22e60*/  LDL R6, [R1+0x114c] ;  /* 0x00114c0001067983 */ /* 0x000e680000100800 */
[----:B------:R-:W1:Y:S02]  /*22e70*/  LDL R7, [R1+0x1150] ;  /* 0x0011500001077983 */ /* 0x000e640000100800 */
[----:B-1----:R-:W-:-:S04]  /*22e80*/  @P1 LOP3.LUT R7, R7, R6, RZ, 0x3c, !PT ;  /* 0x0000000607071212 */ /* 0x002fc800078e3cff */
[----:B------:R-:W-:-:S04]  /*22e90*/  @P1 LOP3.LUT R6, R7, R6, RZ, 0x3c, !PT ;  /* 0x0000000607061212 */ /* 0x000fc800078e3cff */
[----:B------:R-:W-:-:S05]  /*22ea0*/  @P1 LOP3.LUT R7, R7, R6, RZ, 0x3c, !PT ;  /* 0x0000000607071212 */ /* 0x000fca00078e3cff */
[----:B------:R-:W2:Y:S04]  /*22eb0*/  @P1 LDG.E.U16 R42, desc[UR8][R6.64] ;  /* 0x00000008062a1981 */ /* 0x000ea8000c1e1500 */
[----:B----4-:R0:W-:Y:S04]  /*22ec0*/  STL [R1+0x28], R13 ;  /* 0x0000280d01007387 */ /* 0x0101e80000100800 */
[----:B0-----:R-:W4:Y:S04]  /*22ed0*/  LDL R13, [R1+0x1130] ;  /* 0x00113000010d7983 */ /* 0x001f280000100800 */
[----:B--2---:R0:W-:Y:S04]  /*22ee0*/  STL [R1+0x24], R42 ;  /* 0x0000242a01007387 */ /* 0x0041e80000100800 */
[----:B0-----:R-:W2:Y:S04]  /*22ef0*/  LDL.LU R42, [R1+0x377c] ;  /* 0x00377c00012a7983 */ /* 0x001ea80000300800 */
[----:B------:R-:W2:Y:S01]  /*22f00*/  LDL R7, [R1+0x1144] ;  /* 0x0011440001077983 */ /* 0x000ea20000100800 */
[----:B------:R-:W-:Y:S01]  /*22f10*/  PRMT R14, RZ, 0x7610, R14 ;  /* 0x00007610ff0e7816 */ /* 0x000fe2000000000e */
[----:B------:R-:W-:Y:S01]  /*22f20*/  @P1 IMAD.MOV.U32 R6, RZ, RZ, R18 ;  /* 0x000000ffff061224 */ /* 0x000fe200078e0012 */
[----:B------:R-:W-:-:S02]  /*22f30*/  PRMT R44, RZ, 0x7610, R44 ;  /* 0x00007610ff2c7816 */ /* 0x000fc4000000002c */
[----:B------:R-:W-:Y:S01]  /*22f40*/  PRMT R3, RZ, 0x7610, R3 ;  /* 0x00007610ff037816 */ /* 0x000fe20000000003 */
[----:B------:R-:W3:Y:S04]  /*22f50*/  LDL R18, [R1+0x111c] ;  /* 0x00111c0001127983 */ /* 0x000ee80000100800 */
[----:B--2---:R0:W2:Y:S04]  /*22f60*/  @P1 LDG.E.U16 R14, desc[UR8][R6.64] ;  /* 0x00000008060e1981 */ /* 0x0040a8000c1e1500 */
[----:B------:R-:W0:Y:S04]  /*22f70*/  LDL R6, [R1+0x113c] ;  /* 0x00113c0001067983 */ /* 0x000e280000100800 */
[----:B------:R-:W0:Y:S02]  /*22f80*/  LDL R7, [R1+0x1140] ;  /* 0x0011400001077983 */ /* 0x000e240000100800 */
[----:B0-----:R-:W-:-:S04]  /*22f90*/  @P1 LOP3.LUT R7, R7, R6, RZ, 0x3c, !PT ;  /* 0x0000000607071212 */ /* 0x001fc800078e3cff */
[----:B------:R-:W-:-:S04]  /*22fa0*/  @P1 LOP3.LUT R6, R7, R6, RZ, 0x3c, !PT ;  /* 0x0000000607061212 */ /* 0x000fc800078e3cff */
[----:B------:R-:W-:-:S05]  /*22fb0*/  @P1 LOP3.LUT R7, R7, R6, RZ, 0x3c, !PT ;  /* 0x0000000607071212 */ /* 0x000fca00078e3cff */
[----:B------:R0:W3:Y:S02]  /*22fc0*/  @P1 LDG.E.U16 R44, desc[UR8][R6.64] ;  /* 0x00000008062c1981 */ /* 0x0000e4000c1e1500 */
[----:B0-----:R-:W-:Y:S02]  /*22fd0*/  @P1 IMAD.MOV.U32 R6, RZ, RZ, R8 ;  /* 0x000000ffff061224 */ /* 0x001fe400078e0008 */
[----:B------:R-:W-:-:S05]  /*22fe0*/  @P1 IMAD.MOV.U32 R7, RZ, RZ, R9 ;  /* 0x000000ffff071224 */ /* 0x000fca00078e0009 */
[----:B------:R-:W4:Y:S04]  /*22ff0*/  @P1 LDG.E.U16 R3, desc[UR8][R6.64] ;  /* 0x0000000806031981 */ /* 0x000f28000c1e1500 */
[----:B--2---:R0:W-:Y:S04]  /*23000*/  STL [R1+0x20], R14 ;  /* 0x0000200e01007387 */ /* 0x0041e80000100800 */
[----:B0-----:R-:W2:Y:S04]  /*23010*/  LDL R14, [R1+0x1120] ;  /* 0x00112000010e7983 */ /* 0x001ea80000100800 */
[----:B---3--:R0:W-:Y:S04]  /*23020*/  STL [R1+0x1c], R44 ;  /* 0x00001c2c01007387 */ /* 0x0081e80000100800 */
[----:B0-----:R-:W3:Y:S04]  /*23030*/  LDL.LU R44, [R1+0x3778] ;  /* 0x00377800012c7983 */ /* 0x001ee80000300800 */
[----:B------:R-:W2:Y:S04]  /*23040*/  LDL R9, [R1+0x1114] ;  /* 0x0011140001097983 */ /* 0x000ea80000100800 */
[----:B------:R-:W2:Y:S04]  /*23050*/  LDL R8, [R1+0x1118] ;  /* 0x0011180001087983 */ /* 0x000ea80000100800 */
[----:B----4-:R-:W-:Y:S04]  /*23060*/  STL [R1+0x18], R3 ;  /* 0x0000180301007387 */ /* 0x010fe80000100800 */
[----:B------:R-:W4:Y:S01]  /*23070*/  LDL R7, [R1+0x112c] ;  /* 0x00112c0001077983 */ /* 0x000f220000100800 */
[----:B------:R-:W-:Y:S01]  /*23080*/  PRMT R12, RZ, 0x7610, R12 ;  /* 0x00007610ff0c7816 */ /* 0x000fe2000000000c */
[----:B------:R-:W-:Y:S01]  /*23090*/  @P1 IMAD.MOV.U32 R6, RZ, RZ, R13 ;  /* 0x000000ffff061224 */ /* 0x000fe200078e000d */
[----:B------:R-:W-:-:S02]  /*230a0*/  PRMT R31, RZ, 0x7610, R31 ;  /* 0x00007610ff1f7816 */ /* 0x000fc4000000001f */
[----:B------:R-:W-:Y:S02]  /*230b0*/  PRMT R10, RZ, 0x7610, R10 ;  /* 0x00007610ff0a7816 */ /* 0x000fe4000000000a */
[----:B------:R-:W-:Y:S01]  /*230c0*/  PRMT R60, RZ, 0x7610, R60 ;  /* 0x00007610ff3c7816 */ /* 0x000fe2000000003c */
[----:B------:R-:W2:Y:S04]  /*230d0*/  LDL R13, [R1+0x110c] ;  /* 0x00110c00010d7983 */ /* 0x000ea80000100800 */
[----:B----4-:R0:W4:Y:S04]  /*230e0*/  @P1 LDG.E.U16 R12, desc[UR8][R6.64] ;  /* 0x00000008060c1981 */ /* 0x010128000c1e1500 */
[----:B------:R-:W0:Y:S04]  /*230f0*/  LDL R6, [R1+0x1124] ;  /* 0x0011240001067983 */ /* 0x000e280000100800 */
[----:B------:R-:W0:Y:S02]  /*23100*/  LDL R7, [R1+0x1128] ;  /* 0x0011280001077983 */ /* 0x000e240000100800 */
[----:B0-----:R-:W-:-:S04]  /*23110*/  @P1 LOP3.LUT R7, R7, R6, RZ, 0x3c, !PT ;  /* 0x0000000607071212 */ /* 0x001fc800078e3cff */
[----:B------:R-:W-:-:S04]  /*23120*/  @P1 LOP3.LUT R6, R7, R6, RZ, 0x3c, !PT ;  /* 0x0000000607061212 */ /* 0x000fc800078e3cff */
[----:B------:R-:W-:-:S05]  /*23130*/  @P1 LOP3.LUT R7, R7, R6, RZ, 0x3c, !PT ;  /* 0x0000000607071212 */ /* 0x000fca00078e3cff */
[----:B------:R2:W3:Y:S02]  /*23140*/  @P1 LDG.E.U16 R31, desc[UR8][R6.64] ;  /* 0x00000008061f1981 */ /* 0x0004e4000c1e1500 */
[----:B--2---:R-:W-:Y:S02]  /*23150*/  @P1 IMAD.MOV.U32 R6, RZ, RZ, R14 ;  /* 0x000000ffff061224 */ /* 0x004fe400078e000e */
[----:B------:R-:W-:-:S05]  /*23160*/  @P1 IMAD.MOV.U32 R7, RZ, RZ, R18 ;  /* 0x000000ffff071224 */ /* 0x000fca00078e0012 */
[----:B------:R0:W2:Y:S02]  /*23170*/  @P1 LDG.E.U16 R10, desc[UR8][R6.64] ;  /* 0x00000008060a1981 */ /* 0x0000a4000c1e1500 */
[----:B0-----:R-:W-:Y:S02]  /*23180*/  @P1 IMAD.MOV.U32 R6, RZ, RZ, R8 ;  /* 0x000000ffff061224 */ /* 0x001fe400078e0008 */
[----:B------:R-:W-:-:S05]  /*23190*/  @P1 IMAD.MOV.U32 R7, RZ, RZ, R9 ;  /* 0x000000ffff071224 */ /* 0x000fca00078e0009 */
[----:B------:R-:W2:Y:S04]  /*231a0*/  @P1 LDG.E.U16 R60, desc[UR8][R6.64] ;  /* 0x00000008063c1981 */ /* 0x000ea8000c1e1500 */
[----:B----4-:R0:W-:Y:S04]  /*231b0*/  STL [R1+0x14], R12 ;  /* 0x0000140c01007387 */ /* 0x0101e80000100800 */
[----:B0-----:R-:W4:Y:S04]  /*231c0*/  LDL R12, [R1+0x1110] ;  /* 0x00111000010c7983 */ /* 0x001f280000100800 */
[----:B---3--:R0:W-:Y:S04]  /*231d0*/  STL [R1+0x10], R31 ;  /* 0x0000101f01007387 */ /* 0x0081e80000100800 */
[----:B0-----:R-:W3:Y:S04]  /*231e0*/  LDL R31, [R1+0x1104] ;  /* 0x00110400011f7983 */ /* 0x001ee80000100800 */
[----:B--2---:R0:W-:Y:S01]  /*231f0*/  STL [R1+0xc], R10 ;  /* 0x00000c0a01007387 */ /* 0x0041e20000100800 */
[----:B------:R-:W-:-:S03]  /*23200*/  ISETP.GT.AND P0, PT, R4, 0x36, PT ;  /* 0x000000360400780c */ /* 0x000fc60003f04270 */
[----:B------:R-:W2:Y:S04]  /*23210*/  LDL R9, [R1+0x10fc] ;  /* 0x0010fc0001097983 */ /* 0x000ea80000100800 */
[----:B------:R-:W2:Y:S04]  /*23220*/  LDL R8, [R1+0x1100] ;  /* 0x0011000001087983 */ /* 0x000ea80000100800 */
[----:B0-----:R-:W2:Y:S01]  /*23230*/  LDL R10, [R1+0x1108] ;  /* 0x00110800010a7983 */ /* 0x001ea20000100800 */
[----:B------:R-:W-:-:S03]  /*23240*/  PRMT R2, RZ, 0x7610, R2 ;  /* 0x00007610ff027816 */ /* 0x000fc60000000002 */
[----:B------:R-:W-:Y:S04]  /*23250*/  STL [R1+0x3748], R60 ;  /* 0x0037483c01007387 */ /* 0x000fe80000100800 */
[----:B------:R-:W2:Y:S04]  /*23260*/  LDL R18, [R1+0x10f4] ;  /* 0x0010f40001127983 */ /* 0x000ea80000100800 */
[----:B------:R-:W2:Y:S01]  /*23270*/  LDL R14, [R1+0x10f8] ;  /* 0x0010f800010e7983 */ /* 0x000ea20000100800 */
[----:B------:R-:W-:Y:S01]  /*23280*/  @P0 IMAD.MOV.U32 R7, RZ, RZ, R13 ;  /* 0x000000ffff070224 */ /* 0x000fe200078e000d */
[----:B------:R-:W-:-:S02]  /*23290*/  PRMT R0, RZ, 0x7610, R0 ;  /* 0x00007610ff007816 */ /* 0x000fc40000000000 */
[----:B------:R-:W-:Y:S02]  /*232a0*/  PRMT R61, RZ, 0x7610, R61 ;  /* 0x00007610ff3d7816 */ /* 0x000fe4000000003d */
[----:B------:R-:W-:Y:S01]  /*232b0*/  PRMT R59, RZ, 0x7610, R59 ;  /* 0x00007610ff3b7816 */ /* 0x000fe2000000003b */
[----:B------:R-:W2:Y:S01]  /*232c0*/  LDL R13, [R1+0x10ec] ;  /* 0x0010ec00010d7983 */ /* 0x000ea20000100800 */
[----:B----4-:R-:W-:-:S03]  /*232d0*/  @P0 IMAD.MOV.U32 R6, RZ, RZ, R12 ;  /* 0x000000ffff060224 */ /* 0x010fc600078e000c */
[----:B------:R-:W4:Y:S04]  /*232e0*/  LDL R12, [R1+0x10f0] ;  /* 0x0010f000010c7983 */ /* 0x000f280000100800 */
[----:B------:R3:W4:Y:S02]  /*232f0*/  @P0 LDG.E.U16 R2, desc[UR8][R6.64] ;  /* 0x0000000806020981 */ /* 0x000724000c1e1500 */
[----:B---3--:R-:W-:Y:S02]  /*23300*/  @P0 IMAD.MOV.U32 R7, RZ, RZ, R31 ;  /* 0x000000ffff070224 */ /* 0x008fe400078e001f */
[----:B--2---:R-:W-:-:S05]  /*23310*/  @P0 IMAD.MOV.U32 R6, RZ, RZ, R10 ;  /* 0x000000ffff060224 */ /* 0x004fca00078e000a */
[----:B------:R0:W2:Y:S02]  /*23320*/  @P0 LDG.E.U16 R0, desc[UR8][R6.64] ;  /* 0x0000000806000981 */ /* 0x0000a4000c1e1500 */
[----:B0-----:R-:W-:Y:S02]  /*23330*/  @P0 IMAD.MOV.U32 R6, RZ, RZ, R8 ;  /* 0x000000ffff060224 */ /* 0x001fe400078e0008 */
[----:B------:R-:W-:-:S05]  /*23340*/  @P0 IMAD.MOV.U32 R7, RZ, RZ, R9 ;  /* 0x000000ffff070224 */ /* 0x000fca00078e0009 */
[----:B------:R0:W3:Y:S02]  /*23350*/  @P0 LDG.E.U16 R61, desc[UR8][R6.64] ;  /* 0x00000008063d0981 */ /* 0x0000e4000c1e1500 */
[----:B0-----:R-:W-:Y:S02]  /*23360*/  @P0 IMAD.MOV.U32 R6, RZ, RZ, R14 ;  /* 0x000000ffff060224 */ /* 0x001fe400078e000e */
[----:B------:R-:W-:-:S05]  /*23370*/  @P0 IMAD.MOV.U32 R7, RZ, RZ, R18 ;  /* 0x000000ffff070224 */ /* 0x000fca00078e0012 */
[----:B------:R0:W3:Y:S04]  /*23380*/  @P0 LDG.E.U16 R59, desc[UR8][R6.64] ;  /* 0x00000008063b0981 */ /* 0x0000e8000c1e1500 */
[----:B----4-:R1:W-:Y:S04]  /*23390*/  STL [R1+0x3708], R2 ;  /* 0x0037080201007387 */ /* 0x0103e80000100800 */
[----:B------:R-:W4:Y:S04]  /*233a0*/  LDL R10, [R1+0x10e4] ;  /* 0x0010e400010a7983 */ /* 0x000f280000100800 */
[----:B-1----:R-:W4:Y:S04]  /*233b0*/  LDL R2, [R1+0x10e8] ;  /* 0x0010e80001027983 */ /* 0x002f280000100800 */
[----:B--2---:R-:W-:Y:S04]  /*233c0*/  STL [R1+0x370c], R0 ;  /* 0x00370c0001007387 */ /* 0x004fe80000100800 */
[----:B------:R-:W2:Y:S04]  /*233d0*/  LDL R9, [R1+0x10dc] ;  /* 0x0010dc0001097983 */ /* 0x000ea80000100800 */
[----:B------:R-:W2:Y:S01]  /*233e0*/  LDL R8, [R1+0x10e0] ;  /* 0x0010e00001087983 */ /* 0x000ea20000100800 */
[----:B------:R-:W-:Y:S01]  /*233f0*/  PRMT R58, RZ, 0x7610, R58 ;  /* 0x00007610ff3a7816 */ /* 0x000fe2000000003a */
[----:B0-----:R-:W-:-:S02]  /*23400*/  @P0 IMAD.MOV.U32 R6, RZ, RZ, R12 ;  /* 0x000000ffff060224 */ /* 0x001fc400078e000c */
[----:B------:R-:W-:Y:S01]  /*23410*/  @P0 IMAD.MOV.U32 R7, RZ, RZ, R13 ;  /* 0x000000ffff070224 */ /* 0x000fe200078e000d */
[----:B------:R-:W-:-:S04]  /*23420*/  PRMT R57, RZ, 0x7610, R57 ;  /* 0x00007610ff397816 */ /* 0x000fc80000000039 */
[----:B------:R4:W2:Y:S04]  /*23430*/  @P0 LDG.E.U16 R58, desc[UR8][R6.64] ;  /* 0x00000008063a0981 */ /* 0x0008a8000c1e1500 */
[----:B---3--:R-:W-:Y:S04]  /*23440*/  STL [R1+0x3710], R61 ;  /* 0x0037103d01007387 */ /* 0x008fe80000100800 */
[----:B------:R-:W-:Y:S04]  /*23450*/  STL [R1+0x3714], R59 ;  /* 0x0037143b01007387 */ /* 0x000fe80000100800 */
[----:B------:R-:W3:Y:S04]  /*23460*/  LDL R14, [R1+0x10d4] ;  /* 0x0010d400010e7983 */ /* 0x000ee80000100800 */
[----:B------:R-:W3:Y:S01]  /*23470*/  LDL R13, [R1+0x10d8] ;  /* 0x0010d800010d7983 */ /* 0x000ee20000100800 */
[----:B----4-:R-:W-:-:S02]  /*23480*/  @P0 IMAD.MOV.U32 R7, RZ, RZ, R10 ;  /* 0x000000ffff070224 */ /* 0x010fc400078e000a */
[----:B------:R-:W-:-:S05]  /*23490*/  @P0 IMAD.MOV.U32 R6, RZ, RZ, R2 ;  /* 0x000000ffff060224 */ /* 0x000fca00078e0002 */
[----:B------:R2:W4:Y:S01]  /*234a0*/  @P0 LDG.E.U16 R57, desc[UR8][R6.64] ;  /* 0x0000000806390981 */ /* 0x000522000c1e1500 */
[----:B------:R-:W-:Y:S01]  /*234b0*/  PRMT R56, RZ, 0x7610, R56 ;  /* 0x00007610ff387816 */ /* 0x000fe20000000038 */
[----:B--2---:R-:W-:Y:S02]  /*234c0*/  @P0 IMAD.MOV.U32 R7, RZ, RZ, R9 ;  /* 0x000000ffff070224 */ /* 0x004fe400078e0009 */
[----:B------:R-:W-:-:S05]  /*234d0*/  @P0 IMAD.MOV.U32 R6, RZ, RZ, R8 ;  /* 0x000000ffff060224 */ /* 0x000fca00078e0008 */
[----:B------:R3:W2:Y:S01]  /*234e0*/  @P0 LDG.E.U16 R56, desc[UR8][R6.64] ;  /* 0x0000000806380981 */ /* 0x0006a2000c1e1500 */
[----:B------:R-:W-:-:S03]  /*234f0*/  PRMT R55, RZ, 0x7610, R55 ;  /* 0x00007610ff377816 */ /* 0x000fc60000000037 */
[----:B------:R-:W-:Y:S04]  /*23500*/  STL [R1+0x3718], R58 ;  /* 0x0037183a01007387 */ /* 0x000fe80000100800 */
[----:B------:R-:W2:Y:S04]  /*23510*/  LDL R10, [R1+0x10cc] ;  /* 0x0010cc00010a7983 */ /* 0x000ea80000100800 */
[----:B------:R-:W2:Y:S01]  /*23520*/  LDL R2, [R1+0x10d0] ;  /* 0x0010d00001027983 */ /* 0x000ea20000100800 */
[----:B---3--:R-:W-:Y:S02]  /*23530*/  @P0 IMAD.MOV.U32 R7, RZ, RZ, R14 ;  /* 0x000000ffff070224 */ /* 0x008fe400078e000e */
[----:B------:R-:W-:-:S05]  /*23540*/  @P0 IMAD.MOV.U32 R6, RZ, RZ, R13 ;  /* 0x000000ffff060224 */ /* 0x000fca00078e000d */
[----:B------:R0:W3:Y:S04]  /*23550*/  @P0 LDG.E.U16 R55, desc[UR8][R6.64] ;  /* 0x0000000806370981 */ /* 0x0000e8000c1e1500 */
[----:B----4-:R-:W-:Y:S04]  /*23560*/  STL [R1+0x371c], R57 ;  /* 0x00371c3901007387 */ /* 0x010fe80000100800 */
[----:B------:R-:W4:Y:S04]  /*23570*/  LDL R18, [R1+0x10c4] ;  /* 0x0010c40001127983 */ /* 0x000f280000100800 */
[----:B------:R-:W4:Y:S04]  /*23580*/  LDL R12, [R1+0x10c8] ;  /* 0x0010c800010c7983 */ /* 0x000f280000100800 */
[----:B------:R-:W4:Y:S04]  /*23590*/  LDL R9, [R1+0x10bc] ;  /* 0x0010bc0001097983 */ /* 0x000f280000100800 */
[----:B------:R-:W4:Y:S04]  /*235a0*/  LDL R8, [R1+0x10c0] ;  /* 0x0010c00001087983 */ /* 0x000f280000100800 */
[----:B--2---:R-:W-:Y:S04]  /*235b0*/  STL [R1+0x3720], R56 ;  /* 0x0037203801007387 */ /* 0x004fe80000100800 */
[----:B------:R-:W2:Y:S04]  /*235c0*/  LDL R14, [R1+0x10b4] ;  /* 0x0010b400010e7983 */ /* 0x000ea80000100800 */
[----:B------:R-:W2:Y:S01]  /*235d0*/  LDL R13, [R1+0x10b8] ;  /* 0x0010b800010d7983 */ /* 0x000ea20000100800 */
[----:B------:R-:W-:-:S02]  /*235e0*/  ISETP.GT.AND P1, PT, R4, 0x37, PT ;  /* 0x000000370400780c */ /* 0x000fc40003f24270 */
[----:B------:R-:W-:-:S11]  /*235f0*/  PRMT R30, RZ, 0x7610, R30 ;  /* 0x00007610ff1e7816 */ /* 0x000fd6000000001e */
[----:B0-----:R-:W-:Y:S02]  /*23600*/  @P1 IMAD.MOV.U32 R6, RZ, RZ, R2 ;  /* 0x000000ffff061224 */ /* 0x001fe400078e0002 */
[----:B------:R-:W-:-:S05]  /*23610*/  @P1 IMAD.MOV.U32 R7, RZ, RZ, R10 ;  /* 0x000000ffff071224 */ /* 0x000fca00078e000a */
[----:B------:R4:W2:Y:S04]  /*23620*/  @P1 LDG.E.U16 R30, desc[UR8][R6.64] ;  /* 0x00000008061e1981 */ /* 0x0008a8000c1e1500 */
[----:B---3--:R-:W-:Y:S04]  /*23630*/  STL [R1+0x3724], R55 ;  /* 0x0037243701007387 */ /* 0x008fe80000100800 */
[----:B------:R-:W3:Y:S04]  /*23640*/  LDL R10, [R1+0x10ac] ;  /* 0x0010ac00010a7983 */ /* 0x000ee80000100800 */
[----:B------:R-:W3:Y:S01]  /*23650*/  LDL R2, [R1+0x10b0] ;  /* 0x0010b00001027983 */ /* 0x000ee20000100800 */
[----:B----4-:R-:W-:-:S02]  /*23660*/  @P1 IMAD.MOV.U32 R7, RZ, RZ, R18 ;  /* 0x000000ffff071224 */ /* 0x010fc400078e0012 */
[----:B------:R-:W-:Y:S01]  /*23670*/  @P1 IMAD.MOV.U32 R6, RZ, RZ, R12 ;  /* 0x000000ffff061224 */ /* 0x000fe200078e000c */
[----:B------:R-:W4:Y:S04]  /*23680*/  LDL R18, [R1+0x10a4] ;  /* 0x0010a40001127983 */ /* 0x000f280000100800 */
[----:B------:R-:W4:Y:S01]  /*23690*/  LDL R12, [R1+0x10a8] ;  /* 0x0010a800010c7983 */ /* 0x000f220000100800 */
[----:B------:R-:W-:Y:S02]  /*236a0*/  PRMT R25, RZ, 0x7610, R25 ;  /* 0x00007610ff197816 */ /* 0x000fe40000000019 */
[----:B------:R-:W-:-:S04]  /*236b0*/  PRMT R24, RZ, 0x7610, R24 ;  /* 0x00007610ff187816 */ /* 0x000fc80000000018 */
[----:B------:R0:W4:Y:S02]  /*236c0*/  @P1 LDG.E.U16 R25, desc[UR8][R6.64] ;  /* 0x0000000806191981 */ /* 0x000124000c1e1500 */
[----:B0-----:R-:W-:Y:S02]  /*236d0*/  @P1 IMAD.MOV.U32 R6, RZ, RZ, R8 ;  /* 0x000000ffff061224 */ /* 0x001fe400078e0008 */
[----:B------:R-:W-:Y:S01]  /*236e0*/  @P1 IMAD.MOV.U32 R7, RZ, RZ, R9 ;  /* 0x000000ffff071224 */ /* 0x000fe200078e0009 */
[----:B------:R-:W4:Y:S04]  /*236f0*/  LDL R8, [R1+0x10a0] ;  /* 0x0010a00001087983 */ /* 0x000f280000100800 */
[----:B------:R-:W4:Y:S04]  /*23700*/  LDL R9, [R1+0x109c] ;  /* 0x00109c0001097983 */ /* 0x000f280000100800 */
[----:B------:R2:W4:Y:S02]  /*23710*/  @P1 LDG.E.U16 R24, desc[UR8][R6.64] ;  /* 0x0000000806181981 */ /* 0x000524000c1e1500 */
[----:B--2---:R-:W-:-:S02]  /*23720*/  @P1 IMAD.MOV.U32 R7, RZ, RZ, R14 ;  /* 0x000000ffff071224 */ /* 0x004fc400078e000e */
[----:B------:R-:W-:Y:S01]  /*23730*/  @P1 IMAD.MOV.U32 R6, RZ, RZ, R13 ;  /* 0x000000ffff061224 */ /* 0x000fe200078e000d */
[----:B------:R-:W2:Y:S04]  /*23740*/  LDL R14, [R1+0x1094] ;  /* 0x00109400010e7983 */ /* 0x000ea80000100800 */
[----:B------:R-:W2:Y:S01]  /*23750*/  LDL R13, [R1+0x1098] ;  /* 0x00109800010d7983 */ /* 0x000ea20000100800 */
[----:B------:R-:W-:Y:S02]  /*23760*/  PRMT R23, RZ, 0x7610, R23 ;  /* 0x00007610ff177816 */ /* 0x000fe40000000017 */
[----:B------:R-:W-:-:S04]  /*23770*/  PRMT R19, RZ, 0x7610, R19 ;  /* 0x00007610ff137816 */ /* 0x000fc80000000013 */
[----:B------:R3:W2:Y:S01]  /*23780*/  @P1 LDG.E.U16 R23, desc[UR8][R6.64] ;  /* 0x0000000806171981 */ /* 0x0006a2000c1e1500 */
[----:B------:R-:W-:Y:S01]  /*23790*/  PRMT R16, RZ, 0x7610, R16 ;  /* 0x00007610ff107816 */ /* 0x000fe20000000010 */
[----:B---3--:R-:W-:Y:S02]  /*237a0*/  @P1 IMAD.MOV.U32 R7, RZ, RZ, R10 ;  /* 0x000000ffff071224 */ /* 0x008fe400078e000a */
[----:B------:R-:W-:Y:S01]  /*237b0*/  @P1 IMAD.MOV.U32 R6, RZ, RZ, R2 ;  /* 0x000000ffff061224 */ /* 0x000fe200078e0002 */
[----:B------:R-:W-:Y:S02]  /*237c0*/  PRMT R17, RZ, 0x7610, R17 ;  /* 0x00007610ff117816 */ /* 0x000fe40000000011 */
[----:B------:R-:W-:Y:S01]  /*237d0*/  PRMT R11, RZ, 0x7610, R11 ;  /* 0x00007610ff0b7816 */ /* 0x000fe2000000000b */
[----:B------:R-:W3:Y:S04]  /*237e0*/  LDL R10, [R1+0x108c] ;  /* 0x00108c00010a7983 */ /* 0x000ee80000100800 */
[----:B------:R4:W3:Y:S04]  /*237f0*/  @P1 LDG.E.U16 R19, desc[UR8][R6.64] ;  /* 0x0000000806131981 */ /* 0x0008e8000c1e1500 */
[----:B------:R-:W3:Y:S01]  /*23800*/  LDL R2, [R1+0x1090] ;  /* 0x0010900001027983 */ /* 0x000ee20000100800 */
[----:B----4-:R-:W-:-:S02]  /*23810*/  @P1 IMAD.MOV.U32 R6, RZ, RZ, R12 ;  /* 0x000000ffff061224 */ /* 0x010fc400078e000c */
[----:B------:R-:W-:Y:S01]  /*23820*/  @P1 IMAD.MOV.U32 R7, RZ, RZ, R18 ;  /* 0x000000ffff071224 */ /* 0x000fe200078e0012 */
[----:B------:R-:W4:Y:S04]  /*23830*/  LDL R12, [R1+0x1088] ;  /* 0x00108800010c7983 */ /* 0x000f280000100800 */
[----:B------:R0:W3:Y:S02]  /*23840*/  @P1 LDG.E.U16 R16, desc[UR8][R6.64] ;  /* 0x0000000806101981 */ /* 0x0000e4000c1e1500 */
[----:B0-----:R-:W-:Y:S02]  /*23850*/  @P1 IMAD.MOV.U32 R6, RZ, RZ, R8 ;  /* 0x000000ffff061224 */ /* 0x001fe400078e0008 */
[----:B------:R-:W-:-:S05]  /*23860*/  @P1 IMAD.MOV.U32 R7, RZ, RZ, R9 ;  /* 0x000000ffff071224 */ /* 0x000fca00078e0009 */
[----:B------:R2:W4:Y:S02]  /*23870*/  @P1 LDG.E.U16 R17, desc[UR8][R6.64] ;  /* 0x0000000806111981 */ /* 0x000524000c1e1500 */
[----:B--2---:R-:W-:Y:S02]  /*23880*/  @P1 IMAD.MOV.U32 R7, RZ, RZ, R14 ;  /* 0x000000ffff071224 */ /* 0x004fe400078e000e */
[----:B------:R-:W-:-:S05]  /*23890*/  @P1 IMAD.MOV.U32 R6, RZ, RZ, R13 ;  /* 0x000000ffff061224 */ /* 0x000fca00078e000d */
[----:B------:R0:W2:Y:S01]  /*238a0*/  @P1 LDG.E.U16 R11, desc[UR8][R6.64] ;  /* 0x00000008060b1981 */ /* 0x0000a2000c1e1500 */
[----:B------:R-:W-:Y:S02]  /*238b0*/  ISETP.GT.AND P0, PT, R4, 0x38, PT ;  /* 0x000000380400780c */ /* 0x000fe40003f04270 */
[----:B------:R-:W-:Y:S01]  /*238c0*/  PRMT R54, RZ, 0x7610, R54 ;  /* 0x00007610ff367816 */ /* 0x000fe20000000036 */
[----:B---3--:R1:W-:Y:S04]  /*238d0*/  STL [R1+0x3d0], R16 ;  /* 0x0003d01001007387 */ /* 0x0083e80000100800 */
[----:B------:R-:W3:Y:S04]  /*238e0*/  LDL R9, [R1+0x107c] ;  /* 0x00107c0001097983 */ /* 0x000ee80000100800 */
[----:B------:R-:W3:Y:S04]  /*238f0*/  LDL R8, [R1+0x1080] ;  /* 0x0010800001087983 */ /* 0x000ee80000100800 */
[----:B-1----:R-:W3:Y:S04]  /*23900*/  LDL R16, [R1+0x1084] ;  /* 0x0010840001107983 */ /* 0x002ee80000100800 */
[----:B------:R-:W-:Y:S04]  /*23910*/  STL [R1+0x3f8], R30 ;  /* 0x0003f81e01007387 */ /* 0x000fe80000100800 */
[----:B------:R-:W3:Y:S04]  /*23920*/  LDL R14, [R1+0x1074] ;  /* 0x00107400010e7983 */ /* 0x000ee80000100800 */
[----:B------:R-:W3:Y:S04]  /*23930*/  LDL R13, [R1+0x1078] ;  /* 0x00107800010d7983 */ /* 0x000ee80000100800 */
[----:B------:R-:W-:Y:S01]  /*23940*/  STL [R1+0x3f0], R25 ;  /* 0x0003f01901007387 */ /* 0x000fe20000100800 */
[----:B0-----:R-:W-:-:S02]  /*23950*/  @P0 IMAD.MOV.U32 R6, RZ, RZ, R2 ;  /* 0x000000ffff060224 */ /* 0x001fc400078e0002 */
[----:B------:R-:W-:-:S05]  /*23960*/  @P0 IMAD.MOV.U32 R7, RZ, RZ, R10 ;  /* 0x000000ffff070224 */ /* 0x000fca00078e000a */
[----:B------:R4:W3:Y:S04]  /*23970*/  @P0 LDG.E.U16 R54, desc[UR8][R6.64] ;  /* 0x0000000806360981 */ /* 0x0008e8000c1e1500 */
[----:B--2---:R0:W-:Y:S04]  /*23980*/  STL [R1+0x2a8], R11 ;  /* 0x0002a80b01007387 */ /* 0x0041e80000100800 */
[----:B0-----:R-:W2:Y:S04]  /*23990*/  LDL R11, [R1+0x106c] ;  /* 0x00106c00010b7983 */ /* 0x001ea80000100800 */
[----:B------:R-:W-:Y:S04]  /*239a0*/  STL [R1+0x3e8], R24 ;  /* 0x0003e81801007387 */ /* 0x000fe80000100800 */
[----:B------:R-:W2:Y:S01]  /*239b0*/  LDL R10, [R1+0x1070] ;  /* 0x00107000010a7983 */ /* 0x000ea20000100800 */
[----:B------:R-:W-:Y:S01]  /*239c0*/  PRMT R53, RZ, 0x7610, R53 ;  /* 0x00007610ff357816 */ /* 0x000fe20000000035 */
[----:B----4-:R-:W-:Y:S01]  /*239d0*/  @P0 IMAD.MOV.U32 R6, RZ, RZ, R12 ;  /* 0x000000ffff060224 */ /* 0x010fe200078e000c */
[----:B------:R-:W-:-:S02]  /*239e0*/  PRMT R52, RZ, 0x7610, R52 ;  /* 0x00007610ff347816 */ /* 0x000fc40000000034 */
[----:B------:R-:W-:Y:S02]  /*239f0*/  PRMT R51, RZ, 0x7610, R51 ;  /* 0x00007610ff337816 */ /* 0x000fe40000000033 */
[----:B------:R-:W-:Y:S01]  /*23a00*/  PRMT R50, RZ, 0x7610, R50 ;  /* 0x00007610ff327816 */ /* 0x000fe20000000032 */
[----:B------:R-:W4:Y:S01]  /*23a10*/  LDL R2, [R1+0x1068] ;  /* 0x0010680001027983 */ /* 0x000f220000100800 */
[----:B---3--:R-:W-:-:S05]  /*23a20*/  @P0 IMAD.MOV.U32 R7, RZ, RZ, R16 ;  /* 0x000000ffff070224 */ /* 0x008fca00078e0010 */
[----:B------:R0:W3:Y:S02]  /*23a30*/  @P0 LDG.E.U16 R53, desc[UR8][R6.64] ;  /* 0x0000000806350981 */ /* 0x0000e4000c1e1500 */
[----:B0-----:R-:W-:Y:S02]  /*23a40*/  @P0 IMAD.MOV.U32 R6, RZ, RZ, R8 ;  /* 0x000000ffff060224 */ /* 0x001fe400078e0008 */
[----:B------:R-:W-:-:S05]  /*23a50*/  @P0 IMAD.MOV.U32 R7, RZ, RZ, R9 ;  /* 0x000000ffff070224 */ /* 0x000fca00078e0009 */
[----:B------:R0:W3:Y:S02]  /*23a60*/  @P0 LDG.E.U16 R52, desc[UR8][R6.64] ;  /* 0x0000000806340981 */ /* 0x0000e4000c1e1500 */
[----:B0-----:R-:W-:Y:S02]  /*23a70*/  @P0 IMAD.MOV.U32 R6, RZ, RZ, R13 ;  /* 0x000000ffff060224 */ /* 0x001fe400078e000d */
[----:B------:R-:W-:-:S05]  /*23a80*/  @P0 IMAD.MOV.U32 R7, RZ, RZ, R14 ;  /* 0x000000ffff070224 */ /* 0x000fca00078e000e */
[----:B------:R2:W3:Y:S04]  /*23a90*/  @P0 LDG.E.U16 R51, desc[UR8][R6.64] ;  /* 0x0000000806330981 */ /* 0x0004e8000c1e1500 */
[----:B------:R-:W-:Y:S04]  /*23aa0*/  STL [R1+0x374c], R54 ;  /* 0x00374c3601007387 */ /* 0x000fe80000100800 */
[----:B------:R-:W-:Y:S04]  /*23ab0*/  STL [R1+0x3e0], R23 ;  /* 0x0003e01701007387 */ /* 0x000fe80000100800 */
[----:B------:R-:W3:Y:S01]  /*23ac0*/  LDL R16, [R1+0x1064] ;  /* 0x0010640001107983 */ /* 0x000ee20000100800 */
[----:B--2---:R-:W-:-:S02]  /*23ad0*/  @P0 IMAD.MOV.U32 R7, RZ, RZ, R11 ;  /* 0x000000ffff070224 */ /* 0x004fc400078e000b */
[----:B------:R-:W-:-:S05]  /*23ae0*/  @P0 IMAD.MOV.U32 R6, RZ, RZ, R10 ;  /* 0x000000ffff060224 */ /* 0x000fca00078e000a */
[----:B------:R4:W2:Y:S04]  /*23af0*/  @P0 LDG.E.U16 R50, desc[UR8][R6.64] ;  /* 0x0000000806320981 */ /* 0x0008a8000c1e1500 */
[----:B------:R0:W-:Y:S04]  /*23b00*/  STL [R1+0x2ac], R17 ;  /* 0x0002ac1101007387 */ /* 0x0001e80000100800 */
[----:B------:R-:W2:Y:S04]  /*23b10*/  LDL R12, [R1+0x1060] ;  /* 0x00106000010c7983 */ /* 0x000ea80000100800 */
[----:B0-----:R-:W2:Y:S04]  /*23b20*/  LDL R17, [R1+0x105c] ;  /* 0x00105c0001117983 */ /* 0x001ea80000100800 */
[----:B------:R0:W-:Y:S01]  /*23b30*/  STL [R1+0x3d8], R19 ;  /* 0x0003d81301007387 */ /* 0x0001e20000100800 */
[----:B------:R-:W-:Y:S01]  /*23b40*/  PRMT R49, RZ, 0x7610, R49 ;  /* 0x00007610ff317816 */ /* 0x000fe20000000031 */
[----:B----4-:R-:W-:-:S02]  /*23b50*/  @P0 IMAD.MOV.U32 R6, RZ, RZ, R2 ;  /* 0x000000ffff060224 */ /* 0x010fc400078e0002 */
[----:B---3--:R-:W-:Y:S04]  /*23b60*/  STL [R1+0x3750], R53 ;  /* 0x0037503501007387 */ /* 0x008fe80000100800 */
[----:B------:R-:W3:Y:S04]  /*23b70*/  LDL R9, [R1+0x1054] ;  /* 0x0010540001097983 */ /* 0x000ee80000100800 */
[----:B------:R-:W4:Y:S04]  /*23b80*/  LDL R8, [R1+0x1058] ;  /* 0x0010580001087983 */ /* 0x000f280000100800 */
[----:B------:R-:W-:Y:S04]  /*23b90*/  STL [R1+0x3754], R52 ;  /* 0x0037543401007387 */ /* 0x000fe80000100800 */
[----:B------:R-:W4:Y:S04]  /*23ba0*/  LDL R14, [R1+0x104c] ;  /* 0x00104c00010e7983 */ /* 0x000f280000100800 */
[----:B------:R-:W4:Y:S04]  /*23bb0*/  LDL R13, [R1+0x1050] ;  /* 0x00105000010d7983 */ /* 0x000f280000100800 */
[----:B------:R-:W-:Y:S04]  /*23bc0*/  STL [R1+0x3758], R51 ;  /* 0x0037583301007387 */ /* 0x000fe80000100800 */
[----:B------:R-:W4:Y:S04]  /*23bd0*/  LDL R11, [R1+0x1044] ;  /* 0x00104400010b7983 */ /* 0x000f280000100800 */
[----:B------:R-:W4:Y:S01]  /*23be0*/  LDL R10, [R1+0x1048] ;  /* 0x00104800010a7983 */ /* 0x000f220000100800 */
[----:B------:R-:W-:-:S05]  /*23bf0*/  @P0 IMAD.MOV.U32 R7, RZ, RZ, R16 ;  /* 0x000000ffff070224 */ /* 0x000fca00078e0010 */
[----:B------:R1:W4:Y:S04]  /*23c00*/  @P0 LDG.E.U16 R49, desc[UR8][R6.64] ;  /* 0x0000000806310981 */ /* 0x000328000c1e1500 */
[----:B--2---:R-:W-:Y:S04]  /*23c10*/  STL [R1+0x375c], R50 ;  /* 0x00375c3201007387 */ /* 0x004fe80000100800 */
[----:B------:R-:W2:Y:S04]  /*23c20*/  LDL R16, [R1+0x103c] ;  /* 0x00103c0001107983 */ /* 0x000ea80000100800 */
[----:B------:R-:W2:Y:S01]  /*23c30*/  LDL R2, [R1+0x1040] ;  /* 0x0010400001027983 */ /* 0x000ea20000100800 */
[----:B------:R-:W-:-:S02]  /*23c40*/  PRMT R48, RZ, 0x7610, R48 ;  /* 0x00007610ff307816 */ /* 0x000fc40000000030 */
[----:B------:R-:W-:Y:S01]  /*23c50*/  ISETP.GT.AND P1, PT, R4, 0x39, PT ;  /* 0x000000390400780c */ /* 0x000fe20003f24270 */
[----:B-1----:R-:W-:Y:S01]  /*23c60*/  @P0 IMAD.MOV.U32 R6, RZ, RZ, R12 ;  /* 0x000000ffff060224 */ /* 0x002fe200078e000c */
[----:B------:R-:W-:Y:S01]  /*23c70*/  PRMT R47, RZ, 0x7610, R47 ;  /* 0x00007610ff2f7816 */ /* 0x000fe2000000002f */
[----:B------:R-:W-:-:S05]  /*23c80*/  @P0 IMAD.MOV.U32 R7, RZ, RZ, R17 ;  /* 0x000000ffff070224 */ /* 0x000fca00078e0011 */
[----:B------:R3:W2:Y:S01]  /*23c90*/  @P0 LDG.E.U16 R48, desc[UR8][R6.64] ;  /* 0x0000000806300981 */ /* 0x0006a2000c1e1500 */
[----:B------:R-:W-:Y:S02]  /*23ca0*/  PRMT R46, RZ, 0x7610, R46 ;  /* 0x00007610ff2e7816 */ /* 0x000fe4000000002e */
[----:B------:R-:W-:Y:S02]  /*23cb0*/  PRMT R45, RZ, 0x7610, R45 ;  /* 0x00007610ff2d7816 */ /* 0x000fe4000000002d */
[----:B------:R-:W-:Y:S01]  /*23cc0*/  PRMT R43, RZ, 0x7610, R43 ;  /* 0x00007610ff2b7816 */ /* 0x000fe2000000002b */
[----:B---3--:R-:W-:Y:S02]  /*23cd0*/  @P0 IMAD.MOV.U32 R7, RZ, RZ, R9 ;  /* 0x000000ffff070224 */ /* 0x008fe400078e0009 */
[----:B----4-:R-:W-:-:S05]  /*23ce0*/  @P0 IMAD.MOV.U32 R6, RZ, RZ, R8 ;  /* 0x000000ffff060224 */ /* 0x010fca00078e0008 */
[----:B------:R1:W3:Y:S02]  /*23cf0*/  @P0 LDG.E.U16 R47, desc[UR8][R6.64] ;  /* 0x00000008062f0981 */ /* 0x0002e4000c1e1500 */
[----:B-1----:R-:W-:Y:S02]  /*23d00*/  @P1 IMAD.MOV.U32 R7, RZ, RZ, R14 ;  /* 0x000000ffff071224 */ /* 0x002fe400078e000e */
[----:B------:R-:W-:-:S05]  /*23d10*/  @P1 IMAD.MOV.U32 R6, RZ, RZ, R13 ;  /* 0x000000ffff061224 */ /* 0x000fca00078e000d */
[----:B------:R1:W4:Y:S02]  /*23d20*/  @P1 LDG.E.U16 R46, desc[UR8][R6.64] ;  /* 0x00000008062e1981 */ /* 0x000324000c1e1500 */
[----:B-1----:R-:W-:Y:S02]  /*23d30*/  @P1 IMAD.MOV.U32 R7, RZ, RZ, R11 ;  /* 0x000000ffff071224 */ /* 0x002fe400078e000b */
[----:B------:R-:W-:-:S05]  /*23d40*/  @P1 IMAD.MOV.U32 R6, RZ, RZ, R10 ;  /* 0x000000ffff061224 */ /* 0x000fca00078e000a */
[----:B------:R2:W4:Y:S04]  /*23d50*/  @P1 LDG.E.U16 R45, desc[UR8][R6.64] ;  /* 0x00000008062d1981 */ /* 0x000528000c1e1500 */
[----:B------:R-:W-:Y:S04]  /*23d60*/  STL [R1+0x3760], R49 ;  /* 0x0037603101007387 */ /* 0x000fe80000100800 */
[----:B------:R-:W4:Y:S04]  /*23d70*/  LDL R18, [R1+0x1034] ;  /* 0x0010340001127983 */ /* 0x000f280000100800 */
[----:B------:R-:W4:Y:S01]  /*23d80*/  LDL R12, [R1+0x1038] ;  /* 0x00103800010c7983 */ /* 0x000f220000100800 */
[----:B--2---:R-:W-:-:S02]  /*23d90*/  @P1 IMAD.MOV.U32 R7, RZ, RZ, R16 ;  /* 0x000000ffff071224 */ /* 0x004fc400078e0010 */
[----:B------:R-:W-:-:S05]  /*23da0*/  @P1 IMAD.MOV.U32 R6, RZ, RZ, R2 ;  /* 0x000000ffff061224 */ /* 0x000fca00078e0002 */
[----:B------:R1:W2:Y:S04]  /*23db0*/  @P1 LDG.E.U16 R43, desc[UR8][R6.64] ;  /* 0x00000008062b1981 */ /* 0x0002a8000c1e1500 */
[----:B------:R-:W-:Y:S04]  /*23dc0*/  STL [R1+0x3764], R48 ;  /* 0x0037643001007387 */ /* 0x000fe80000100800 */
[----:B------:R-:W2:Y:S04]  /*23dd0*/  LDL R9, [R1+0x102c] ;  /* 0x00102c0001097983 */ /* 0x000ea80000100800 */
[----:B------:R-:W2:Y:S04]  /*23de0*/  LDL R8, [R1+0x1030] ;  /* 0x0010300001087983 */ /* 0x000ea80000100800 */
[----:B---3--:R-:W-:Y:S04]  /*23df0*/  STL [R1+0x3768], R47 ;  /* 0x0037682f01007387 */ /* 0x008fe80000100800 */
[----:B------:R-:W3:Y:S04]  /*23e00*/  LDL R17, [R1+0x1024] ;  /* 0x0010240001117983 */ /* 0x000ee80000100800 */
[----:B------:R-:W3:Y:S04]  /*23e10*/  LDL R14, [R1+0x1028] ;  /* 0x00102800010e7983 */ /* 0x000ee80000100800 */
[----:B----4-:R-:W-:Y:S04]  /*23e20*/  STL [R1+0x376c], R46 ;  /* 0x00376c2e01007387 */ /* 0x010fe80000100800 */
[----:B------:R-:W4:Y:S04]  /*23e30*/  LDL R11, [R1+0x101c] ;  /* 0x00101c00010b7983 */ /* 0x000f280000100800 */
[----:B------:R-:W4:Y:S04]  /*23e40*/  LDL R10, [R1+0x1020] ;  /* 0x00102000010a7983 */ /* 0x000f280000100800 */
[----:B------:R-:W4:Y:S04]  /*23e50*/  LDL R13, [R1+0x1018] ;  /* 0x00101800010d7983 */ /* 0x000f280000100800 */
[----:B------:R-:W-:Y:S04]  /*23e60*/  STL [R1+0x3770], R45 ;  /* 0x0037702d01007387 */ /* 0x000fe80000100800 */
[----:B0-----:R-:W4:Y:S04]  /*23e70*/  LDL R19, [R1+0x1014] ;  /* 0x0010140001137983 */ /* 0x001f280000100800 */
[----:B------:R-:W4:Y:S04]  /*23e80*/  LDL R16, [R1+0x100c] ;  /* 0x00100c0001107983 */ /* 0x000f280000100800 */
[----:B------:R-:W4:Y:S01]  /*23e90*/  LDL R2, [R1+0x1010] ;  /* 0x0010100001027983 */ /* 0x000f220000100800 */
[----:B-1----:R-:W-:-:S02]  /*23ea0*/  @P1 IMAD.MOV.U32 R6, RZ, RZ, R12 ;  /* 0x000000ffff061224 */ /* 0x002fc400078e000c */
[----:B------:R-:W-:Y:S01]  /*23eb0*/  @P1 IMAD.MOV.U32 R7, RZ, RZ, R18 ;  /* 0x000000ffff071224 */ /* 0x000fe200078e0012 */
[----:B--2---:R-:W-:Y:S04]  /*23ec0*/  STL [R1+0x3774], R43 ;  /* 0x0037742b01007387 */ /* 0x004fe80000100800 */
[----:B------:R-:W2:Y:S04]  /*23ed0*/  LDL R18, [R1+0x1004] ;  /* 0x0010040001127983 */ /* 0x000ea80000100800 */
[----:B------:R-:W2:Y:S01]  /*23ee0*/  LDL R12, [R1+0x1008] ;  /* 0x00100800010c7983 */ /* 0x000ea20000100800 */
[----:B------:R-:W-:-:S02]  /*23ef0*/  PRMT R41, RZ, 0x7610, R41 ;  /* 0x00007610ff297816 */ /* 0x000fc40000000029 */
[----:B------:R-:W-:-:S04]  /*23f00*/  PRMT R39, RZ, 0x7610, R39 ;  /* 0x00007610ff277816 */ /* 0x000fc80000000027 */
[----:B------:R0:W2:Y:S01]  /*23f10*/  @P1 LDG.E.U16 R41, desc[UR8][R6.64] ;  /* 0x0000000806291981 */ /* 0x0000a2000c1e1500 */
[----:B------:R-:W-:Y:S01]  /*23f20*/  PRMT R37, RZ, 0x7610, R37 ;  /* 0x00007610ff257816 */ /* 0x000fe20000000025 */
[----:B0-----:R-:W-:Y:S02]  /*23f30*/  @P1 IMAD.MOV.U32 R6, RZ, RZ, R8 ;  /* 0x000000ffff061224 */ /* 0x001fe400078e0008 */
[----:B------:R-:W-:Y:S01]  /*23f40*/  @P1 IMAD.MOV.U32 R7, RZ, RZ, R9 ;  /* 0x000000ffff071224 */ /* 0x000fe200078e0009 */
[----:B------:R-:W-:Y:S02]  /*23f50*/  PRMT R35, RZ, 0x7610, R35 ;  /* 0x00007610ff237816 */ /* 0x000fe40000000023 */
[----:B------:R-:W-:Y:S02]  /*23f60*/  ISETP.GT.AND P0, PT, R4, 0x3a, PT ;  /* 0x0000003a0400780c */ /* 0x000fe40003f04270 */
[----:B------:R-:W-:Y:S02]  /*23f70*/  PRMT R33, RZ, 0x7610, R33 ;  /* 0x00007610ff217816 */ /* 0x000fe40000000021 */
[----:B------:R-:W-:Y:S01]  /*23f80*/  PRMT R29, RZ, 0x7610, R29 ;  /* 0x00007610ff1d7816 */ /* 0x000fe2000000001d */
[----:B------:R3:W2:Y:S01]  /*23f90*/  @P1 LDG.E.U16 R39, desc[UR8][R6.64] ;  /* 0x0000000806271981 */ /* 0x0006a2000c1e1500 */
[----:B------:R-:W-:-:S03]  /*23fa0*/  PRMT R5, RZ, 0x7610, R5 ;  /* 0x00007610ff057816 */ /* 0x000fc60000000005 */
[----:B------:R-:W2:Y:S04]  /*23fb0*/  LDL R9, [R1+0xffc] ;  /* 0x000ffc0001097983 */ /* 0x000ea80000100800 */
[----:B------:R-:W2:Y:S01]  /*23fc0*/  LDL R8, [R1+0x1000] ;  /* 0x0010000001087983 */ /* 0x000ea20000100800 */
[----:B---3--:R-:W-:Y:S02]  /*23fd0*/  @P1 IMAD.MOV.U32 R7, RZ, RZ, R17 ;  /* 0x000000ffff071224 */ /* 0x008fe400078e0011 */
[----:B------:R-:W-:Y:S01]  /*23fe0*/  @P1 IMAD.MOV.U32 R6, RZ, RZ, R14 ;  /* 0x000000ffff061224 */ /* 0x000fe200078e000e */
[----:B------:R-:W3:Y:S04]  /*23ff0*/  LDL R17, [R1+0xff4] ;  /* 0x000ff40001117983 */ /* 0x000ee80000100800 */
[----:B------:R-:W3:Y:S04]  /*24000*/  LDL R14, [R1+0xff8] ;  /* 0x000ff800010e7983 */ /* 0x000ee80000100800 */
[----:B------:R4:W3:Y:S02]  /*24010*/  @P1 LDG.E.U16 R37, desc[UR8][R6.64] ;  /* 0x0000000806251981 */ /* 0x0008e4000c1e1500 */
[----:B----4-:R-:W-:-:S02]  /*24020*/  @P1 IMAD.MOV.U32 R7, RZ, RZ, R11 ;  /* 0x000000ffff071224 */ /* 0x010fc400078e000b */
[----:B------:R-:W-:Y:S01]  /*24030*/  @P1 IMAD.MOV.U32 R6, RZ, RZ, R10 ;  /* 0x000000ffff061224 */ /* 0x000fe200078e000a */
[----:B------:R-:W4:Y:S04]  /*24040*/  LDL R11, [R1+0xfec] ;  /* 0x000fec00010b7983 */ /* 0x000f280000100800 */
[----:B------:R-:W4:Y:S04]  /*24050*/  LDL R10, [R1+0xff0] ;  /* 0x000ff000010a7983 */ /* 0x000f280000100800 */
[----:B------:R0:W4:Y:S02]  /*24060*/  @P1 LDG.E.U16 R35, desc[UR8][R6.64] ;  /* 0x0000000806231981 */ /* 0x000124000c1e1500 */
[----:B0-----:R-:W-:-:S02]  /*24070*/  @P1 IMAD.MOV.U32 R6, RZ, RZ, R13 ;  /* 0x000000ffff061224 */ /* 0x001fc400078e000d */
[----:B------:R-:W-:Y:S01]  /*24080*/  @P1 IMAD.MOV.U32 R7, RZ, RZ, R19 ;  /* 0x000000ffff071224 */ /* 0x000fe200078e0013 */
[----:B------:R-:W4:Y:S04]  /*24090*/  LDL R13, [R1+0xfe8] ;  /* 0x000fe800010d7983 */ /* 0x000f280000100800 */
[----:B------:R0:W4:Y:S02]  /*240a0*/  @P1 LDG.E.U16 R33, desc[UR8][R6.64] ;  /* 0x0000000806211981 */ /* 0x000124000c1e1500 */
[----:B0-----:R-:W-:Y:S02]  /*240b0*/  @P0 IMAD.MOV.U32 R6, RZ, RZ, R2 ;  /* 0x000000ffff060224 */ /* 0x001fe400078e0002 */
[----:B------:R-:W-:Y:S01]  /*240c0*/  @P0 IMAD.MOV.U32 R7, RZ, RZ, R16 ;  /* 0x000000ffff070224 */ /* 0x000fe200078e0010 */
[----:B------:R-:W4:Y:S04]  /*240d0*/  LDL R2, [R1+0xfe0] ;  /* 0x000fe00001027983 */ /* 0x000f280000100800 */
[----:B------:R-:W4:Y:S04]  /*240e0*/  LDL R16, [R1+0xfe4] ;  /* 0x000fe40001107983 */ /* 0x000f280000100800 */
[----:B------:R2:W4:Y:S02]  /*240f0*/  @P0 LDG.E.U16 R29, desc[UR8][R6.64] ;  /* 0x00000008061d0981 */ /* 0x000524000c1e1500 */
[----:B--2---:R-:W-:-:S02]  /*24100*/  @P0 IMAD.MOV.U32 R7, RZ, RZ, R18 ;  /* 0x000000ffff070224 */ /* 0x004fc400078e0012 */
[----:B------:R-:W-:-:S05]  /*24110*/  @P0 IMAD.MOV.U32 R6, RZ, RZ, R12 ;  /* 0x000000ffff060224 */ /* 0x000fca00078e000c */
[----:B------:R0:W2:Y:S02]  /*24120*/  @P0 LDG.E.U16 R5, desc[UR8][R6.64] ;  /* 0x0000000806050981 */ /* 0x0000a4000c1e1500 */
[----:B0-----:R-:W-:Y:S02]  /*24130*/  PRMT R6, RZ, 0x7610, R6 ;  /* 0x00007610ff067816 */ /* 0x001fe40000000006 */
[----:B------:R-:W-:-:S04]  /*24140*/  PRMT R7, RZ, 0x7610, R7 ;  /* 0x00007610ff077816 */ /* 0x000fc80000000007 */
[----:B------:R3:W2:Y:S02]  /*24150*/  @P0 LDG.E.U16 R6, desc[UR8][R8.64] ;  /* 0x0000000808060981 */ /* 0x0006a4000c1e1500 */
[----:B---3--:R-:W-:Y:S02]  /*24160*/  @P0 IMAD.MOV.U32 R9, RZ, RZ, R17 ;  /* 0x000000ffff090224 */ /* 0x008fe400078e0011 */
[----:B------:R-:W-:-:S05]  /*24170*/  @P0 IMAD.MOV.U32 R8, RZ, RZ, R14 ;  /* 0x000000ffff080224 */ /* 0x000fca00078e000e */
[----:B------:R0:W3:Y:S04]  /*24180*/  @P0 LDG.E.U16 R7, desc[UR8][R8.64] ;  /* 0x0000000808070981 */ /* 0x0000e8000c1e1500 */
[----:B----4-:R-:W-:Y:S04]  /*24190*/  STL [R1+0x3728], R29 ;  /* 0x0037281d01007387 */ /* 0x010fe80000100800 */
[----:B------:R-:W4:Y:S04]  /*241a0*/  LDL R12, [R1+0xfdc] ;  /* 0x000fdc00010c7983 */ /* 0x000f280000100800 */
[----:B--2---:R1:W-:Y:S04]  /*241b0*/  STL [R1+0x372c], R5 ;  /* 0x00372c0501007387 */ /* 0x0043e80000100800 */
[----:B------:R-:W2:Y:S01]  /*241c0*/  LDL R24, [R1+0xfd4] ;  /* 0x000fd40001187983 */ /* 0x000ea20000100800 */
[----:B0-----:R-:W-:-:S02]  /*241d0*/  PRMT R8, RZ, 0x7610, R8 ;  /* 0x00007610ff087816 */ /* 0x001fc40000000008 */
[----:B------:R-:W-:Y:S01]  /*241e0*/  PRMT R9, RZ, 0x7610, R9 ;  /* 0x00007610ff097816 */ /* 0x000fe20000000009 */
[----:B------:R-:W2:Y:S04]  /*241f0*/  LDL R18, [R1+0x1e54] ;  /* 0x001e540001127983 */ /* 0x000ea80000100800 */
[----:B------:R0:W2:Y:S04]  /*24200*/  @P0 LDG.E.U16 R8, desc[UR8][R10.64] ;  /* 0x000000080a080981 */ /* 0x0000a8000c1e1500 */
[----:B-1----:R-:W2:Y:S01]  /*24210*/  LDL R5, [R1+0xfd8] ;  /* 0x000fd80001057983 */ /* 0x002ea20000100800 */
[----:B0-----:R-:W-:-:S02]  /*24220*/  @P0 IMAD.MOV.U32 R10, RZ, RZ, R13 ;  /* 0x000000ffff0a0224 */ /* 0x001fc400078e000d */
[----:B------:R-:W-:-:S05]  /*24230*/  @P0 IMAD.MOV.U32 R11, RZ, RZ, R16 ;  /* 0x000000ffff0b0224 */ /* 0x000fca00078e0010 */
[----:B------:R0:W2:Y:S02]  /*24240*/  @P0 LDG.E.U16 R9, desc[UR8][R10.64] ;  /* 0x000000080a090981 */ /* 0x0000a4000c1e1500 */
[----:B0-----:R-:W-:Y:S02]  /*24250*/  PRMT R10, RZ, 0x7610, R10 ;  /* 0x00007610ff0a7816 */ /* 0x001fe4000000000a */
[----:B------:R-:W-:Y:S01]  /*24260*/  PRMT R11, RZ, 0x7610, R11 ;  /* 0x00007610ff0b7816 */ /* 0x000fe2000000000b */
[----:B------:R-:W-:Y:S04]  /*24270*/  STL [R1+0x3730], R6 ;  /* 0x0037300601007387 */ /* 0x000fe80000100800 */
[----:B------:R-:W2:Y:S04]  /*24280*/  LDL R19, [R1+0xfd0] ;  /* 0x000fd00001137983 */ /* 0x000ea80000100800 */
[----:B---3--:R-:W-:Y:S04]  /*24290*/  STL [R1+0x3734], R7 ;  /* 0x0037340701007387 */ /* 0x008fe80000100800 */
[----:B------:R-:W3:Y:S04]  /*242a0*/  LDL R23, [R1+0xfcc] ;  /* 0x000fcc0001177983 */ /* 0x000ee80000100800 */
[----:B------:R-:W3:Y:S01]  /*242b0*/  LDL R14, [R1+0x1e58] ;  /* 0x001e5800010e7983 */ /* 0x000ee20000100800 */
[----:B----4-:R-:W-:-:S02]  /*242c0*/  @P0 IMAD.MOV.U32 R13, RZ, RZ, R12 ;  /* 0x000000ffff0d0224 */ /* 0x010fc400078e000c */
[----:B------:R-:W-:-:S05]  /*242d0*/  @P0 IMAD.MOV.U32 R12, RZ, RZ, R2 ;  /* 0x000000ffff0c0224 */ /* 0x000fca00078e0002 */
[----:B------:R2:W4:Y:S02]  /*242e0*/  @P0 LDG.E.U16 R10, desc[UR8][R12.64] ;  /* 0x000000080c0a0981 */ /* 0x000524000c1e1500 */
[----:B--2---:R-:W-:Y:S02]  /*242f0*/  @P0 IMAD.MOV.U32 R13, RZ, RZ, R24 ;  /* 0x000000ffff0d0224 */ /* 0x004fe400078e0018 */
[----:B------:R-:W-:-:S05]  /*24300*/  @P0 IMAD.MOV.U32 R12, RZ, RZ, R5 ;  /* 0x000000ffff0c0224 */ /* 0x000fca00078e0005 */
[----:B------:R0:W2:Y:S01]  /*24310*/  @P0 LDG.E.U16 R11, desc[UR8][R12.64] ;  /* 0x000000080c0b0981 */ /* 0x0000a2000c1e1500 */
[----:B------:R-:W-:-:S03]  /*24320*/  ISETP.GT.AND P1, PT, R4, 0x3b, PT ;  /* 0x0000003b0400780c */ /* 0x000fc60003f24270 */
[----:B------:R-:W-:Y:S04]  /*24330*/  STL [R1+0x3738], R8 ;  /* 0x0037380801007387 */ /* 0x000fe80000100800 */
[----:B------:R-:W2:Y:S04]  /*24340*/  LDL R17, [R1+0xfc8] ;  /* 0x000fc80001117983 */ /* 0x000ea80000100800 */
[----:B------:R-:W2:Y:S04]  /*24350*/  LDL R16, [R1+0x1e64] ;  /* 0x001e640001107983 */ /* 0x000ea80000100800 */
[----:B------:R-:W-:Y:S04]  /*24360*/  STL [R1+0x373c], R9 ;  /* 0x00373c0901007387 */ /* 0x000fe80000100800 */
[----:B------:R-:W2:Y:S01]  /*24370*/  LDL R2, [R1+0x1e6c] ;  /* 0x001e6c0001027983 */ /* 0x000ea20000100800 */
[----:B0-----:R-:W-:Y:S01]  /*24380*/  @P1 IMAD.MOV.U32 R12, RZ, RZ, R18 ;  /* 0x000000ffff0c1224 */ /* 0x001fe200078e0012 */
[----:B------:R-:W-:Y:S01]  /*24390*/  PRMT R20, RZ, 0x7610, R20 ;  /* 0x00007610ff147816 */ /* 0x000fe20000000014 */
[----:B------:R-:W-:Y:S01]  /*243a0*/  @P1 IMAD.MOV.U32 R13, RZ, RZ, R19 ;  /* 0x000000ffff0d1224 */ /* 0x000fe200078e0013 */
[----:B----4-:R0:W-:Y:S04]  /*243b0*/  STL [R1+0x3740], R10 ;  /* 0x0037400a01007387 */ /* 0x0101e80000100800 */
[----:B------:R-:W4:Y:S01]  /*243c0*/  LDL R5, [R1+0x1e60] ;  /* 0x001e600001057983 */ /* 0x000f220000100800 */
[----:B0-----:R-:W-:-:S06]  /*243d0*/  PRMT R10, RZ, 0x7610, R10 ;  /* 0x00007610ff0a7816 */ /* 0x001fcc000000000a */
[----:B------:R3:W4:Y:S02]  /*243e0*/  @P1 LDG.E.U16 R10, desc[UR8][R12.64] ;  /* 0x000000080c0a1981 */ /* 0x000724000c1e1500 */
[----:B---3--:R-:W-:Y:S02]  /*243f0*/  @P1 IMAD.MOV.U32 R12, RZ, RZ, R14 ;  /* 0x000000ffff0c1224 */ /* 0x008fe400078e000e */
[----:B------:R-:W-:-:S05]  /*24400*/  @P1 IMAD.MOV.U32 R13, RZ, RZ, R23 ;  /* 0x000000ffff0d1224 */ /* 0x000fca00078e0017 */
[----:B------:R0:W3:Y:S04]  /*24410*/  @P1 LDG.E.U16 R20, desc[UR8][R12.64] ;  /* 0x000000080c141981 */ /* 0x0000e8000c1e1500 */
[----:B--2---:R-:W-:Y:S04]  /*24420*/  STL [R1+0x3744], R11 ;  /* 0x0037440b01007387 */ /* 0x004fe80000100800 */
[----:B------:R-:W2:Y:S04]  /*24430*/  LDL R19, [R1+0x1e68] ;  /* 0x001e680001137983 */ /* 0x000ea80000100800 */
[----:B------:R-:W2:Y:S01]  /*24440*/  LDL R18, [R1+0x1e70] ;  /* 0x001e700001127983 */ /* 0x000ea20000100800 */
[----:B------:R-:W-:Y:S01]  /*24450*/  PRMT R22, RZ, 0x7610, R22 ;  /* 0x00007610ff167816 */ /* 0x000fe20000000016 */
[----:B0-----:R-:W-:-:S02]  /*24460*/  @P1 IMAD.MOV.U32 R12, RZ, RZ, R16 ;  /* 0x000000ffff0c1224 */ /* 0x001fc400078e0010 */
[----:B------:R-:W-:Y:S01]  /*24470*/  @P1 IMAD.MOV.U32 R13, RZ, RZ, R17 ;  /* 0x000000ffff0d1224 */ /* 0x000fe200078e0011 */
[----:B------:R-:W-:Y:S02]  /*24480*/  PRMT R21, RZ, 0x7610, R21 ;  /* 0x00007610ff157816 */ /* 0x000fe40000000015 */
[----:B------:R-:W-:Y:S01]  /*24490*/  PRMT R15, RZ, 0x7610, R15 ;  /* 0x00007610ff0f7816 */ /* 0x000fe2000000000f */
[----:B------:R-:W2:Y:S04]  /*244a0*/  LDL R14, [R1+0x1e88] ;  /* 0x001e8800010e7983 */ /* 0x000ea80000100800 */
[----:B------:R0:W2:Y:S04]  /*244b0*/  @P1 LDG.E.U16 R22, desc[UR8][R12.64] ;  /* 0x000000080c161981 */ /* 0x0000a8000c1e1500 */
[----:B------:R-:W2:Y:S01]  /*244c0*/  LDL R8, [R1+0x1e90] ;  /* 0x001e900001087983 */ /* 0x000ea20000100800 */
[----:B0-----:R-:W-:-:S02]  /*244d0*/  @P1 IMAD.MOV.U32 R12, RZ, RZ, R2 ;  /* 0x000000ffff0c1224 */ /* 0x001fc400078e0002 */
[----:B----4-:R-:W-:-:S05]  /*244e0*/  @P1 IMAD.MOV.U32 R13, RZ, RZ, R5 ;  /* 0x000000ffff0d1224 */ /* 0x010fca00078e0005 */
[----:B------:R2:W4:Y:S04]  /*244f0*/  @P1 LDG.E.U16 R21, desc[UR8][R12.64] ;  /* 0x000000080c151981 */ /* 0x000528000c1e1500 */
[----:B------:R0:W-:Y:S04]  /*24500*/  STL [R1+0x248], R10 ;  /* 0x0002480a01007387 */ /* 0x0001e80000100800 */
[----:B0-----:R-:W4:Y:S04]  /*24510*/  LDL R10, [R1+0x1e98] ;  /* 0x001e9800010a7983 */ /* 0x001f280000100800 */
[----:B---3--:R0:W-:Y:S04]  /*24520*/  STL [R1+0x240], R20 ;  /* 0x0002401401007387 */ /* 0x0081e80000100800 */
[----:B------:R-:W3:Y:S04]  /*24530*/  LDL R17, [R1+0x1e94] ;  /* 0x001e940001117983 */ /* 0x000ee80000100800 */
[----:B------:R-:W3:Y:S04]  /*24540*/  LDL R16, [R1+0x1ea4] ;  /* 0x001ea40001107983 */ /* 0x000ee80000100800 */
[----:B------:R-:W3:Y:S04]  /*24550*/  LDL R5, [R1+0x1ea0] ;  /* 0x001ea00001057983 */ /* 0x000ee80000100800 */
[----:B------:R-:W3:Y:S04]  /*24560*/  LDL R2, [R1+0x1eac] ;  /* 0x001eac0001027983 */ /* 0x000ee80000100800 */
[----:B0-----:R-:W3:Y:S01]  /*24570*/  LDL R20, [R1+0x1e7c] ;  /* 0x001e7c0001147983 */ /* 0x001ee20000100800 */
[----:B--2---:R-:W-:-:S02]  /*24580*/  @P1 IMAD.MOV.U32 R13, RZ, RZ, R19 ;  /* 0x000000ffff0d1224 */ /* 0x004fc400078e0013 */
[----:B------:R-:W-:Y:S01]  /*24590*/  @P1 IMAD.MOV.U32 R12, RZ, RZ, R18 ;  /* 0x000000ffff0c1224 */ /* 0x000fe200078e0012 */
[----:B------:R-:W-:Y:S01]  /*245a0*/  ISETP.GT.AND P0, PT, R4, 0x3c, PT ;  /* 0x0000003c0400780c */ /* 0x000fe20003f04270 */
[----:B------:R-:W2:Y:S04]  /*245b0*/  LDL R19, [R1+0x1ea8] ;  /* 0x001ea80001137983 */ /* 0x000ea80000100800 */
[----:B------:R0:W2:Y:S04]  /*245c0*/  @P1 LDG.E.U16 R15, desc[UR8][R12.64] ;  /* 0x000000080c0f1981 */ /* 0x0000a8000c1e1500 */
[----:B------:R-:W3:Y:S01]  /*245d0*/  LDL R18, [R1+0x1eb0] ;  /* 0x001eb00001127983 */ /* 0x000ee20000100800 */
[----:B0-----:R-:W-:-:S02]  /*245e0*/  PRMT R12, RZ, 0x7610, R12 ;  /* 0x00007610ff0c7816 */ /* 0x001fc4000000000c */
[----:B------:R-:W-:Y:S01]  /*245f0*/  PRMT R13, RZ, 0x7610, R13 ;  /* 0x00007610ff0d7816 */ /* 0x000fe2000000000d */
[----:B--2---:R0:W-:Y:S04]  /*24600*/  STL [R1+0x228], R15 ;  /* 0x0002280f01007387 */ /* 0x0041e80000100800 */
[----:B----4-:R1:W-:Y:S04]  /*24610*/  STL [R1+0x230], R21 ;  /* 0x0002301501007387 */ /* 0x0103e80000100800 */
[----:B------:R-:W2:Y:S01]  /*24620*/  LDL R23, [R1+0x1ec0] ;  /* 0x001ec00001177983 */ /* 0x000ea20000100800 */
[----:B0-----:R-:W-:-:S02]  /*24630*/  @P0 IMAD.MOV.U32 R15, RZ, RZ, R14 ;  /* 0x000000ffff0f0224 */ /* 0x001fc400078e000e */
[----:B------:R-:W-:Y:S01]  /*24640*/  @P0 IMAD.MOV.U32 R14, RZ, RZ, R8 ;  /* 0x000000ffff0e0224 */ /* 0x000fe200078e0008 */
[----:B-1----:R-:W4:Y:S04]  /*24650*/  LDL R21, [R1+0x1e9c] ;  /* 0x001e9c0001157983 */ /* 0x002f280000100800 */
[----:B------:R-:W2:Y:S04]  /*24660*/  LDL R8, [R1+0x1eb8] ;  /* 0x001eb80001087983 */ /* 0x000ea80000100800 */
[----:B------:R0:W2:Y:S02]  /*24670*/  @P0 LDG.E.U16 R12, desc[UR8][R14.64] ;  /* 0x000000080e0c0981 */ /* 0x0000a4000c1e1500 */
[----:B0-----:R-:W-:-:S02]  /*24680*/  @P0 IMAD.MOV.U32 R14, RZ, RZ, R10 ;  /* 0x000000ffff0e0224 */ /* 0x001fc400078e000a */
[----:B---3--:R-:W-:Y:S01]  /*24690*/  @P0 IMAD.MOV.U32 R15, RZ, RZ, R20 ;  /* 0x000000ffff0f0224 */ /* 0x008fe200078e0014 */
[----:B------:R-:W3:Y:S04]  /*246a0*/  LDL R10, [R1+0x1ec4] ;  /* 0x001ec400010a7983 */ /* 0x000ee80000100800 */
[----:B------:R-:W3:Y:S04]  /*246b0*/  LDL R20, [R1+0x1eb4] ;  /* 0x001eb40001147983 */ /* 0x000ee80000100800 */
[----:B------:R0:W3:Y:S04]  /*246c0*/  @P0 LDG.E.U16 R13, desc[UR8][R14.64] ;  /* 0x000000080e0d0981 */ /* 0x0000e8000c1e1500 */
[----:B------:R1:W-:Y:S04]  /*246d0*/  STL [R1+0x238], R22 ;  /* 0x0002381601007387 */ /* 0x0003e80000100800 */
[----:B------:R-:W3:Y:S04]  /*246e0*/  LDL R25, [R1+0x1e74] ;  /* 0x001e740001197983 */ /* 0x000ee80000100800 */
[----:B------:R-:W3:Y:S01]  /*246f0*/  LDL R24, [R1+0x1e84] ;  /* 0x001e840001187983 */ /* 0x000ee20000100800 */
[----:B0-----:R-:W-:-:S03]  /*24700*/  PRMT R14, RZ, 0x7610, R14 ;  /* 0x00007610ff0e7816 */ /* 0x001fc6000000000e */
[----:B-1----:R-:W3:Y:S04]  /*24710*/  LDL R22, [R1+0x1ecc] ;  /* 0x001ecc0001167983 */ /* 0x002ee80000100800 */
[----:B------:R0:W3:Y:S02]  /*24720*/  @P0 LDG.E.U16 R14, desc[UR8][R16.64] ;  /* 0x00000008100e0981 */ /* 0x0000e4000c1e1500 */
[----:B0-----:R-:W-:Y:S02]  /*24730*/  @P0 IMAD.MOV.U32 R16, RZ, RZ, R2 ;  /* 0x000000ffff100224 */ /* 0x001fe400078e0002 */
[----:B------:R-:W-:Y:S01]  /*24740*/  @P0 IMAD.MOV.U32 R17, RZ, RZ, R5 ;  /* 0x000000ffff110224 */ /* 0x000fe200078e0005 */
[----:B------:R-:W3:Y:S04]  /*24750*/  LDL R2, [R1+0x1e78] ;  /* 0x001e780001027983 */ /* 0x000ee80000100800 */
[----:B------:R-:W3:Y:S01]  /*24760*/  LDL R5, [R1+0x1e5c] ;  /* 0x001e5c0001057983 */ /* 0x000ee20000100800 */
[----:B------:R-:W-:-:S06]  /*24770*/  PRMT R15, RZ, 0x7610, R15 ;  /* 0x00007610ff0f7816 */ /* 0x000fcc000000000f */
[----:B------:R0:W3:Y:S02]  /*24780*/  @P0 LDG.E.U16 R15, desc[UR8][R16.64] ;  /* 0x00000008100f0981 */ /* 0x0000e4000c1e1500 */
[----:B0-----:R-:W-:Y:S02]  /*24790*/  PRMT R16, RZ, 0x7610, R16 ;  /* 0x00007610ff107816 */ /* 0x001fe40000000010 */
[----:B------:R-:W-:-:S04]  /*247a0*/  PRMT R17, RZ, 0x7610, R17 ;  /* 0x00007610ff117816 */ /* 0x000fc80000000011 */
[----:B------:R4:W3:Y:S01]  /*247b0*/  @P0 LDG.E.U16 R16, desc[UR8][R18.64] ;  /* 0x0000000812100981 */ /* 0x0008e2000c1e1500 */
[----:B------:R-:W-:Y:S02]  /*247c0*/  PRMT R26, RZ, 0x7610, R26 ;  /* 0x00007610ff1a7816 */ /* 0x000fe4000000001a */
[----:B------:R-:W-:Y:S01]  /*247d0*/  PRMT R11, RZ, 0x7610, R11 ;  /* 0x00007610ff0b7816 */ /* 0x000fe2000000000b */
[----:B----4-:R-:W-:Y:S02]  /*247e0*/  @P0 IMAD.MOV.U32 R19, RZ, RZ, R21 ;  /* 0x000000ffff130224 */ /* 0x010fe400078e0015 */
[----:B--2---:R-:W-:Y:S02]  /*247f0*/  @P0 IMAD.MOV.U32 R18, RZ, RZ, R8 ;  /* 0x000000ffff120224 */ /* 0x004fe400078e0008 */
[----:B------:R-:W2:Y:S04]  /*24800*/  LDL R8, [R1+0x1e8c] ;  /* 0x001e8c0001087983 */ /* 0x000ea80000100800 */
[----:B------:R0:W4:Y:S02]  /*24810*/  @P0 LDG.E.U16 R17, desc[UR8][R18.64] ;  /* 0x0000000812110981 */ /* 0x000124000c1e1500 */
[----:B0-----:R-:W-:Y:S01]  /*24820*/  PRMT R18, RZ, 0x7610, R18 ;  /* 0x00007610ff127816 */ /* 0x001fe20000000012 */
[----:B---3--:R-:W-:-:S02]  /*24830*/  @P0 IMAD.MOV.U32 R21, RZ, RZ, R20 ;  /* 0x000000ffff150224 */ /* 0x008fc400078e0014 */
[----:B------:R-:W-:Y:S01]  /*24840*/  @P0 IMAD.MOV.U32 R20, RZ, RZ, R10 ;  /* 0x000000ffff140224 */ /* 0x000fe200078e000a */
[----:B------:R-:W-:Y:S01]  /*24850*/  PRMT R19, RZ, 0x7610, R19 ;  /* 0x00007610ff137816 */ /* 0x000fe20000000013 */
[----:B------:R-:W3:Y:S04]  /*24860*/  LDL R10, [R1+0x1e80] ;  /* 0x001e8000010a7983 */ /* 0x000ee80000100800 */
[----:B------:R0:W4:Y:S02]  /*24870*/  @P0 LDG.E.U16 R18, desc[UR8][R20.64] ;  /* 0x0000000814120981 */ /* 0x000124000c1e1500 */
[----:B0-----:R-:W-:Y:S02]  /*24880*/  @P0 IMAD.MOV.U32 R20, RZ, RZ, R22 ;  /* 0x000000ffff140224 */ /* 0x001fe400078e0016 */
[----:B------:R-:W-:Y:S01]  /*24890*/  @P0 IMAD.MOV.U32 R21, RZ, RZ, R23 ;  /* 0x000000ffff150224 */ /* 0x000fe200078e0017 */
[----:B------:R-:W4:Y:S04]  /*248a0*/  LDL R22, [R1+0x1ed0] ;  /* 0x001ed00001167983 */ /* 0x000f280000100800 */
[----:B------:R-:W4:Y:S04]  /*248b0*/  LDL R23, [R1+0x1ec8] ;  /* 0x001ec80001177983 */ /* 0x000f280000100800 */
[----:B------:R0:W4:Y:S02]  /*248c0*/  @P0 LDG.E.U16 R19, desc[UR8][R20.64] ;  /* 0x0000000814130981 */ /* 0x000124000c1e1500 */
[----:B0-----:R-:W-:-:S02]  /*248d0*/  @P1 IMAD.MOV.U32 R20, RZ, RZ, R2 ;  /* 0x000000ffff141224 */ /* 0x001fc400078e0002 */
        /* <DEDUP_REMOVED lines=8> */
[----:B------:R2:W4:Y:S01]  /*24960*/  @P1 LDG.E.U16 R11, desc[UR8][R20.64] ;  /* 0x00000008140b1981 */ /* 0x000522000c1e1500 */
[----:B------:R-:W-:Y:S01]  /*24970*/  PRMT R27, RZ, 0x7610, R27 ;  /* 0x00007610ff1b7816 */ /* 0x000fe2000000001b */
[----:B--2---:R-:W-:-:S02]  /*24980*/  @P1 IMAD.MOV.U32 R20, RZ, RZ, R8 ;  /* 0x000000ffff141224 */ /* 0x004fc400078e0008 */
[----:B---3--:R-:W-:-:S05]  /*24990*/  @P1 IMAD.MOV.U32 R21, RZ, RZ, R10 ;  /* 0x000000ffff151224 */ /* 0x008fca00078e000a */
[----:B------:R0:W2:Y:S04]  /*249a0*/  @P1 LDG.E.U16 R27, desc[UR8][R20.64] ;  /* 0x00000008141b1981 */ /* 0x0000a8000c1e1500 */
[----:B----4-:R1:W-:Y:S04]  /*249b0*/  STL [R1+0x220], R26 ;  /* 0x0002201a01007387 */ /* 0x0103e80000100800 */
[----:B-1----:R-:W3:Y:S04]  /*249c0*/  LDL R26, [R1+0x1ee0] ;  /* 0x001ee000011a7983 */ /* 0x002ee80000100800 */
[----:B------:R1:W-:Y:S04]  /*249d0*/  STL [R1+0x218], R11 ;  /* 0x0002180b01007387 */ /* 0x0003e80000100800 */
[----:B------:R-:W4:Y:S04]  /*249e0*/  LDL R10, [R1+0x1ee8] ;  /* 0x001ee800010a7983 */ /* 0x000f280000100800 */
[----:B------:R-:W2:Y:S01]  /*249f0*/  LDL R8, [R1+0x1ef0] ;  /* 0x001ef00001087983 */ /* 0x000ea20000100800 */
[----:B------:R-:W-:-:S02]  /*24a00*/  ISETP.GT.AND P0, PT, R4, 0x3d, PT ;  /* 0x0000003d0400780c */ /* 0x000fc40003f04270 */
[----:B0-----:R-:W-:Y:S02]  /*24a10*/  PRMT R20, RZ, 0x7610, R20 ;  /* 0x00007610ff147816 */ /* 0x001fe40000000014 */
[----:B------:R-:W-:Y:S01]  /*24a20*/  PRMT R21, RZ, 0x7610, R21 ;  /* 0x00007610ff157816 */ /* 0x000fe20000000015 */
[----:B------:R-:W4:Y:S04]  /*24a30*/  LDL R31, [R1+0x1ef4] ;  /* 0x001ef400011f7983 */ /* 0x000f280000100800 */
[----:B------:R-:W4:Y:S04]  /*24a40*/  LDL R30, [R1+0x1f04] ;  /* 0x001f0400011e7983 */ /* 0x000f280000100800 */
[----:B-1----:R-:W4:Y:S04]  /*24a50*/  LDL R11, [R1+0x1eec] ;  /* 0x001eec00010b7983 */ /* 0x002f280000100800 */
[----:B------:R-:W4:Y:S04]  /*24a60*/  LDL R43, [R1+0x1f00] ;  /* 0x001f0000012b7983 */ /* 0x000f280000100800 */
[----:B------:R0:W4:Y:S02]  /*24a70*/  @P0 LDG.E.U16 R20, desc[UR8][R22.64] ;  /* 0x0000000816140981 */ /* 0x000124000c1e1500 */
[----:B0-----:R-:W-:-:S02]  /*24a80*/  @P0 IMAD.MOV.U32 R22, RZ, RZ, R2 ;  /* 0x000000ffff160224 */ /* 0x001fc400078e0002 */
[----:B------:R-:W-:Y:S01]  /*24a90*/  @P0 IMAD.MOV.U32 R23, RZ, RZ, R5 ;  /* 0x000000ffff170224 */ /* 0x000fe200078e0005 */
[----:B------:R-:W4:Y:S04]  /*24aa0*/  LDL R2, [R1+0x1ef8] ;  /* 0x001ef80001027983 */ /* 0x000f280000100800 */
[----:B------:R-:W4:Y:S04]  /*24ab0*/  LDL R5, [R1+0x1edc] ;  /* 0x001edc0001057983 */ /* 0x000f280000100800 */
[----:B------:R0:W4:Y:S02]  /*24ac0*/  @P0 LDG.E.U16 R21, desc[UR8][R22.64] ;  /* 0x0000000816150981 */ /* 0x000124000c1e1500 */
[----:B0-----:R-:W-:-:S06]  /*24ad0*/  PRMT R22, RZ, 0x7610, R22 ;  /* 0x00007610ff167816 */ /* 0x001fcc0000000016 */
[----:B------:R3:W4:Y:S02]  /*24ae0*/  @P0 LDG.E.U16 R22, desc[UR8][R24.64] ;  /* 0x0000000818160981 */ /* 0x000724000c1e1500 */
[----:B---3--:R-:W-:Y:S02]  /*24af0*/  @P0 IMAD.MOV.U32 R25, RZ, RZ, R26 ;  /* 0x000000ffff190224 */ /* 0x008fe400078e001a */
[----:B--2---:R-:W-:Y:S02]  /*24b00*/  @P0 IMAD.MOV.U32 R26, RZ, RZ, R8 ;  /* 0x000000ffff1a0224 */ /* 0x004fe400078e0008 */
[----:B----4-:R-:W-:Y:S02]  /*24b10*/  @P0 IMAD.MOV.U32 R24, RZ, RZ, R11 ;  /* 0x000000ffff180224 */ /* 0x010fe400078e000b */
[----:B------:R-:W2:Y:S04]  /*24b20*/  LDL R11, [R1+0x1f0c] ;  /* 0x001f0c00010b7983 */ /* 0x000ea80000100800 */
[----:B------:R0:W-:Y:S04]  /*24b30*/  STL [R1+0x210], R27 ;  /* 0x0002101b01007387 */ /* 0x0001e80000100800 */
[----:B------:R-:W3:Y:S01]  /*24b40*/  LDL R8, [R1+0x1f10] ;  /* 0x001f100001087983 */ /* 0x000ee20000100800 */
[----:B------:R-:W-:-:S02]  /*24b50*/  PRMT R23, RZ, 0x7610, R23 ;  /* 0x00007610ff177816 */ /* 0x000fc40000000017 */
[----:B------:R-:W-:Y:S01]  /*24b60*/  ISETP.GT.AND P1, PT, R4, 0x3e, PT ;  /* 0x0000003e0400780c */ /* 0x000fe20003f24270 */
[----:B------:R-:W4:Y:S04]  /*24b70*/  LDL R50, [R1+0x1f14] ;  /* 0x001f140001327983 */ /* 0x000f280000100800 */
[----:B------:R-:W3:Y:S04]  /*24b80*/  LDL R48, [R1+0x1f24] ;  /* 0x001f240001307983 */ /* 0x000ee80000100800 */
[----:B------:R1:W4:Y:S01]  /*24b90*/  @P0 LDG.E.U16 R23, desc[UR8][R24.64] ;  /* 0x0000000818170981 */ /* 0x000322000c1e1500 */
[----:B------:R-:W-:-:S02]  /*24ba0*/  PRMT R28, RZ, 0x7610, R28 ;  /* 0x00007610ff1c7816 */ /* 0x000fc4000000001c */
[----:B------:R-:W-:Y:S01]  /*24bb0*/  PRMT R32, RZ, 0x7610, R32 ;  /* 0x00007610ff207816 */ /* 0x000fe20000000020 */
[----:B------:R-:W4:Y:S01]  /*24bc0*/  LDL R47, [R1+0x1f1c] ;  /* 0x001f1c00012f7983 */ /* 0x000f220000100800 */
[----:B0-----:R-:W-:-:S03]  /*24bd0*/  @P0 IMAD.MOV.U32 R27, RZ, RZ, R10 ;  /* 0x000000ffff1b0224 */ /* 0x001fc600078e000a */
[----:B------:R-:W4:Y:S04]  /*24be0*/  LDL R10, [R1+0x1f08] ;  /* 0x001f0800010a7983 */ /* 0x000f280000100800 */
[----:B------:R-:W4:Y:S01]  /*24bf0*/  LDL R45, [R1+0x1f38] ;  /* 0x001f3800012d7983 */ /* 0x000f220000100800 */
[----:B------:R-:W-:Y:S02]  /*24c00*/  PRMT R34, RZ, 0x7610, R34 ;  /* 0x00007610ff227816 */ /* 0x000fe40000000022 */
[----:B------:R-:W-:Y:S02]  /*24c10*/  PRMT R36, RZ, 0x7610, R36 ;  /* 0x00007610ff247816 */ /* 0x000fe40000000024 */
[----:B------:R-:W-:Y:S02]  /*24c20*/  PRMT R38, RZ, 0x7610, R38 ;  /* 0x00007610ff267816 */ /* 0x000fe40000000026 */
[----:B-1----:R-:W-:-:S02]  /*24c30*/  PRMT R24, RZ, 0x7610, R24 ;  /* 0x00007610ff187816 */ /* 0x002fc40000000018 */
[----:B------:R-:W-:Y:S02]  /*24c40*/  PRMT R25, RZ, 0x7610, R25 ;  /* 0x00007610ff197816 */ /* 0x000fe40000000019 */
[----:B------:R-:W-:Y:S02]  /*24c50*/  PRMT R40, RZ, 0x7610, R40 ;  /* 0x00007610ff287816 */ /* 0x000fe40000000028 */
[----:B------:R-:W-:Y:S02]  /*24c60*/  PRMT R42, RZ, 0x7610, R42 ;  /* 0x00007610ff2a7816 */ /* 0x000fe4000000002a */
[----:B------:R-:W-:Y:S02]  /*24c70*/  PRMT R44, RZ, 0x7610, R44 ;  /* 0x00007610ff2c7816 */ /* 0x000fe4000000002c */
[----:B------:R-:W-:Y:S01]  /*24c80*/  PRMT R7, RZ, 0x7610, R7 ;  /* 0x00007610ff077816 */ /* 0x000fe20000000007 */
[----:B------:R0:W4:Y:S04]  /*24c90*/  @P0 LDG.E.U16 R24, desc[UR8][R26.64] ;  /* 0x000000081a180981 */ /* 0x000128000c1e1500 */
[----:B------:R-:W4:Y:S01]  /*24ca0*/  LDL R51, [R1+0x1f54] ;  /* 0x001f540001337983 */ /* 0x000f220000100800 */
[----:B0-----:R-:W-:-:S02]  /*24cb0*/  @P0 IMAD.MOV.U32 R26, RZ, RZ, R2 ;  /* 0x000000ffff1a0224 */ /* 0x001fc400078e0002 */
[----:B------:R-:W-:Y:S01]  /*24cc0*/  @P0 IMAD.MOV.U32 R27, RZ, RZ, R5 ;  /* 0x000000ffff1b0224 */ /* 0x000fe200078e0005 */
[----:B------:R-:W4:Y:S04]  /*24cd0*/  LDL R2, [R1+0x1f18] ;  /* 0x001f180001027983 */ /* 0x000f280000100800 */
[----:B------:R-:W4:Y:S04]  /*24ce0*/  LDL R5, [R1+0x1efc] ;  /* 0x001efc0001057983 */ /* 0x000f280000100800 */
[----:B------:R0:W4:Y:S02]  /*24cf0*/  @P0 LDG.E.U16 R25, desc[UR8][R26.64] ;  /* 0x000000081a190981 */ /* 0x000124000c1e1500 */
[----:B0-----:R-:W-:-:S02]  /*24d00*/  PRMT R26, RZ, 0x7610, R26 ;  /* 0x00007610ff1a7816 */ /* 0x001fc4000000001a */
[----:B------:R-:W-:-:S04]  /*24d10*/  PRMT R27, RZ, 0x7610, R27 ;  /* 0x00007610ff1b7816 */ /* 0x000fc8000000001b */
[----:B------:R0:W4:Y:S02]  /*24d20*/  @P0 LDG.E.U16 R26, desc[UR8][R30.64] ;  /* 0x000000081e1a0981 */ /* 0x000124000c1e1500 */
[----:B0-----:R-:W-:Y:S02]  /*24d30*/  @P0 IMAD.MOV.U32 R31, RZ, RZ, R43 ;  /* 0x000000ffff1f0224 */ /* 0x001fe400078e002b */
[----:B------:R-:W4:Y:S01]  /*24d40*/  LDL R43, [R1+0x1f20] ;  /* 0x001f2000012b7983 */ /* 0x000f220000100800 */
[----:B--2---:R-:W-:-:S03]  /*24d50*/  @P0 IMAD.MOV.U32 R30, RZ, RZ, R11 ;  /* 0x000000ffff1e0224 */ /* 0x004fc600078e000b */
[----:B------:R-:W2:Y:S04]  /*24d60*/  LDL R11, [R1+0x1f2c] ;  /* 0x001f2c00010b7983 */ /* 0x000ea80000100800 */
[----:B------:R3:W2:Y:S02]  /*24d70*/  @P0 LDG.E.U16 R27, desc[UR8][R30.64] ;  /* 0x000000081e1b0981 */ /* 0x0006a4000c1e1500 */
[----:B---3--:R-:W-:Y:S02]  /*24d80*/  @P1 IMAD.MOV.U32 R30, RZ, RZ, R8 ;  /* 0x000000ffff1e1224 */ /* 0x008fe400078e0008 */
[----:B----4-:R-:W-:Y:S01]  /*24d90*/  @P1 IMAD.MOV.U32 R31, RZ, RZ, R10 ;  /* 0x000000ffff1f1224 */ /* 0x010fe200078e000a */
[----:B------:R-:W3:Y:S04]  /*24da0*/  LDL R8, [R1+0x1f30] ;  /* 0x001f300001087983 */ /* 0x000ee80000100800 */
        /* <DEDUP_REMOVED lines=9> */
[----:B------:R-:W-:Y:S01]  /*24e40*/  ISETP.GT.AND P0, PT, R4, 0x3f, PT ;  /* 0x0000003f0400780c */ /* 0x000fe20003f04270 */
[----:B------:R-:W4:Y:S04]  /*24e50*/  LDL R50, [R1+0x1f68] ;  /* 0x001f680001327983 */ /* 0x000f280000100800 */
[----:B------:R0:W4:Y:S04]  /*24e60*/  @P1 LDG.E.U16 R34, desc[UR8][R30.64] ;  /* 0x000000081e221981 */ /* 0x000128000c1e1500 */
[----:B------:R-:W4:Y:S01]  /*24e70*/  LDL R48, [R1+0x1f64] ;  /* 0x001f640001307983 */ /* 0x000f220000100800 */
[----:B0-----:R-:W-:-:S03]  /*24e80*/  @P1 IMAD.MOV.U32 R31, RZ, RZ, R43 ;  /* 0x000000ffff1f1224 */ /* 0x001fc600078e002b */
        /* <DEDUP_REMOVED lines=28> */
[----:B------:R0:W2:Y:S02]  /*25050*/  @P0 LDG.E.U16 R7, desc[UR8][R30.64] ;  /* 0x000000081e070981 */ /* 0x0000a4000c1e1500 */
[----:B0-----:R-:W-:-:S02]  /*25060*/  @P0 IMAD.MOV.U32 R30, RZ, RZ, R2 ;  /* 0x000000ffff1e0224 */ /* 0x001fc400078e0002 */
[----:B------:R-:W-:Y:S01]  /*25070*/  @P0 IMAD.MOV.U32 R31, RZ, RZ, R5 ;  /* 0x000000ffff1f0224 */ /* 0x000fe200078e0005 */
[----:B------:R-:W-:Y:S02]  /*25080*/  PRMT R52, RZ, 0x7610, R52 ;  /* 0x00007610ff347816 */ /* 0x000fe40000000034 */
[----:B------:R-:W-:-:S04]  /*25090*/  PRMT R49, RZ, 0x7610, R49 ;  /* 0x00007610ff317816 */ /* 0x000fc80000000031 */
[----:B------:R0:W3:Y:S04]  /*250a0*/  @P0 LDG.E.U16 R52, desc[UR8][R30.64] ;  /* 0x000000081e340981 */ /* 0x0000e8000c1e1500 */
[----:B--2---:R1:W-:Y:S04]  /*250b0*/  STL [R1+0x1c8], R7 ;  /* 0x0001c80701007387 */ /* 0x0043e80000100800 */
[----:B------:R-:W2:Y:S04]  /*250c0*/  LDL R5, [R1+0x1f78] ;  /* 0x001f780001057983 */ /* 0x000ea80000100800 */
[----:B------:R-:W2:Y:S04]  /*250d0*/  LDL R2, [R1+0x20f8] ;  /* 0x0020f80001027983 */ /* 0x000ea80000100800 */
[----:B-1----:R-:W2:Y:S01]  /*250e0*/  LDL R7, [R1+0x1f84] ;  /* 0x001f840001077983 */ /* 0x002ea20000100800 */
[----:B0-----:R-:W-:-:S02]  /*250f0*/  @P0 IMAD.MOV.U32 R30, RZ, RZ, R50 ;  /* 0x000000ffff1e0224 */ /* 0x001fc400078e0032 */
[----:B------:R-:W-:Y:S01]  /*25100*/  @P0 IMAD.MOV.U32 R31, RZ, RZ, R51 ;  /* 0x000000ffff1f0224 */ /* 0x000fe200078e0033 */
[----:B------:R-:W-:-:S04]  /*25110*/  PRMT R46, RZ, 0x7610, R46 ;  /* 0x00007610ff2e7816 */ /* 0x000fc8000000002e */
[----:B------:R0:W2:Y:S01]  /*25120*/  @P0 LDG.E.U16 R49, desc[UR8][R30.64] ;  /* 0x000000081e310981 */ /* 0x0000a2000c1e1500 */
[----:B------:R-:W-:Y:S01]  /*25130*/  PRMT R29, RZ, 0x7610, R29 ;  /* 0x00007610ff1d7816 */ /* 0x000fe2000000001d */
[----:B0-----:R-:W-:Y:S02]  /*25140*/  @P0 IMAD.MOV.U32 R30, RZ, RZ, R47 ;  /* 0x000000ffff1e0224 */ /* 0x001fe400078e002f */
[----:B------:R-:W-:-:S05]  /*25150*/  @P0 IMAD.MOV.U32 R31, RZ, RZ, R48 ;  /* 0x000000ffff1f0224 */ /* 0x000fca00078e0030 */
[----:B------:R0:W2:Y:S01]  /*25160*/  @P0 LDG.E.U16 R46, desc[UR8][R30.64] ;  /* 0x000000081e2e0981 */ /* 0x0000a2000c1e1500 */
[----:B------:R-:W-:Y:S01]  /*25170*/  PRMT R9, RZ, 0x7610, R9 ;  /* 0x00007610ff097816 */ /* 0x000fe20000000009 */
[----:B0-----:R-:W-:Y:S02]  /*25180*/  @P0 IMAD.MOV.U32 R30, RZ, RZ, R43 ;  /* 0x000000ffff1e0224 */ /* 0x001fe400078e002b */
[----:B------:R-:W-:Y:S01]  /*25190*/  @P0 IMAD.MOV.U32 R31, RZ, RZ, R45 ;  /* 0x000000ffff1f0224 */ /* 0x000fe200078e002d */
[----:B------:R-:W-:Y:S02]  /*251a0*/  PRMT R6, RZ, 0x7610, R6 ;  /* 0x00007610ff067816 */ /* 0x000fe40000000006 */
[----:B------:R-:W-:Y:S01]  /*251b0*/  PRMT R0, RZ, 0x7610, R0 ;  /* 0x00007610ff007816 */ /* 0x000fe20000000000 */
[----:B------:R-:W2:Y:S04]  /*251c0*/  LDL.LU R45, [R1+0xf38] ;  /* 0x000f3800012d7983 */ /* 0x000ea80000300800 */
[----:B------:R4:W2:Y:S02]  /*251d0*/  @P0 LDG.E.U16 R29, desc[UR8][R30.64] ;  /* 0x000000081e1d0981 */ /* 0x0008a4000c1e1500 */
[----:B----4-:R-:W-:-:S02]  /*251e0*/  @P0 IMAD.MOV.U32 R30, RZ, RZ, R10 ;  /* 0x000000ffff1e0224 */ /* 0x010fc400078e000a */
[----:B------:R-:W-:-:S05]  /*251f0*/  @P0 IMAD.MOV.U32 R31, RZ, RZ, R11 ;  /* 0x000000ffff1f0224 */ /* 0x000fca00078e000b */
[----:B------:R3:W4:Y:S02]  /*25200*/  @P0 LDG.E.U16 R9, desc[UR8][R30.64] ;  /* 0x000000081e090981 */ /* 0x000724000c1e1500 */
[----:B---3--:R-:W-:Y:S02]  /*25210*/  @P0 IMAD.MOV.U32 R31, RZ, RZ, R8 ;  /* 0x000000ffff1f0224 */ /* 0x008fe400078e0008 */
[----:B--2---:R-:W-:-:S05]  /*25220*/  @P0 IMAD.MOV.U32 R30, RZ, RZ, R7 ;  /* 0x000000ffff1e0224 */ /* 0x004fca00078e0007 */
[----:B------:R0:W2:Y:S02]  /*25230*/  @P0 LDG.E.U16 R6, desc[UR8][R30.64] ;  /* 0x000000081e060981 */ /* 0x0000a4000c1e1500 */
[----:B0-----:R-:W-:Y:S02]  /*25240*/  @P0 IMAD.MOV.U32 R30, RZ, RZ, R2 ;  /* 0x000000ffff1e0224 */ /* 0x001fe400078e0002 */
[----:B------:R-:W-:-:S05]  /*25250*/  @P0 IMAD.MOV.U32 R31, RZ, RZ, R5 ;  /* 0x000000ffff1f0224 */ /* 0x000fca00078e0005 */
[----:B------:R-:W3:Y:S04]  /*25260*/  @P0 LDG.E.U16 R0, desc[UR8][R30.64] ;  /* 0x000000081e000981 */ /* 0x000ee8000c1e1500 */
[----:B------:R0:W-:Y:S01]  /*25270*/  STL [R1+0x1b0], R46 ;  /* 0x0001b02e01007387 */ /* 0x0001e20000100800 */
[----:B------:R-:W1:Y:S01]  /*25280*/  S2R R43, SR_TID.X ;  /* 0x00000000002b7919 */ /* 0x000e620000002100 */
[----:B------:R-:W1:Y:S01]  /*25290*/  S2R R3, SR_TID.X ;  /* 0x0000000000037919 */ /* 0x000e620000002100 */
[----:B------:R-:W-:Y:S06]  /*252a0*/  BAR.SYNC.DEFER_BLOCKING 0x0 ;  /* 0x0000000000007b1d */ /* 0x000fec0000010000 */
[----:B0-----:R-:W2:Y:S04]  /*252b0*/  LDL.LU R46, [R1+0xf34] ;  /* 0x000f3400012e7983 */ /* 0x001ea80000300800 */
[----:B------:R-:W2:Y:S04]  /*252c0*/  LDL.LU R47, [R1+0xf30] ;  /* 0x000f3000012f7983 */ /* 0x000ea80000300800 */
[----:B------:R-:W2:Y:S04]  /*252d0*/  LDL.LU R48, [R1+0xf2c] ;  /* 0x000f2c0001307983 */ /* 0x000ea80000300800 */
[----:B------:R0:W-:Y:S04]  /*252e0*/  STL [R1+0x1b8], R49 ;  /* 0x0001b83101007387 */ /* 0x0001e80000100800 */
[----:B0-----:R-:W2:Y:S04]  /*252f0*/  LDL.LU R49, [R1+0xf28] ;  /* 0x000f280001317983 */ /* 0x001ea80000300800 */
[----:B------:R-:W2:Y:S04]  /*25300*/  LDL.LU R50, [R1+0xf24] ;  /* 0x000f240001327983 */ /* 0x000ea80000300800 */
[----:B------:R-:W2:Y:S04]  /*25310*/  LDL.LU R51, [R1+0xf20] ;  /* 0x000f200001337983 */ /* 0x000ea80000300800 */
[----:B------:R0:W-:Y:S04]  /*25320*/  STL [R1+0x1c0], R52 ;  /* 0x0001c03401007387 */ /* 0x0001e80000100800 */
[----:B0-----:R-:W2:Y:S04]  /*25330*/  LDL.LU R52, [R1+0xf1c] ;  /* 0x000f1c0001347983 */ /* 0x001ea80000300800 */
[----:B------:R-:W2:Y:S04]  /*25340*/  LDL.LU R53, [R1+0xe98] ;  /* 0x000e980001357983 */ /* 0x000ea80000300800 */
[----:B------:R-:W2:Y:S04]  /*25350*/  LDL.LU R54, [R1+0xe94] ;  /* 0x000e940001367983 */ /* 0x000ea80000300800 */
[----:B------:R-:W2:Y:S04]  /*25360*/  LDL.LU R55, [R1+0xe90] ;  /* 0x000e900001377983 */ /* 0x000ea80000300800 */
[----:B------:R-:W2:Y:S04]  /*25370*/  LDL.LU R56, [R1+0xe8c] ;  /* 0x000e8c0001387983 */ /* 0x000ea80000300800 */
[----:B------:R-:W2:Y:S04]  /*25380*/  LDL.LU R57, [R1+0xe88] ;  /* 0x000e880001397983 */ /* 0x000ea80000300800 */
[----:B------:R-:W2:Y:S04]  /*25390*/  LDL.LU R58, [R1+0xe84] ;  /* 0x000e8400013a7983 */ /* 0x000ea80000300800 */
[----:B------:R-:W2:Y:S04]  /*253a0*/  LDL.LU R59, [R1+0xe80] ;  /* 0x000e8000013b7983 */ /* 0x000ea80000300800 */
[----:B------:R-:W2:Y:S04]  /*253b0*/  LDL.LU R61, [R1+0xe7c] ;  /* 0x000e7c00013d7983 */ /* 0x000ea80000300800 */
[----:B---3--:R0:W-:Y:S04]  /*253c0*/  STL [R1+0x198], R0 ;  /* 0x0001980001007387 */ /* 0x0081e80000100800 */
[----:B0-----:R-:W3:Y:S04]  /*253d0*/  LDL.LU R0, [R1+0xdf8] ;  /* 0x000df80001007983 */ /* 0x001ee80000300800 */
[----:B------:R-:W3:Y:S04]  /*253e0*/  LDL.LU R2, [R1+0xdf4] ;  /* 0x000df40001027983 */ /* 0x000ee80000300800 */
[----:B------:R-:W3:Y:S04]  /*253f0*/  LDL.LU R60, [R1+0xdf0] ;  /* 0x000df000013c7983 */ /* 0x000ee80000300800 */
[----:B------:R-:W-:Y:S04]  /*25400*/  STL [R1+0x3694], R31 ;  /* 0x0036941f01007387 */ /* 0x000fe80000100800 */
[----:B------:R-:W-:Y:S04]  /*25410*/  STL [R1+0x369c], R31 ;  /* 0x00369c1f01007387 */ /* 0x000fe80000100800 */
[----:B------:R1:W-:Y:S04]  /*25420*/  STL [R1+0x1ac], R29 ;  /* 0x0001ac1d01007387 */ /* 0x0003e80000100800 */
[----:B------:R-:W-:Y:S04]  /*25430*/  STL [R1+0x36a4], R31 ;  /* 0x0036a41f01007387 */ /* 0x000fe80000100800 */
[----:B------:R-:W-:Y:S04]  /*25440*/  STL [R1+0x36ac], R31 ;  /* 0x0036ac1f01007387 */ /* 0x000fe80000100800 */
[----:B----4-:R-:W-:Y:S04]  /*25450*/  STL [R1+0x1a4], R9 ;  /* 0x0001a40901007387 */ /* 0x010fe80000100800 */
[----:B------:R-:W-:Y:S04]  /*25460*/  STL [R1+0x36b4], R31 ;  /* 0x0036b41f01007387 */ /* 0x000fe80000100800 */
[----:B------:R-:W-:Y:S04]  /*25470*/  STL [R1+0x36bc], R31 ;  /* 0x0036bc1f01007387 */ /* 0x000fe80000100800 */
[----:B--2---:R0:W-:Y:S01]  /*25480*/  STL [R1+0x19c], R6 ;  /* 0x00019c0601007387 */ /* 0x0041e20000100800 */
[----:B-1----:R-:W-:-:S02]  /*25490*/  LOP3.LUT R29, R43, 0x1f, RZ, 0xc0, !PT ;  /* 0x0000001f2b1d7812 */ /* 0x002fc400078ec0ff */
[----:B------:R-:W-:Y:S01]  /*254a0*/  LOP3.LUT R5, R43, 0x1f, RZ, 0xc0, !PT ;  /* 0x0000001f2b057812 */ /* 0x000fe200078ec0ff */
[----:B------:R-:W-:Y:S04]  /*254b0*/  STL [R1+0x36c4], R31 ;  /* 0x0036c41f01007387 */ /* 0x000fe80000100800 */
[----:B------:R-:W-:Y:S01]  /*254c0*/  STL [R1+0x36cc], R31 ;  /* 0x0036cc1f01007387 */ /* 0x000fe20000100800 */
[----:B0-----:R-:W-:-:S03]  /*254d0*/  LOP3.LUT R6, R29, 0x20, RZ, 0xfc, !PT ;  /* 0x000000201d067812 */ /* 0x001fc600078efcff */
[----:B------:R-:W-:Y:S04]  /*254e0*/  STL [R1+0x368c], R30 ;  /* 0x00368c1e01007387 */ /* 0x000fe80000100800 */
[----:B------:R0:W-:Y:S01]  /*254f0*/  STL [R1+0x36d0], R30 ;  /* 0x0036d01e01007387 */ /* 0x0001e20000100800 */
[-C--:B------:R-:W-:Y:S02]  /*25500*/  ISETP.GE.AND P0, PT, R5, R4.reuse, PT ;  /* 0x000000040500720c */ /* 0x080fe40003f06270 */
[----:B------:R-:W-:Y:S02]  /*25510*/  ISETP.GE.AND P1, PT, R6, R4, PT ;  /* 0x000000040600720c */ /* 0x000fe40003f26270 */
[----:B------:R-:W-:Y:S01]  /*25520*/  LOP3.LUT R3, R3, 0x1f, RZ, 0xc0, !PT ;  /* 0x0000001f03037812 */ /* 0x000fe200078ec0ff */
[----:B------:R-:W2:Y:S04]  /*25530*/  LDL.LU R4, [R1+0xdec] ;  /* 0x000dec0001047983 */ /* 0x000ea80000300800 */
[----:B0-----:R-:W4:Y:S04]  /*25540*/  LDL.LU R30, [R1+0xde8] ;  /* 0x000de800011e7983 */ /* 0x001f280000300800 */
[----:B------:R-:W4:Y:S04]  /*25550*/  LDL.LU R31, [R1+0xde4] ;  /* 0x000de400011f7983 */ /* 0x000f280000300800 */
[----:B------:R-:W4:Y:S04]  /*25560*/  LDL.LU R11, [R1+0xde0] ;  /* 0x000de000010b7983 */ /* 0x000f280000300800 */
[----:B------:R-:W4:Y:S04]  /*25570*/  LDL.LU R10, [R1+0xddc] ;  /* 0x000ddc00010a7983 */ /* 0x000f280000300800 */
[----:B------:R-:W4:Y:S01]  /*25580*/  LDL.LU R9, [R1+0xd74] ;  /* 0x000d740001097983 */ /* 0x000f220000300800 */
[----:B------:R-:W-:-:S03]  /*25590*/  IMAD.SHL.U32 R3, R3, 0x2, RZ ;  /* 0x0000000203037824 */ /* 0x000fc600078e00ff */
[----:B------:R-:W4:Y:S04]  /*255a0*/  LDL.LU R8, [R1+0xd70] ;  /* 0x000d700001087983 */ /* 0x000f280000300800 */
[----:B------:R-:W4:Y:S04]  /*255b0*/  LDL.LU R7, [R1+0xd6c] ;  /* 0x000d6c0001077983 */ /* 0x000f280000300800 */
[----:B------:R-:W4:Y:S04]  /*255c0*/  LDL.LU R6, [R1+0xd68] ;  /* 0x000d680001067983 */ /* 0x000f280000300800 */
[----:B------:R-:W4:Y:S04]  /*255d0*/  LDL.LU R5, [R1+0xd64] ;  /* 0x000d640001057983 */ /* 0x000f280000300800 */
[----:B------:R-:W4:Y:S04]  /*255e0*/  LDL.LU R29, [R1+0xd60] ;  /* 0x000d6000011d7983 */ /* 0x000f280000300800 */
[----:B------:R0:W-:Y:S04]  /*255f0*/  STS.U16 [R3+UR5], R45 ;  /* 0x0000002d03007988 */ /* 0x0001e80008000405 */
[----:B------:R-:W4:Y:S04]  /*25600*/  LDL.LU R43, [R1+0xd5c] ;  /* 0x000d5c00012b7983 */ /* 0x000f280000300800 */
[----:B------:R1:W-:Y:S04]  /*25610*/  STS.U16 [R3+UR5+0x40], R46 ;  /* 0x0000402e03007988 */ /* 0x0003e80008000405 */
[----:B------:R0:W-:Y:S04]  /*25620*/  STS.U16 [R3+UR5+0x80], R47 ;  /* 0x0000802f03007988 */ /* 0x0001e80008000405 */
[----:B------:R0:W-:Y:S04]  /*25630*/  STS.U16 [R3+UR5+0xc0], R48 ;  /* 0x0000c03003007988 */ /* 0x0001e80008000405 */
[----:B------:R1:W-:Y:S04]  /*25640*/  STS.U16 [R3+UR5+0x100], R49 ;  /* 0x0001003103007988 */ /* 0x0003e80008000405 */
[----:B------:R1:W-:Y:S04]  /*25650*/  STS.U16 [R3+UR5+0x140], R50 ;  /* 0x0001403203007988 */ /* 0x0003e80008000405 */
[----:B0-----:R-:W4:Y:S04]  /*25660*/  LDL.LU R45, [R1+0xd58] ;  /* 0x000d5800012d7983 */ /* 0x001f280000300800 */
[----:B-1----:R-:W4:Y:S04]  /*25670*/  LDL.LU R46, [R1+0xcb4] ;  /* 0x000cb400012e7983 */ /* 0x002f280000300800 */
[----:B------:R-:W4:Y:S04]  /*25680*/  LDL.LU R47, [R1+0xcb0] ;  /* 0x000cb000012f7983 */ /* 0x000f280000300800 */
[----:B------:R-:W4:Y:S04]  /*25690*/  LDL.LU R48, [R1+0xcac] ;  /* 0x000cac0001307983 */ /* 0x000f280000300800 */
[----:B------:R-:W4:Y:S04]  /*256a0*/  LDL.LU R49, [R1+0xca8] ;  /* 0x000ca80001317983 */ /* 0x000f280000300800 */
[----:B------:R0:W-:Y:S04]  /*256b0*/  STS.U16 [R3+UR5+0x180], R51 ;  /* 0x0001803303007988 */ /* 0x0001e80008000405 */
        /* <DEDUP_REMOVED lines=16> */
[----:B0-----:R-:W4:Y:S04]  /*257c0*/  LDL.LU R57, [R1+0xc28] ;  /* 0x000c280001397983 */ /* 0x001f280000300800 */
[----:B-1----:R-:W4:Y:S04]  /*257d0*/  LDL.LU R58, [R1+0xc24] ;  /* 0x000c2400013a7983 */ /* 0x002f280000300800 */
[----:B------:R-:W4:Y:S04]  /*257e0*/  LDL.LU R59, [R1+0xc20] ;  /* 0x000c2000013b7983 */ /* 0x000f280000300800 */
[----:B------:R-:W4:Y:S04]  /*257f0*/  LDL.LU R61, [R1+0xc1c] ;  /* 0x000c1c00013d7983 */ /* 0x000f280000300800 */
[----:B---3--:R0:W-:Y:S04]  /*25800*/  STS.U16 [R3+UR5+0x1000], R0 ;  /* 0x0010000003007988 */ /* 0x0081e80008000405 */
[----:B------:R1:W-:Y:S04]  /*25810*/  STS.U16 [R3+UR5+0x1040], R2 ;  /* 0x0010400203007988 */ /* 0x0003e80008000405 */
[----:B------:R3:W-:Y:S04]  /*25820*/  STS.U16 [R3+UR5+0x1080], R60 ;  /* 0x0010803c03007988 */ /* 0x0007e80008000405 */
[----:B0-----:R-:W4:Y:S04]  /*25830*/  LDL.LU R0, [R1+0xc18] ;  /* 0x000c180001007983 */ /* 0x001f280000300800 */
[----:B-1----:R-:W4:Y:S04]  /*25840*/  LDL.LU R2, [R1+0xbb4] ;  /* 0x000bb40001027983 */ /* 0x002f280000300800 */
[----:B---3--:R-:W3:Y:S04]  /*25850*/  LDL.LU R60, [R1+0xbb0] ;  /* 0x000bb000013c7983 */ /* 0x008ee80000300800 */
[----:B--2---:R0:W-:Y:S04]  /*25860*/  STS.U16 [R3+UR5+0x10c0], R4 ;  /* 0x0010c00403007988 */ /* 0x0041e80008000405 */
[----:B----4-:R1:W-:Y:S04]  /*25870*/  STS.U16 [R3+UR5+0x1100], R30 ;  /* 0x0011001e03007988 */ /* 0x0103e80008000405 */
[----:B------:R2:W-:Y:S04]  /*25880*/  STS.U16 [R3+UR5+0x1140], R31 ;  /* 0x0011401f03007988 */ /* 0x0005e80008000405 */
[----:B0-----:R-:W4:Y:S04]  /*25890*/  LDL.LU R4, [R1+0xbac] ;  /* 0x000bac0001047983 */ /* 0x001f280000300800 */
[----:B------:R0:W-:Y:S04]  /*258a0*/  STS.U16 [R3+UR5+0x1180], R11 ;  /* 0x0011800b03007988 */ /* 0x0001e80008000405 */
[----:B------:R0:W-:Y:S04]  /*258b0*/  STS.U16 [R3+UR5+0x11c0], R10 ;  /* 0x0011c00a03007988 */ /* 0x0001e80008000405 */
[----:B------:R0:W-:Y:S04]  /*258c0*/  STS.U16 [R3+UR5+0x1840], R9 ;  /* 0x0018400903007988 */ /* 0x0001e80008000405 */
[----:B------:R0:W-:Y:S04]  /*258d0*/  STS.U16 [R3+UR5+0x1800], R8 ;  /* 0x0018000803007988 */ /* 0x0001e80008000405 */
[----:B-1----:R-:W4:Y:S04]  /*258e0*/  LDL.LU R30, [R1+0xba8] ;  /* 0x000ba800011e7983 */ /* 0x002f280000300800 */
[----:B--2---:R-:W2:Y:S04]  /*258f0*/  LDL.LU R31, [R1+0xba4] ;  /* 0x000ba400011f7983 */ /* 0x004ea80000300800 */
[----:B0-----:R-:W2:Y:S04]  /*25900*/  LDL.LU R11, [R1+0xba0] ;  /* 0x000ba000010b7983 */ /* 0x001ea80000300800 */
[----:B------:R-:W2:Y:S04]  /*25910*/  LDL.LU R10, [R1+0xb8c] ;  /* 0x000b8c00010a7983 */ /* 0x000ea80000300800 */
[----:B------:R-:W2:Y:S04]  /*25920*/  LDL.LU R9, [R1+0xb88] ;  /* 0x000b880001097983 */ /* 0x000ea80000300800 */
[----:B------:R0:W-:Y:S04]  /*25930*/  STS.U16 [R3+UR5+0x18c0], R7 ;  /* 0x0018c00703007988 */ /* 0x0001e80008000405 */
[----:B------:R-:W2:Y:S04]  /*25940*/  LDL.LU R8, [R1+0x654] ;  /* 0x0006540001087983 */ /* 0x000ea80000300800 */
[----:B------:R1:W-:Y:S04]  /*25950*/  STS.U16 [R3+UR5+0x1880], R6 ;  /* 0x0018800603007988 */ /* 0x0003e80008000405 */
[----:B------:R0:W-:Y:S04]  /*25960*/  STS.U16 [R3+UR5+0x1940], R5 ;  /* 0x0019400503007988 */ /* 0x0001e80008000405 */
[----:B------:R0:W-:Y:S04]  /*25970*/  STS.U16 [R3+UR5+0x1900], R29 ;  /* 0x0019001d03007988 */ /* 0x0001e80008000405 */
[----:B------:R1:W-:Y:S04]  /*25980*/  STS.U16 [R3+UR5+0x19c0], R43 ;  /* 0x0019c02b03007988 */ /* 0x0003e80008000405 */
[----:B------:R1:W-:Y:S04]  /*25990*/  STS.U16 [R3+UR5+0x1980], R45 ;  /* 0x0019802d03007988 */ /* 0x0003e80008000405 */
[----:B0-----:R-:W2:Y:S04]  /*259a0*/  LDL.LU R7, [R1+0x650] ;  /* 0x0006500001077983 */ /* 0x001ea80000300800 */
[----:B-1----:R-:W2:Y:S04]  /*259b0*/  LDL.LU R6, [R1+0x64c] ;  /* 0x00064c0001067983 */ /* 0x002ea80000300800 */
[----:B------:R-:W2:Y:S04]  /*259c0*/  LDL.LU R5, [R1+0x648] ;  /* 0x0006480001057983 */ /* 0x000ea80000300800 */
        /* <DEDUP_REMOVED lines=30> */
[----:B0-----:R-:W2:Y:S04]  /*25bb0*/  LDL.LU R58, [R1+0x438] ;  /* 0x00043800013a7983 */ /* 0x001ea80000300800 */
[----:B-1----:R-:W2:Y:S04]  /*25bc0*/  LDL.LU R59, [R1+0x434] ;  /* 0x00043400013b7983 */ /* 0x002ea80000300800 */
[----:B------:R-:W2:Y:S04]  /*25bd0*/  LDL.LU R61, [R1+0x430] ;  /* 0x00043000013d7983 */ /* 0x000ea80000300800 */
[----:B------:R0:W-:Y:S04]  /*25be0*/  STS.U16 [R3+UR5+0x2980], R0 ;  /* 0x0029800003007988 */ /* 0x0001e80008000405 */
[----:B------:R1:W-:Y:S04]  /*25bf0*/  STS.U16 [R3+UR5+0x3000], R2 ;  /* 0x0030000203007988 */ /* 0x0003e80008000405 */
[----:B---3--:R3:W-:Y:S04]  /*25c00*/  STS.U16 [R3+UR5+0x3040], R60 ;  /* 0x0030403c03007988 */ /* 0x0087e80008000405 */
[----:B0-----:R-:W2:Y:S04]  /*25c10*/  LDL.LU R0, [R1+0x42c] ;  /* 0x00042c0001007983 */ /* 0x001ea80000300800 */
[----:B-1----:R-:W2:Y:S04]  /*25c20*/  LDL.LU R2, [R1+0x428] ;  /* 0x0004280001027983 */ /* 0x002ea80000300800 */
[----:B---3--:R-:W3:Y:S04]  /*25c30*/  LDL.LU R60, [R1+0x2a4] ;  /* 0x0002a400013c7983 */ /* 0x008ee80000300800 */
[----:B----4-:R-:W-:Y:S04]  /*25c40*/  STS.U16 [R3+UR5+0x3080], R4 ;  /* 0x0030800403007988 */ /* 0x010fe80008000405 */
[----:B------:R-:W-:Y:S04]  /*25c50*/  STS.U16 [R3+UR5+0x30c0], R30 ;  /* 0x0030c01e03007988 */ /* 0x000fe80008000405 */
[----:B--2---:R-:W-:Y:S04]  /*25c60*/  STS.U16 [R3+UR5+0x3100], R31 ;  /* 0x0031001f03007988 */ /* 0x004fe80008000405 */
[----:B------:R-:W-:Y:S04]  /*25c70*/  STS.U16 [R3+UR5+0x3140], R11 ;  /* 0x0031400b03007988 */ /* 0x000fe80008000405 */
[----:B------:R-:W-:Y:S04]  /*25c80*/  STS.U16 [R3+UR5+0x3180], R10 ;  /* 0x0031800a03007988 */ /* 0x000fe80008000405 */
[----:B------:R0:W-:Y:S04]  /*25c90*/  STS.U16 [R3+UR5+0x3900], R43 ;  /* 0x0039002b03007988 */ /* 0x0001e80008000405 */
[----:B------:R1:W-:Y:S04]  /*25ca0*/  STS.U16 [R3+UR5+0x39c0], R45 ;  /* 0x0039c02d03007988 */ /* 0x0003e80008000405 */
[----:B0-----:R-:W2:Y:S04]  /*25cb0*/  LDL.LU R43, [R1+0x2a0] ;  /* 0x0002a000012b7983 */ /* 0x001ea80000300800 */
[----:B------:R0:W-:Y:S04]  /*25cc0*/  STS.U16 [R3+UR5+0x3980], R46 ;  /* 0x0039802e03007988 */ /* 0x0001e80008000405 */
[----:B-1----:R-:W4:Y:S04]  /*25cd0*/  LDL.LU R45, [R1+0x29c] ;  /* 0x00029c00012d7983 */ /* 0x002f280000300800 */
        /* <DEDUP_REMOVED lines=14> */
[----:B0-----:R-:W4:Y:S04]  /*25dc0*/  LDL.LU R52, [R1+0x214] ;  /* 0x0002140001347983 */ /* 0x001f280000300800 */
[----:B-1----:R-:W4:Y:S04]  /*25dd0*/  LDL.LU R53, [R1+0x20c] ;  /* 0x00020c0001357983 */ /* 0x002f280000300800 */
[----:B------:R-:W4:Y:S04]  /*25de0*/  LDL.LU R54, [R1+0x208] ;  /* 0x0002080001367983 */ /* 0x000f280000300800 */
[----:B------:R-:W-:Y:S04]  /*25df0*/  STS.U16 [R3+UR5+0x31c0], R9 ;  /* 0x0031c00903007988 */ /* 0x000fe80008000405 */
        /* <DEDUP_REMOVED lines=11> */
[----:B---3--:R0:W-:Y:S04]  /*25eb0*/  STS.U16 [R3+UR5+0x5000], R60 ;  /* 0x0050003c03007988 */ /* 0x0081e80008000405 */
[----:B0-----:R-:W3:Y:S04]  /*25ec0*/  LDL.LU R60, [R1+0x204] ;  /* 0x00020400013c7983 */ /* 0x001ee80000300800 */
[----:B------:R-:W3:Y:S04]  /*25ed0*/  LDL.LU R4, [R1+0x200] ;  /* 0x0002000001047983 */ /* 0x000ee80000300800 */
        /* <DEDUP_REMOVED lines=16> */
[----:B------:R0:W-:Y:S04]  /*25fe0*/  STS.U16 [R3+UR5+0x49c0], R0 ;  /* 0x0049c00003007988 */ /* 0x0001e80008000405 */
[----:B------:R1:W-:Y:S04]  /*25ff0*/  STS.U16 [R3+UR5+0x4980], R2 ;  /* 0x0049800203007988 */ /* 0x0003e80008000405 */
[----:B0-----:R-:W3:Y:S04]  /*26000*/  LDL.LU R0, [R1+0x2c] ;  /* 0x00002c0001007983 */ /* 0x001ee80000300800 */
[----:B-1----:R-:W3:Y:S04]  /*26010*/  LDL.LU R2, [R1+0x28] ;  /* 0x0000280001027983 */ /* 0x002ee80000300800 */
[----:B--2---:R0:W-:Y:S04]  /*26020*/  STS.U16 [R3+UR5+0x5040], R43 ;  /* 0x0050402b03007988 */ /* 0x0041e80008000405 */
[----:B----4-:R1:W-:Y:S04]  /*26030*/  STS.U16 [R3+UR5+0x5080], R45 ;  /* 0x0050802d03007988 */ /* 0x0103e80008000405 */
[----:B0-----:R-:W2:Y:S04]  /*26040*/  LDL.LU R43, [R1+0x3774] ;  /* 0x00377400012b7983 */ /* 0x001ea80000300800 */
[----:B-1----:R-:W4:Y:S04]  /*26050*/  LDL.LU R45, [R1+0x3770] ;  /* 0x00377000012d7983 */ /* 0x002f280000300800 */
[----:B------:R0:W-:Y:S04]  /*26060*/  STS.U16 [R3+UR5+0x50c0], R46 ;  /* 0x0050c02e03007988 */ /* 0x0001e80008000405 */
[----:B------:R1:W-:Y:S04]  /*26070*/  STS.U16 [R3+UR5+0x5100], R47 ;  /* 0x0051002f03007988 */ /* 0x0003e80008000405 */
[----:B------:R0:W-:Y:S04]  /*26080*/  STS.U16 [R3+UR5+0x5140], R48 ;  /* 0x0051403003007988 */ /* 0x0001e80008000405 */
[----:B------:R0:W-:Y:S04]  /*26090*/  STS.U16 [R3+UR5+0x5180], R49 ;  /* 0x0051803103007988 */ /* 0x0001e80008000405 */
[----:B------:R0:W-:Y:S04]  /*260a0*/  STS.U16 [R3+UR5+0x51c0], R50 ;  /* 0x0051c03203007988 */ /* 0x0001e80008000405 */
[----:B------:R1:W-:Y:S04]  /*260b0*/  STS.U16 [R3+UR5+0x5840], R51 ;  /* 0x0058403303007988 */ /* 0x0003e80008000405 */
[----:B0-----:R-:W2:Y:S04]  /*260c0*/  LDL.LU R46, [R1+0x376c] ;  /* 0x00376c00012e7983 */ /* 0x001ea80000300800 */
[----:B-1----:R-:W2:Y:S04]  /*260d0*/  LDL.LU R47, [R1+0x3768] ;  /* 0x00376800012f7983 */ /* 0x002ea80000300800 */
[----:B------:R-:W4:Y:S04]  /*260e0*/  LDL.LU R48, [R1+0x3764] ;  /* 0x0037640001307983 */ /* 0x000f280000300800 */
[----:B------:R-:W4:Y:S04]  /*260f0*/  LDL.LU R49, [R1+0x3760] ;  /* 0x0037600001317983 */ /* 0x000f280000300800 */
[----:B------:R-:W4:Y:S04]  /*26100*/  LDL.LU R50, [R1+0x375c] ;  /* 0x00375c0001327983 */ /* 0x000f280000300800 */
[----:B------:R-:W4:Y:S04]  /*26110*/  LDL.LU R51, [R1+0x3758] ;  /* 0x0037580001337983 */ /* 0x000f280000300800 */
[----:B------:R0:W-:Y:S04]  /*26120*/  STS.U16 [R3+UR5+0x5800], R52 ;  /* 0x0058003403007988 */ /* 0x0001e80008000405 */
[----:B------:R1:W-:Y:S04]  /*26130*/  STS.U16 [R3+UR5+0x58c0], R53 ;  /* 0x0058c03503007988 */ /* 0x0003e80008000405 */
[----:B------:R1:W-:Y:S04]  /*26140*/  STS.U16 [R3+UR5+0x5880], R54 ;  /* 0x0058803603007988 */ /* 0x0003e80008000405 */
[----:B0-----:R-:W4:Y:S04]  /*26150*/  LDL.LU R52, [R1+0x3754] ;  /* 0x0037540001347983 */ /* 0x001f280000300800 */
[----:B-1----:R-:W4:Y:S04]  /*26160*/  LDL.LU R53, [R1+0x3750] ;  /* 0x0037500001357983 */ /* 0x002f280000300800 */
[----:B------:R-:W4:Y:S04]  /*26170*/  LDL.LU R54, [R1+0x374c] ;  /* 0x00374c0001367983 */ /* 0x000f280000300800 */
[----:B---3--:R0:W-:Y:S04]  /*26180*/  STS.U16 [R3+UR5+0x5940], R60 ;  /* 0x0059403c03007988 */ /* 0x0081e80008000405 */
[----:B------:R1:W-:Y:S04]  /*26190*/  STS.U16 [R3+UR5+0x59c0], R30 ;  /* 0x0059c01e03007988 */ /* 0x0003e80008000405 */
[----:B------:R3:W-:Y:S04]  /*261a0*/  STS.U16 [R3+UR5+0x5980], R31 ;  /* 0x0059801f03007988 */ /* 0x0007e80008000405 */
[----:B------:R0:W-:Y:S04]  /*261b0*/  STS.U16 [R3+UR5+0x6000], R11 ;  /* 0x0060000b03007988 */ /* 0x0001e80008000405 */
[----:B------:R1:W-:Y:S04]  /*261c0*/  STS.U16 [R3+UR5+0x6040], R10 ;  /* 0x0060400a03007988 */ /* 0x0003e80008000405 */
[----:B------:R3:W-:Y:S04]  /*261d0*/  STS.U16 [R3+UR5+0x6080], R9 ;  /* 0x0060800903007988 */ /* 0x0007e80008000405 */
[----:B0-----:R-:W4:Y:S04]  /*261e0*/  LDL.LU R60, [R1+0x3748] ;  /* 0x00374800013c7983 */ /* 0x001f280000300800 */
[----:B-1----:R-:W4:Y:S04]  /*261f0*/  LDL.LU R30, [R1+0xf18] ;  /* 0x000f1800011e7983 */ /* 0x002f280000300800 */
[----:B---3--:R-:W3:Y:S04]  /*26200*/  LDL.LU R31, [R1+0xf14] ;  /* 0x000f1400011f7983 */ /* 0x008ee80000300800 */
[----:B------:R-:W3:Y:S04]  /*26210*/  LDL.LU R11, [R1+0xf10] ;  /* 0x000f1000010b7983 */ /* 0x000ee80000300800 */
[----:B------:R-:W3:Y:S04]  /*26220*/  LDL.LU R10, [R1+0xf0c] ;  /* 0x000f0c00010a7983 */ /* 0x000ee80000300800 */
[----:B------:R0:W-:Y:S04]  /*26230*/  STS.U16 [R3+UR5+0x60c0], R8 ;  /* 0x0060c00803007988 */ /* 0x0001e80008000405 */
[----:B------:R-:W3:Y:S04]  /*26240*/  LDL.LU R9, [R1+0xf08] ;  /* 0x000f080001097983 */ /* 0x000ee80000300800 */
[----:B------:R1:W-:Y:S04]  /*26250*/  STS.U16 [R3+UR5+0x6100], R7 ;  /* 0x0061000703007988 */ /* 0x0003e80008000405 */
[----:B------:R0:W-:Y:S04]  /*26260*/  STS.U16 [R3+UR5+0x6140], R6 ;  /* 0x0061400603007988 */ /* 0x0001e80008000405 */
[----:B------:R0:W-:Y:S04]  /*26270*/  STS.U16 [R3+UR5+0x6180], R5 ;  /* 0x0061800503007988 */ /* 0x0001e80008000405 */
[----:B------:R1:W-:Y:S04]  /*26280*/  STS.U16 [R3+UR5+0x61c0], R29 ;  /* 0x0061c01d03007988 */ /* 0x0003e80008000405 */
[----:B------:R1:W-:Y:S04]  /*26290*/  STS.U16 [R3+UR5+0x6840], R55 ;  /* 0x0068403703007988 */ /* 0x0003e80008000405 */
[----:B0-----:R-:W3:Y:S04]  /*262a0*/  LDL.LU R8, [R1+0xf04] ;  /* 0x000f040001087983 */ /* 0x001ee80000300800 */
[----:B-1----:R-:W3:Y:S04]  /*262b0*/  LDL.LU R7, [R1+0xf00] ;  /* 0x000f000001077983 */ /* 0x002ee80000300800 */
[----:B------:R-:W3:Y:S04]  /*262c0*/  LDL.LU R6, [R1+0xefc] ;  /* 0x000efc0001067983 */ /* 0x000ee80000300800 */
        /* <DEDUP_REMOVED lines=14> */
[----:B------:R1:W-:Y:S04]  /*263b0*/  STS.U16 [R3+UR5+0x6980], R2 ;  /* 0x0069800203007988 */ /* 0x0003e80008000405 */
[----:B0-----:R-:W3:Y:S04]  /*263c0*/  LDL.LU R0, [R1+0xdd8] ;  /* 0x000dd80001007983 */ /* 0x001ee80000300800 */
[----:B-1----:R-:W3:Y:S04]  /*263d0*/  LDL.LU R2, [R1+0xdd4] ;  /* 0x000dd40001027983 */ /* 0x002ee80000300800 */
[----:B------:R0:W-:Y:S04]  /*263e0*/  STS.U16 [R3+UR5+0x5900], R4 ;  /* 0x0059000403007988 */ /* 0x0001e80008000405 */
[----:B------:R-:W-:Y:S04]  /*263f0*/  STS.U16 [R3+UR5+0x7840], R12 ;  /* 0x0078400c03007988 */ /* 0x000fe80008000405 */
[----:B------:R-:W-:Y:S04]  /*26400*/  STS.U16 [R3+UR5+0x7800], R13 ;  /* 0x0078000d03007988 */ /* 0x000fe80008000405 */
[----:B------:R-:W-:Y:S04]  /*26410*/  STS.U16 [R3+UR5+0x78c0], R14 ;  /* 0x0078c00e03007988 */ /* 0x000fe80008000405 */
[----:B--2---:R-:W-:Y:S04]  /*26420*/  STS.U16 [R3+UR5+0x71c0], R47 ;  /* 0x0071c02f03007988 */ /* 0x004fe80008000405 */
[----:B----4-:R-:W-:Y:S04]  /*26430*/  STS.U16 [R3+UR5+0x7180], R48 ;  /* 0x0071803003007988 */ /* 0x010fe80008000405 */
[----:B------:R-:W-:Y:S01]  /*26440*/  STS.U16 [R3+UR5+0x7140], R49 ;  /* 0x0071403103007988 */ /* 0x000fe20008000405 */
[----:B0-----:R-:W-:-:S03]  /*26450*/  LOP3.LUT R4, R3, 0x10, RZ, 0x3c, !PT ;  /* 0x0000001003047812 */ /* 0x001fc600078e3cff */
[----:B------:R-:W-:Y:S04]  /*26460*/  STS.U16 [R3+UR5+0x70c0], R51 ;  /* 0x0070c03303007988 */ /* 0x000fe80008000405 */
[----:B------:R-:W-:Y:S04]  /*26470*/  STS.U16 [R3+UR5+0x7100], R50 ;  /* 0x0071003203007988 */ /* 0x000fe80008000405 */
[----:B------:R-:W-:Y:S04]  /*26480*/  STS.U16 [R3+UR5+0x7880], R15 ;  /* 0x0078800f03007988 */ /* 0x000fe80008000405 */
[----:B------:R-:W-:Y:S04]  /*26490*/  STS.U16 [R3+UR5+0x7940], R16 ;  /* 0x0079401003007988 */ /* 0x000fe80008000405 */
[----:B------:R-:W-:Y:S04]  /*264a0*/  STS.U16 [R3+UR5+0x7900], R17 ;  /* 0x0079001103007988 */ /* 0x000fe80008000405 */
[----:B------:R-:W-:Y:S04]  /*264b0*/  STS.U16 [R3+UR5+0x79c0], R18 ;  /* 0x0079c01203007988 */ /* 0x000fe80008000405 */
[----:B------:R-:W-:Y:S04]  /*264c0*/  STS.U16 [R3+UR5+0x7980], R19 ;  /* 0x0079801303007988 */ /* 0x000fe80008000405 */
[----:B------:R-:W-:Y:S04]  /*264d0*/  STL [R1+0x36dc], R54 ;  /* 0x0036dc3601007387 */ /* 0x000fe80000100800 */
[----:B------:R-:W-:Y:S04]  /*264e0*/  STL [R1+0x36e0], R53 ;  /* 0x0036e03501007387 */ /* 0x000fe80000100800 */
[----:B------:R-:W-:Y:S04]  /*264f0*/  STL [R1+0x36e4], R52 ;  /* 0x0036e43401007387 */ /* 0x000fe80000100800 */
[----:B------:R-:W-:Y:S04]  /*26500*/  STL [R1+0x36e8], R51 ;  /* 0x0036e83301007387 */ /* 0x000fe80000100800 */
[----:B------:R-:W-:Y:S04]  /*26510*/  STS.U16 [R3+UR5+0x7000], R54 ;  /* 0x0070003603007988 */ /* 0x000fe80008000405 */
[----:B------:R-:W-:Y:S04]  /*26520*/  STS.U16 [R3+UR5+0x7040], R53 ;  /* 0x0070403503007988 */ /* 0x000fe80008000405 */
[----:B------:R-:W-:Y:S04]  /*26530*/  STS.U16 [R3+UR5+0x7080], R52 ;  /* 0x0070803403007988 */ /* 0x000fe80008000405 */
[----:B------:R-:W-:Y:S04]  /*26540*/  STL [R1+0x36ec], R50 ;  /* 0x0036ec3201007387 */ /* 0x000fe80000100800 */
[----:B------:R-:W-:Y:S04]  /*26550*/  STL [R1+0x36f0], R49 ;  /* 0x0036f03101007387 */ /* 0x000fe80000100800 */
[----:B------:R-:W-:Y:S04]  /*26560*/  STL [R1+0x36f4], R48 ;  /* 0x0036f43001007387 */ /* 0x000fe80000100800 */
[----:B------:R-:W-:Y:S04]  /*26570*/  STL [R1+0x36f8], R47 ;  /* 0x0036f82f01007387 */ /* 0x000fe80000100800 */
[----:B------:R-:W-:Y:S04]  /*26580*/  STL [R1+0x36fc], R12 ;  /* 0x0036fc0c01007387 */ /* 0x000fe80000100800 */
[----:B------:R-:W-:Y:S04]  /*26590*/  STL [R1+0x3700], R13 ;  /* 0x0037000d01007387 */ /* 0x000fe80000100800 */
[----:B------:R0:W-:Y:S04]  /*265a0*/  STL [R1+0x3704], R14 ;  /* 0x0037040e01007387 */ /* 0x0001e80000100800 */
[----:B0-----:R-:W2:Y:S04]  /*265b0*/  LDL.LU R14, [R1+0xdd0] ;  /* 0x000dd000010e7983 */ /* 0x001ea80000300800 */
        /* <DEDUP_REMOVED lines=8> */
[----:B------:R-:W-:Y:S04]  /*26640*/  STS.U16 [R4+UR5+0x200], R30 ;  /* 0x0002001e04007988 */ /* 0x000fe80008000405 */
[----:B---3--:R-:W-:Y:S04]  /*26650*/  STS.U16 [R4+UR5+0x240], R31 ;  /* 0x0002401f04007988 */ /* 0x008fe80008000405 */
        /* <DEDUP_REMOVED lines=12> */
[----:B------:R0:W-:Y:S04]  /*26720*/  STS.U16 [R4+UR5+0xbc0], R59 ;  /* 0x000bc03b04007988 */ /* 0x0001e80008000405 */
[----:B------:R1:W-:Y:S04]  /*26730*/  STS.U16 [R4+UR5+0xb80], R61 ;  /* 0x000b803d04007988 */ /* 0x0003e80008000405 */
[----:B0-----:R-:W3:Y:S04]  /*26740*/  LDL.LU R59, [R1+0xd48] ;  /* 0x000d4800013b7983 */ /* 0x001ee80000300800 */
[----:B-1----:R-:W3:Y:S04]  /*26750*/  LDL.LU R61, [R1+0xd44] ;  /* 0x000d4400013d7983 */ /* 0x002ee80000300800 */
        /* <DEDUP_REMOVED lines=16> */
[----:B------:R-:W3:Y:S04]  /*26860*/  LDL.LU R58, [R1+0xc04] ;  /* 0x000c0400013a7983 */ /* 0x000ee80000300800 */
[----:B------:R1:W-:Y:S04]  /*26870*/  STS.U16 [R4+UR5+0x1240], R2 ;  /* 0x0012400204007988 */ /* 0x0003e80008000405 */
[----:B0-----:R-:W3:Y:S04]  /*26880*/  LDL.LU R0, [R1+0xc00] ;  /* 0x000c000001007983 */ /* 0x001ee80000300800 */
[----:B-1----:R-:W3:Y:S04]  /*26890*/  LDL.LU R2, [R1+0xbfc] ;  /* 0x000bfc0001027983 */ /* 0x002ee80000300800 */
[----:B--2---:R-:W-:Y:S04]  /*268a0*/  STS.U16 [R4+UR5+0x1280], R14 ;  /* 0x0012800e04007988 */ /* 0x004fe80008000405 */
[----:B----4-:R-:W-:Y:S04]  /*268b0*/  STS.U16 [R4+UR5+0x12c0], R13 ;  /* 0x0012c00d04007988 */ /* 0x010fe80008000405 */
        /* <DEDUP_REMOVED lines=8> */
[----:B------:R1:W-:Y:S04]  /*26940*/  STS.U16 [R4+UR5+0x1b40], R61 ;  /* 0x001b403d04007988 */ /* 0x0003e80008000405 */
[----:B------:R-:W-:Y:S04]  /*26950*/  STS.U16 [R4+UR5+0x1b00], R53 ;  /* 0x001b003504007988 */ /* 0x000fe80008000405 */
[----:B------:R-:W-:Y:S04]  /*26960*/  STS.U16 [R4+UR5+0x1bc0], R54 ;  /* 0x001bc03604007988 */ /* 0x000fe80008000405 */
[----:B------:R-:W-:Y:S04]  /*26970*/  STS.U16 [R4+UR5+0x1b80], R30 ;  /* 0x001b801e04007988 */ /* 0x000fe80008000405 */
[----:B------:R-:W-:Y:S04]  /*26980*/  STS.U16 [R4+UR5+0x2200], R31 ;  /* 0x0022001f04007988 */ /* 0x000fe80008000405 */
[----:B------:R-:W-:Y:S04]  /*26990*/  STS.U16 [R4+UR5+0x2240], R11 ;  /* 0x0022400b04007988 */ /* 0x000fe80008000405 */
[----:B------:R-:W-:Y:S04]  /*269a0*/  STS.U16 [R4+UR5+0x2280], R10 ;  /* 0x0022800a04007988 */ /* 0x000fe80008000405 */
[----:B------:R-:W-:Y:S04]  /*269b0*/  STS.U16 [R4+UR5+0x22c0], R9 ;  /* 0x0022c00904007988 */ /* 0x000fe80008000405 */
[----:B0-----:R-:W2:Y:S04]  /*269c0*/  LDL.LU R59, [R1+0xbf8] ;  /* 0x000bf800013b7983 */ /* 0x001ea80000300800 */
[----:B-1----:R-:W3:Y:S04]  /*269d0*/  LDL.LU R61, [R1+0xb84] ;  /* 0x000b8400013d7983 */ /* 0x002ee80000300800 */
[----:B------:R-:W-:Y:S04]  /*269e0*/  STS.U16 [R4+UR5+0x2300], R8 ;  /* 0x0023000804007988 */ /* 0x000fe80008000405 */
[----:B------:R-:W-:Y:S04]  /*269f0*/  STS.U16 [R4+UR5+0x2340], R7 ;  /* 0x0023400704007988 */ /* 0x000fe80008000405 */
[----:B------:R-:W4:Y:S04]  /*26a00*/  LDL.LU R14, [R1+0xb80] ;  /* 0x000b8000010e7983 */ /* 0x000f280000300800 */
        /* <DEDUP_REMOVED lines=14> */
[----:B------:R0:W-:Y:S04]  /*26af0*/  STS.U16 [R4+UR5+0x2b00], R0 ;  /* 0x002b000004007988 */ /* 0x0001e80008000405 */
[----:B------:R-:W4:Y:S04]  /*26b00*/  LDL.LU R52, [R1+0x630] ;  /* 0x0006300001347983 */ /* 0x000f280000300800 */
[----:B------:R1:W-:Y:S04]  /*26b10*/  STS.U16 [R4+UR5+0x2bc0], R2 ;  /* 0x002bc00204007988 */ /* 0x0003e80008000405 */
[----:B0-----:R-:W4:Y:S04]  /*26b20*/  LDL.LU R0, [R1+0x58c] ;  /* 0x00058c0001007983 */ /* 0x001f280000300800 */
[----:B-1----:R-:W4:Y:S04]  /*26b30*/  LDL.LU R2, [R1+0x588] ;  /* 0x0005880001027983 */ /* 0x002f280000300800 */
        /* <DEDUP_REMOVED lines=16> */
[----:B--2---:R0:W-:Y:S04]  /*26c40*/  STS.U16 [R4+UR5+0x2b80], R59 ;  /* 0x002b803b04007988 */ /* 0x0041e80008000405 */
[----:B---3--:R1:W-:Y:S04]  /*26c50*/  STS.U16 [R4+UR5+0x3200], R61 ;  /* 0x0032003d04007988 */ /* 0x0083e80008000405 */
[----:B----4-:R-:W-:Y:S04]  /*26c60*/  STS.U16 [R4+UR5+0x3240], R14 ;  /* 0x0032400e04007988 */ /* 0x010fe80008000405 */
[----:B------:R-:W-:Y:S04]  /*26c70*/  STS.U16 [R4+UR5+0x3280], R13 ;  /* 0x0032800d04007988 */ /* 0x000fe80008000405 */
[----:B------:R-:W-:Y:S04]  /*26c80*/  STS.U16 [R4+UR5+0x32c0], R12 ;  /* 0x0032c00c04007988 */ /* 0x000fe80008000405 */
[----:B------:R-:W-:Y:S04]  /*26c90*/  STS.U16 [R4+UR5+0x3300], R47 ;  /* 0x0033002f04007988 */ /* 0x000fe80008000405 */
[----:B0-----:R-:W2:Y:S04]  /*26ca0*/  LDL.LU R59, [R1+0x414] ;  /* 0x00041400013b7983 */ /* 0x001ea80000300800 */
[----:B------:R-:W-:Y:S04]  /*26cb0*/  STS.U16 [R4+UR5+0x3340], R48 ;  /* 0x0033403004007988 */ /* 0x000fe80008000405 */
[----:B------:R-:W-:Y:S04]  /*26cc0*/  STS.U16 [R4+UR5+0x3380], R49 ;  /* 0x0033803104007988 */ /* 0x000fe80008000405 */
[----:B-1----:R-:W3:Y:S04]  /*26cd0*/  LDL.LU R61, [R1+0x410] ;  /* 0x00041000013d7983 */ /* 0x002ee80000300800 */
[----:B------:R-:W-:Y:S04]  /*26ce0*/  STS.U16 [R4+UR5+0x33c0], R50 ;  /* 0x0033c03204007988 */ /* 0x000fe80008000405 */
[----:B------:R-:W-:Y:S04]  /*26cf0*/  STS.U16 [R4+UR5+0x3a40], R51 ;  /* 0x003a403304007988 */ /* 0x000fe80008000405 */
[----:B------:R-:W-:Y:S04]  /*26d00*/  STS.U16 [R4+UR5+0x3a00], R52 ;  /* 0x003a003404007988 */ /* 0x000fe80008000405 */
[----:B------:R0:W-:Y:S04]  /*26d10*/  STS.U16 [R4+UR5+0x3ac0], R0 ;  /* 0x003ac00004007988 */ /* 0x0001e80008000405 */
[----:B------:R1:W-:Y:S04]  /*26d20*/  STS.U16 [R4+UR5+0x3a80], R2 ;  /* 0x003a800204007988 */ /* 0x0003e80008000405 */
[----:B0-----:R-:W4:Y:S04]  /*26d30*/  LDL.LU R0, [R1+0x40c] ;  /* 0x00040c0001007983 */ /* 0x001f280000300800 */
[----:B-1----:R-:W4:Y:S04]  /*26d40*/  LDL.LU R2, [R1+0x408] ;  /* 0x0004080001027983 */ /* 0x002f280000300800 */
        /* <DEDUP_REMOVED lines=40> */
[----:B0-----:R-:W4:Y:S04]  /*26fd0*/  LDL.LU R58, [R1+0x24] ;  /* 0x00002400013a7983 */ /* 0x001f280000300800 */
[----:B--2---:R0:W-:Y:S04]  /*26fe0*/  STS.U16 [R4+UR5+0x4b40], R59 ;  /* 0x004b403b04007988 */ /* 0x0041e80008000405 */
[----:B---3--:R1:W-:Y:S04]  /*26ff0*/  STS.U16 [R4+UR5+0x4b00], R61 ;  /* 0x004b003d04007988 */ /* 0x0083e80008000405 */
[----:B0-----:R-:W2:Y:S04]  /*27000*/  LDL.LU R59, [R1+0x20] ;  /* 0x00002000013b7983 */ /* 0x001ea80000300800 */
[----:B-1----:R-:W3:Y:S04]  /*27010*/  LDL.LU R61, [R1+0x1c] ;  /* 0x00001c00013d7983 */ /* 0x002ee80000300800 */
[----:B----4-:R0:W-:Y:S04]  /*27020*/  STS.U16 [R4+UR5+0x4bc0], R0 ;  /* 0x004bc00004007988 */ /* 0x0101e80008000405 */
[----:B------:R1:W-:Y:S04]  /*27030*/  STS.U16 [R4+UR5+0x4b80], R2 ;  /* 0x004b800204007988 */ /* 0x0003e80008000405 */
[----:B0-----:R-:W4:Y:S04]  /*27040*/  LDL.LU R0, [R1+0x18] ;  /* 0x0000180001007983 */ /* 0x001f280000300800 */
[----:B-1----:R-:W4:Y:S04]  /*27050*/  LDL.LU R2, [R1+0x14] ;  /* 0x0000140001027983 */ /* 0x002f280000300800 */
        /* <DEDUP_REMOVED lines=44> */
[----:B------:R0:W-:Y:S04]  /*27320*/  STS.U16 [R4+UR5+0x6b80], R60 ;  /* 0x006b803c04007988 */ /* 0x0001e80008000405 */
[----:B------:R-:W-:Y:S04]  /*27330*/  STS.U16 [R4+UR5+0x7200], R46 ;  /* 0x0072002e04007988 */ /* 0x000fe80008000405 */
[----:B------:R-:W-:Y:S04]  /*27340*/  STS.U16 [R4+UR5+0x7240], R45 ;  /* 0x0072402d04007988 */ /* 0x000fe80008000405 */
[----:B------:R-:W-:Y:S04]  /*27350*/  STS.U16 [R4+UR5+0x7280], R43 ;  /* 0x0072802b04007988 */ /* 0x000fe80008000405 */
[----:B------:R-:W-:Y:S04]  /*27360*/  STS.U16 [R4+UR5+0x72c0], R41 ;  /* 0x0072c02904007988 */ /* 0x000fe80008000405 */
[----:B------:R-:W-:Y:S04]  /*27370*/  STS.U16 [R4+UR5+0x7300], R39 ;  /* 0x0073002704007988 */ /* 0x000fe80008000405 */
[----:B------:R-:W-:Y:S04]  /*27380*/  STS.U16 [R4+UR5+0x7340], R37 ;  /* 0x0073402504007988 */ /* 0x000fe80008000405 */
[----:B------:R-:W-:Y:S01]  /*27390*/  STS.U16 [R4+UR5+0x7380], R35 ;  /* 0x0073802304007988 */ /* 0x000fe20008000405 */
[----:B0-----:R-:W-:-:S03]  /*273a0*/  LOP3.LUT R60, R3, 0x20, RZ, 0x3c, !PT ;  /* 0x00000020033c7812 */ /* 0x001fc600078e3cff */
[----:B------:R-:W4:Y:S04]  /*273b0*/  LDL.LU R3, [R1+0xe44] ;  /* 0x000e440001037983 */ /* 0x000f280000300800 */
[----:B------:R-:W4:Y:S04]  /*273c0*/  LDL.LU R14, [R1+0xe3c] ;  /* 0x000e3c00010e7983 */ /* 0x000f280000300800 */
        /* <DEDUP_REMOVED lines=40> */
[----:B--2---:R-:W2:Y:S04]  /*27650*/  LDL.LU R58, [R1+0xc50] ;  /* 0x000c5000013a7983 */ /* 0x004ea80000300800 */
[----:B------:R0:W-:Y:S04]  /*27660*/  STS.U16 [R60+UR5+0x5c0], R59 ;  /* 0x0005c03b3c007988 */ /* 0x0001e80008000405 */
[----:B---3--:R1:W-:Y:S04]  /*27670*/  STS.U16 [R60+UR5+0xc40], R61 ;  /* 0x000c403d3c007988 */ /* 0x0083e80008000405 */
[----:B0-----:R-:W3:Y:S04]  /*27680*/  LDL.LU R59, [R1+0xc48] ;  /* 0x000c4800013b7983 */ /* 0x001ee80000300800 */
[----:B-1----:R-:W2:Y:S04]  /*27690*/  LDL.LU R61, [R1+0xc40] ;  /* 0x000c4000013d7983 */ /* 0x002ea80000300800 */
[----:B----4-:R0:W-:Y:S04]  /*276a0*/  STS.U16 [R60+UR5+0xc00], R0 ;  /* 0x000c00003c007988 */ /* 0x0101e80008000405 */
[----:B------:R1:W-:Y:S04]  /*276b0*/  STS.U16 [R60+UR5+0xcc0], R2 ;  /* 0x000cc0023c007988 */ /* 0x0003e80008000405 */
[----:B0-----:R-:W4:Y:S04]  /*276c0*/  LDL.LU R0, [R1+0xbf4] ;  /* 0x000bf40001007983 */ /* 0x001f280000300800 */
[----:B-1----:R-:W3:Y:S04]  /*276d0*/  LDL.LU R2, [R1+0xbf0] ;  /* 0x000bf00001027983 */ /* 0x002ee80000300800 */
        /* <DEDUP_REMOVED lines=8> */
[----:B------:R0:W-:Y:S04]  /*27760*/  STS.U16 [R60+UR5+0x1400], R48 ;  /* 0x001400303c007988 */ /* 0x0001e80008000405 */
[----:B------:R-:W4:Y:S04]  /*27770*/  LDL.LU R12, [R1+0xbd0] ;  /* 0x000bd000010c7983 */ /* 0x000f280000300800 */
[----:B------:R-:W4:Y:S04]  /*27780*/  LDL.LU R47, [R1+0xbc8] ;  /* 0x000bc800012f7983 */ /* 0x000f280000300800 */
[----:B------:R1:W-:Y:S04]  /*27790*/  STS.U16 [R60+UR5+0x1440], R49 ;  /* 0x001440313c007988 */ /* 0x0003e80008000405 */
[----:B------:R0:W-:Y:S04]  /*277a0*/  STS.U16 [R60+UR5+0x1480], R50 ;  /* 0x001480323c007988 */ /* 0x0001e80008000405 */
[----:B------:R1:W-:Y:S04]  /*277b0*/  STS.U16 [R60+UR5+0x14c0], R51 ;  /* 0x0014c0333c007988 */ /* 0x0003e80008000405 */
[----:B------:R1:W-:Y:S04]  /*277c0*/  STS.U16 [R60+UR5+0x1500], R52 ;  /* 0x001500343c007988 */ /* 0x0003e80008000405 */
[----:B0-----:R-:W4:Y:S04]  /*277d0*/  LDL.LU R48, [R1+0xbc0] ;  /* 0x000bc00001307983 */ /* 0x001f280000300800 */
[----:B-1----:R-:W4:Y:S04]  /*277e0*/  LDL.LU R49, [R1+0xb64] ;  /* 0x000b640001317983 */ /* 0x002f280000300800 */
[----:B------:R0:W-:Y:S04]  /*277f0*/  STS.U16 [R60+UR5+0x1540], R53 ;  /* 0x001540353c007988 */ /* 0x0001e80008000405 */
[----:B------:R-:W4:Y:S04]  /*27800*/  LDL.LU R50, [R1+0xb60] ;  /* 0x000b600001327983 */ /* 0x000f280000300800 */
[----:B------:R-:W4:Y:S04]  /*27810*/  LDL.LU R51, [R1+0xb58] ;  /* 0x000b580001337983 */ /* 0x000f280000300800 */
[----:B------:R-:W4:Y:S04]  /*27820*/  LDL.LU R52, [R1+0xb50] ;  /* 0x000b500001347983 */ /* 0x000f280000300800 */
[----:B------:R1:W-:Y:S04]  /*27830*/  STS.U16 [R60+UR5+0x1580], R54 ;  /* 0x001580363c007988 */ /* 0x0003e80008000405 */
[----:B------:R1:W-:Y:S04]  /*27840*/  STS.U16 [R60+UR5+0x15c0], R4 ;  /* 0x0015c0043c007988 */ /* 0x0003e80008000405 */
[----:B------:R1:W-:Y:S04]  /*27850*/  STS.U16 [R60+UR5+0x1c40], R30 ;  /* 0x001c401e3c007988 */ /* 0x0003e80008000405 */
[----:B0-----:R-:W4:Y:S04]  /*27860*/  LDL.LU R53, [R1+0xb48] ;  /* 0x000b480001357983 */ /* 0x001f280000300800 */
[----:B------:R0:W-:Y:S04]  /*27870*/  STS.U16 [R60+UR5+0x1c00], R31 ;  /* 0x001c001f3c007988 */ /* 0x0001e80008000405 */
[----:B------:R0:W-:Y:S04]  /*27880*/  STS.U16 [R60+UR5+0x1cc0], R11 ;  /* 0x001cc00b3c007988 */ /* 0x0001e80008000405 */
[----:B-1----:R-:W4:Y:S04]  /*27890*/  LDL.LU R54, [R1+0xb40] ;  /* 0x000b400001367983 */ /* 0x002f280000300800 */
[----:B------:R-:W4:Y:S04]  /*278a0*/  LDL.LU R4, [R1+0x668] ;  /* 0x0006680001047983 */ /* 0x000f280000300800 */
[----:B------:R-:W4:Y:S04]  /*278b0*/  LDL.LU R30, [R1+0x660] ;  /* 0x00066000011e7983 */ /* 0x000f280000300800 */
[----:B------:R1:W-:Y:S04]  /*278c0*/  STS.U16 [R60+UR5+0x1c80], R10 ;  /* 0x001c800a3c007988 */ /* 0x0003e80008000405 */
[----:B------:R1:W-:Y:S04]  /*278d0*/  STS.U16 [R60+UR5+0x1d40], R9 ;  /* 0x001d40093c007988 */ /* 0x0003e80008000405 */
[----:B0-----:R-:W4:Y:S04]  /*278e0*/  LDL.LU R31, [R1+0x574] ;  /* 0x00057400011f7983 */ /* 0x001f280000300800 */
[----:B------:R-:W4:Y:S04]  /*278f0*/  LDL.LU R11, [R1+0x570] ;  /* 0x00057000010b7983 */ /* 0x000f280000300800 */
[----:B------:R0:W-:Y:S04]  /*27900*/  STS.U16 [R60+UR5+0x1d00], R8 ;  /* 0x001d00083c007988 */ /* 0x0001e80008000405 */
[----:B------:R0:W-:Y:S04]  /*27910*/  STS.U16 [R60+UR5+0x1dc0], R7 ;  /* 0x001dc0073c007988 */ /* 0x0001e80008000405 */
[----:B------:R0:W-:Y:S04]  /*27920*/  STS.U16 [R60+UR5+0x1d80], R6 ;  /* 0x001d80063c007988 */ /* 0x0001e80008000405 */
[----:B-1----:R-:W4:Y:S04]  /*27930*/  LDL.LU R10, [R1+0x56c] ;  /* 0x00056c00010a7983 */ /* 0x002f280000300800 */
[----:B------:R-:W4:Y:S04]  /*27940*/  LDL.LU R9, [R1+0x564] ;  /* 0x0005640001097983 */ /* 0x000f280000300800 */
[----:B------:R1:W-:Y:S04]  /*27950*/  STS.U16 [R60+UR5+0x2400], R5 ;  /* 0x002400053c007988 */ /* 0x0003e80008000405 */
[----:B0-----:R-:W4:Y:S04]  /*27960*/  LDL.LU R8, [R1+0x55c] ;  /* 0x00055c0001087983 */ /* 0x001f280000300800 */
[----:B------:R-:W4:Y:S04]  /*27970*/  LDL.LU R7, [R1+0x554] ;  /* 0x0005540001077983 */ /* 0x000f280000300800 */
[----:B------:R-:W4:Y:S04]  /*27980*/  LDL.LU R6, [R1+0x54c] ;  /* 0x00054c0001067983 */ /* 0x000f280000300800 */
[----:B------:R0:W-:Y:S04]  /*27990*/  STS.U16 [R60+UR5+0x2440], R29 ;  /* 0x0024401d3c007988 */ /* 0x0001e80008000405 */
[----:B------:R0:W-:Y:S04]  /*279a0*/  STS.U16 [R60+UR5+0x2480], R55 ;  /* 0x002480373c007988 */ /* 0x0001e80008000405 */
[----:B------:R0:W-:Y:S04]  /*279b0*/  STS.U16 [R60+UR5+0x24c0], R56 ;  /* 0x0024c0383c007988 */ /* 0x0001e80008000405 */
[----:B-1----:R-:W4:Y:S04]  /*279c0*/  LDL.LU R5, [R1+0x544] ;  /* 0x0005440001057983 */ /* 0x002f280000300800 */
[----:B------:R1:W-:Y:S04]  /*279d0*/  STS.U16 [R60+UR5+0x2500], R57 ;  /* 0x002500393c007988 */ /* 0x0003e80008000405 */
[----:B--2---:R2:W-:Y:S04]  /*279e0*/  STS.U16 [R60+UR5+0x2540], R58 ;  /* 0x0025403a3c007988 */ /* 0x0045e80008000405 */
[----:B0-----:R-:W4:Y:S04]  /*279f0*/  LDL.LU R29, [R1+0x484] ;  /* 0x00048400011d7983 */ /* 0x001f280000300800 */
[----:B------:R-:W4:Y:S04]  /*27a00*/  LDL.LU R55, [R1+0x480] ;  /* 0x0004800001377983 */ /* 0x000f280000300800 */
[----:B------:R-:W4:Y:S04]  /*27a10*/  LDL.LU R56, [R1+0x47c] ;  /* 0x00047c0001387983 */ /* 0x000f280000300800 */
[----:B-1----:R-:W4:Y:S04]  /*27a20*/  LDL.LU R57, [R1+0x474] ;  /* 0x0004740001397983 */ /* 0x002f280000300800 */
[----:B--2---:R-:W2:Y:S04]  /*27a30*/  LDL.LU R58, [R1+0x46c] ;  /* 0x00046c00013a7983 */ /* 0x004ea80000300800 */
[----:B---3--:R0:W-:Y:S04]  /*27a40*/  STS.U16 [R60+UR5+0x2580], R59 ;  /* 0x0025803b3c007988 */ /* 0x0081e80008000405 */
[----:B------:R1:W-:Y:S04]  /*27a50*/  STS.U16 [R60+UR5+0x25c0], R61 ;  /* 0x0025c03d3c007988 */ /* 0x0003e80008000405 */
[----:B0-----:R-:W3:Y:S04]  /*27a60*/  LDL.LU R59, [R1+0x464] ;  /* 0x00046400013b7983 */ /* 0x001ee80000300800 */
        /* <DEDUP_REMOVED lines=23> */
[----:B------:R0:W-:Y:S04]  /*27be0*/  STS.U16 [R60+UR5+0x3c80], R9 ;  /* 0x003c80093c007988 */ /* 0x0001e80008000405 */
[----:B------:R0:W-:Y:S04]  /*27bf0*/  STS.U16 [R60+UR5+0x3d40], R8 ;  /* 0x003d40083c007988 */ /* 0x0001e80008000405 */
[----:B------:R0:W-:Y:S04]  /*27c00*/  STS.U16 [R60+UR5+0x3d00], R7 ;  /* 0x003d00073c007988 */ /* 0x0001e80008000405 */
[----:B------:R0:W-:Y:S04]  /*27c10*/  STS.U16 [R60+UR5+0x3dc0], R6 ;  /* 0x003dc0063c007988 */ /* 0x0001e80008000405 */
[----:B-1----:R-:W4:Y:S04]  /*27c20*/  LDL.LU R10, [R1+0x3fc] ;  /* 0x0003fc00010a7983 */ /* 0x002f280000300800 */
[----:B0-----:R-:W4:Y:S04]  /*27c30*/  LDL.LU R9, [R1+0x3f4] ;  /* 0x0003f40001097983 */ /* 0x001f280000300800 */
[----:B------:R-:W4:Y:S04]  /*27c40*/  LDL.LU R8, [R1+0x3ec] ;  /* 0x0003ec0001087983 */ /* 0x000f280000300800 */
[----:B------:R0:W-:Y:S04]  /*27c50*/  STS.U16 [R60+UR5+0x3d80], R5 ;  /* 0x003d80053c007988 */ /* 0x0001e80008000405 */
[----:B------:R-:W4:Y:S04]  /*27c60*/  LDL.LU R7, [R1+0x3e4] ;  /* 0x0003e40001077983 */ /* 0x000f280000300800 */
[----:B------:R-:W4:Y:S04]  /*27c70*/  LDL.LU R6, [R1+0x3dc] ;  /* 0x0003dc0001067983 */ /* 0x000f280000300800 */
[----:B------:R1:W-:Y:S04]  /*27c80*/  STS.U16 [R60+UR5+0x4400], R29 ;  /* 0x0044001d3c007988 */ /* 0x0003e80008000405 */
[----:B------:R1:W-:Y:S04]  /*27c90*/  STS.U16 [R60+UR5+0x4440], R55 ;  /* 0x004440373c007988 */ /* 0x0003e80008000405 */
[----:B------:R2:W-:Y:S04]  /*27ca0*/  STS.U16 [R60+UR5+0x4480], R56 ;  /* 0x004480383c007988 */ /* 0x0005e80008000405 */
[----:B0-----:R-:W4:Y:S04]  /*27cb0*/  LDL.LU R5, [R1+0x3d4] ;  /* 0x0003d40001057983 */ /* 0x001f280000300800 */
[----:B-1----:R-:W4:Y:S04]  /*27cc0*/  LDL.LU R29, [R1+0x254] ;  /* 0x00025400011d7983 */ /* 0x002f280000300800 */
[----:B------:R0:W-:Y:S04]  /*27cd0*/  STS.U16 [R60+UR5+0x44c0], R57 ;  /* 0x0044c0393c007988 */ /* 0x0001e80008000405 */
[----:B------:R-:W4:Y:S04]  /*27ce0*/  LDL.LU R55, [R1+0x250] ;  /* 0x0002500001377983 */ /* 0x000f280000300800 */
[----:B--2---:R-:W2:Y:S04]  /*27cf0*/  LDL.LU R56, [R1+0x24c] ;  /* 0x00024c0001387983 */ /* 0x004ea80000300800 */
[----:B------:R1:W-:Y:S04]  /*27d00*/  STS.U16 [R60+UR5+0x4500], R58 ;  /* 0x0045003a3c007988 */ /* 0x0003e80008000405 */
[----:B0-----:R-:W2:Y:S04]  /*27d10*/  LDL.LU R57, [R1+0x244] ;  /* 0x0002440001397983 */ /* 0x001ea80000300800 */
[----:B-1----:R-:W2:Y:S04]  /*27d20*/  LDL.LU R58, [R1+0x23c] ;  /* 0x00023c00013a7983 */ /* 0x002ea80000300800 */
        /* <DEDUP_REMOVED lines=38> */
[----:B--2---:R2:W-:Y:S04]  /*27f90*/  STS.U16 [R60+UR5+0x5480], R56 ;  /* 0x005480383c007988 */ /* 0x0045e80008000405 */
        /* <DEDUP_REMOVED lines=11> */
[----:B-1----:R-:W2:Y:S04]  /*28050*/  LDL.LU R61, [R1+0x3710] ;  /* 0x00371000013d7983 */ /* 0x002ea80000300800 */
[----:B----4-:R0:W-:Y:S04]  /*28060*/  STS.U16 [R60+UR5+0x55c0], R0 ;  /* 0x0055c0003c007988 */ /* 0x0101e80008000405 */
[----:B------:R1:W-:Y:S04]  /*28070*/  STS.U16 [R60+UR5+0x5c40], R2 ;  /* 0x005c40023c007988 */ /* 0x0003e80008000405 */
[----:B0-----:R-:W4:Y:S04]  /*28080*/  LDL.LU R0, [R1+0x370c] ;  /* 0x00370c0001007983 */ /* 0x001f280000300800 */
[----:B-1----:R-:W2:Y:S04]  /*28090*/  LDL.LU R2, [R1+0x3708] ;  /* 0x0037080001027983 */ /* 0x002ea80000300800 */
        /* <DEDUP_REMOVED lines=13> */
[----:B0-----:R-:W3:Y:S04]  /*28170*/  LDL.LU R14, [R1+0xebc] ;  /* 0x000ebc00010e7983 */ /* 0x001ee80000300800 */
[----:B------:R-:W-:Y:S04]  /*28180*/  STS.U16 [R60+UR5+0x6580], R30 ;  /* 0x0065801e3c007988 */ /* 0x000fe80008000405 */
[----:B------:R-:W-:Y:S04]  /*28190*/  STS.U16 [R60+UR5+0x65c0], R31 ;  /* 0x0065c01f3c007988 */ /* 0x000fe80008000405 */
        /* <DEDUP_REMOVED lines=10> */
[----:B------:R-:W3:Y:S01]  /*28240*/  LDL.LU R54, [R1+0xe08] ;  /* 0x000e080001367983 */ /* 0x000ee20000300800 */
[----:B------:R-:W0:Y:S03]  /*28250*/  S2R R3, SR_TID.X ;  /* 0x0000000000037919 */ /* 0x000e260000002100 */
[----:B--2---:R1:W-:Y:S04]  /*28260*/  STS.U16 [R60+UR5+0x6c40], R2 ;  /* 0x006c40023c007988 */ /* 0x0043e80008000405 */
[----:B----4-:R-:W-:Y:S04]  /*28270*/  STS.U16 [R60+UR5+0x6c00], R0 ;  /* 0x006c00003c007988 */ /* 0x010fe80008000405 */
[----:B------:R-:W-:Y:S04]  /*28280*/  STS.U16 [R60+UR5+0x6cc0], R61 ;  /* 0x006cc03d3c007988 */ /* 0x000fe80008000405 */
[----:B---3--:R-:W-:Y:S04]  /*28290*/  STS.U16 [R60+UR5+0x6c80], R59 ;  /* 0x006c803b3c007988 */ /* 0x008fe80008000405 */
[----:B------:R-:W-:Y:S04]  /*282a0*/  STS.U16 [R60+UR5+0x6d40], R58 ;  /* 0x006d403a3c007988 */ /* 0x000fe80008000405 */
[----:B------:R-:W-:Y:S04]  /*282b0*/  STS.U16 [R60+UR5+0x6d00], R57 ;  /* 0x006d00393c007988 */ /* 0x000fe80008000405 */
[----:B------:R-:W-:Y:S04]  /*282c0*/  STS.U16 [R60+UR5+0x6dc0], R56 ;  /* 0x006dc0383c007988 */ /* 0x000fe80008000405 */
[----:B------:R-:W-:Y:S04]  /*282d0*/  STS.U16 [R60+UR5+0x6d80], R55 ;  /* 0x006d80373c007988 */ /* 0x000fe80008000405 */
[----:B------:R-:W-:Y:S04]  /*282e0*/  STS.U16 [R60+UR5+0x7400], R29 ;  /* 0x0074001d3c007988 */ /* 0x000fe80008000405 */
[----:B-1----:R-:W2:Y:S04]  /*282f0*/  LDL.LU R2, [R1+0xe04] ;  /* 0x000e040001027983 */ /* 0x002ea80000300800 */
[----:B------:R-:W3:Y:S04]  /*28300*/  LDL.LU R30, [R1+0xdfc] ;  /* 0x000dfc00011e7983 */ /* 0x000ee80000300800 */
[----:B------:R-:W4:Y:S04]  /*28310*/  LDL.LU R31, [R1+0xd7c] ;  /* 0x000d7c00011f7983 */ /* 0x000f280000300800 */
[----:B------:R1:W-:Y:S04]  /*28320*/  STS.U16 [R60+UR5+0x7440], R5 ;  /* 0x007440053c007988 */ /* 0x0003e80008000405 */
[----:B-1----:R-:W2:Y:S01]  /*28330*/  LDL.LU R5, [R1+0xeb4] ;  /* 0x000eb40001057983 */ /* 0x002ea20000300800 */
[----:B0-----:R-:W-:-:S03]  /*28340*/  LOP3.LUT R3, R3, 0x1f, RZ, 0xc0, !PT ;  /* 0x0000001f03037812 */ /* 0x001fc600078ec0ff */
[----:B------:R-:W-:Y:S04]  /*28350*/  STS.U16 [R60+UR5+0x7480], R6 ;  /* 0x007480063c007988 */ /* 0x000fe80008000405 */
[----:B------:R-:W-:Y:S04]  /*28360*/  STS.U16 [R60+UR5+0x74c0], R7 ;  /* 0x0074c0073c007988 */ /* 0x000fe80008000405 */
[----:B------:R-:W-:Y:S04]  /*28370*/  STS.U16 [R60+UR5+0x7500], R8 ;  /* 0x007500083c007988 */ /* 0x000fe80008000405 */
[----:B------:R-:W-:Y:S01]  /*28380*/  STS.U16 [R60+UR5+0x7540], R9 ;  /* 0x007540093c007988 */ /* 0x000fe20008000405 */
[----:B------:R-:W-:-:S03]  /*28390*/  IMAD.SHL.U32 R3, R3, 0x2, RZ ;  /* 0x0000000203037824 */ /* 0x000fc600078e00ff */
[----:B------:R-:W-:Y:S04]  /*283a0*/  STS.U16 [R60+UR5+0x7580], R10 ;  /* 0x0075800a3c007988 */ /* 0x000fe80008000405 */
[----:B------:R-:W-:Y:S04]  /*283b0*/  STS.U16 [R60+UR5+0x75c0], R11 ;  /* 0x0075c00b3c007988 */ /* 0x000fe80008000405 */
[----:B------:R-:W-:Y:S04]  /*283c0*/  STS.U16 [R60+UR5+0x7c40], R28 ;  /* 0x007c401c3c007988 */ /* 0x000fe80008000405 */
[----:B------:R-:W-:Y:S04]  /*283d0*/  STS.U16 [R60+UR5+0x7c00], R32 ;  /* 0x007c00203c007988 */ /* 0x000fe80008000405 */
[----:B------:R-:W-:Y:S04]  /*283e0*/  STS.U16 [R60+UR5+0x7cc0], R34 ;  /* 0x007cc0223c007988 */ /* 0x000fe80008000405 */
[----:B------:R-:W-:Y:S01]  /*283f0*/  STS.U16 [R60+UR5+0x7c80], R36 ;  /* 0x007c80243c007988 */ /* 0x000fe20008000405 */
[----:B------:R-:W-:-:S03]  /*28400*/  LOP3.LUT R0, R3, 0x30, RZ, 0x3c, !PT ;  /* 0x0000003003007812 */ /* 0x000fc600078e3cff */
[----:B------:R-:W-:Y:S04]  /*28410*/  STS.U16 [R60+UR5+0x7d40], R38 ;  /* 0x007d40263c007988 */ /* 0x000fe80008000405 */
[----:B------:R-:W-:Y:S04]  /*28420*/  STS.U16 [R60+UR5+0x7d00], R40 ;  /* 0x007d00283c007988 */ /* 0x000fe80008000405 */
[----:B------:R-:W-:Y:S04]  /*28430*/  STS.U16 [R60+UR5+0x7dc0], R42 ;  /* 0x007dc02a3c007988 */ /* 0x000fe80008000405 */
[----:B------:R-:W-:Y:S04]  /*28440*/  STS.U16 [R60+UR5+0x7d80], R44 ;  /* 0x007d802c3c007988 */ /* 0x000fe80008000405 */
[----:B------:R0:W-:Y:S04]  /*28450*/  STS.U16 [R0+UR5+0x600], R14 ;  /* 0x0006000e00007988 */ /* 0x0001e80008000405 */
[----:B------:R-:W-:Y:S04]  /*28460*/  STL [R1+0x3608], R60 ;  /* 0x0036083c01007387 */ /* 0x000fe80000100800 */
[----:B0-----:R-:W3:Y:S04]  /*28470*/  LDL.LU R14, [R1+0x3704] ;  /* 0x00370400010e7983 */ /* 0x001ee80000300800 */
[----:B--2---:R0:W-:Y:S04]  /*28480*/  STS.U16 [R0+UR5+0x640], R5 ;  /* 0x0006400500007988 */ /* 0x0041e80008000405 */
[----:B------:R1:W-:Y:S04]  /*28490*/  STS.U16 [R0+UR5+0x680], R4 ;  /* 0x0006800400007988 */ /* 0x0003e80008000405 */
[----:B------:R2:W-:Y:S04]  /*284a0*/  STS.U16 [R0+UR5+0x6c0], R13 ;  /* 0x0006c00d00007988 */ /* 0x0005e80008000405 */
[----:B------:R0:W-:Y:S04]  /*284b0*/  STS.U16 [R0+UR5+0x700], R12 ;  /* 0x0007000c00007988 */ /* 0x0001e80008000405 */
[----:B------:R0:W-:Y:S04]  /*284c0*/  STS.U16 [R0+UR5+0x740], R47 ;  /* 0x0007402f00007988 */ /* 0x0001e80008000405 */
[----:B------:R1:W-:Y:S04]  /*284d0*/  STS.U16 [R0+UR5+0x780], R48 ;  /* 0x0007803000007988 */ /* 0x0003e80008000405 */
[----:B------:R2:W-:Y:S04]  /*284e0*/  STS.U16 [R0+UR5+0x7c0], R49 ;  /* 0x0007c03100007988 */ /* 0x0005e80008000405 */
[----:B0-----:R-:W3:Y:S04]  /*284f0*/  LDL R5, [R1+0x20f0] ;  /* 0x0020f00001057983 */ /* 0x001ee80000100800 */
[----:B-1----:R-:W3:Y:S04]  /*28500*/  LDL R4, [R1+0x20f4] ;  /* 0x0020f40001047983 */ /* 0x002ee80000100800 */
[----:B--2---:R-:W2:Y:S04]  /*28510*/  LDL.LU R13, [R1+0x3700] ;  /* 0x00370000010d7983 */ /* 0x004ea80000300800 */
[----:B------:R-:W2:Y:S04]  /*28520*/  LDL.LU R12, [R1+0x36fc] ;  /* 0x0036fc00010c7983 */ /* 0x000ea80000300800 */
[----:B------:R-:W2:Y:S04]  /*28530*/  LDL.LU R47, [R1+0x36f8] ;  /* 0x0036f800012f7983 */ /* 0x000ea80000300800 */
[----:B------:R-:W2:Y:S04]  /*28540*/  LDL.LU R48, [R1+0x36f4] ;  /* 0x0036f40001307983 */ /* 0x000ea80000300800 */
[----:B------:R-:W2:Y:S04]  /*28550*/  LDL.LU R49, [R1+0x36f0] ;  /* 0x0036f00001317983 */ /* 0x000ea80000300800 */
        /* <DEDUP_REMOVED lines=11> */
[----:B----4-:R-:W4:Y:S04]  /*28610*/  LDL.LU R2, [R1+0x36d8] ;  /* 0x0036d80001027983 */ /* 0x010f280000300800 */
[----:B----4-:R0:W-:Y:S04]  /*28620*/  STS.U16 [R0+UR5+0xfc0], R2 ;  /* 0x000fc00200007988 */ /* 0x0101e80008000405 */
[----:B0-----:R-:W4:Y:S02]  /*28630*/  LDL.LU R2, [R1+0x36d4] ;  /* 0x0036d40001027983 */ /* 0x001f240000300800 */
[----:B----4-:R-:W-:-:S06]  /*28640*/  PRMT R2, RZ, 0x7610, R2 ;  /* 0x00007610ff027816 */ /* 0x010fcc0000000002 */
[----:B---3--:R-:W3:Y:S04]  /*28650*/  @!P0 LDG.E.U16 R2, desc[UR8][R4.64] ;  /* 0x0000000804028981 */ /* 0x008ee8000c1e1500 */
[----:B------:R0:W-:Y:S04]  /*28660*/  STS.U16 [R0+UR5+0xf80], R30 ;  /* 0x000f801e00007988 */ /* 0x0001e80008000405 */
[----:B------:R1:W-:Y:S04]  /*28670*/  STS.U16 [R0+UR5+0x1600], R31 ;  /* 0x0016001f00007988 */ /* 0x0003e80008000405 */
[----:B0-----:R-:W4:Y:S04]  /*28680*/  LDL.LU R30, [R1+0x36d0] ;  /* 0x0036d000011e7983 */ /* 0x001f280000300800 */
[----:B-1----:R-:W2:Y:S04]  /*28690*/  LDL.LU R31, [R1+0x36cc] ;  /* 0x0036cc00011f7983 */ /* 0x002ea80000300800 */
[----:B---3--:R0:W-:Y:S04]  /*286a0*/  STL [R1+0x88], R2 ;  /* 0x0000880201007387 */ /* 0x0081e80000100800 */
[----:B0-----:R-:W3:Y:S04]  /*286b0*/  LDL.LU R2, [R1+0x36c8] ;  /* 0x0036c80001027983 */ /* 0x001ee80000300800 */
[----:B------:R-:W3:Y:S04]  /*286c0*/  LDL R4, [R1+0x20e8] ;  /* 0x0020e80001047983 */ /* 0x000ee80000100800 */
[----:B------:R-:W3:Y:S01]  /*286d0*/  LDL R5, [R1+0x20ec] ;  /* 0x0020ec0001057983 */ /* 0x000ee20000100800 */
[----:B--2---:R-:W-:-:S02]  /*286e0*/  PRMT R31, RZ, 0x7610, R31 ;  /* 0x00007610ff1f7816 */ /* 0x004fc4000000001f */
[----:B---3--:R-:W-:-:S04]  /*286f0*/  @!P1 LOP3.LUT R5, R5, R4, RZ, 0x3c, !PT ;  /* 0x0000000405059212 */ /* 0x008fc800078e3cff */
[----:B------:R-:W-:-:S04]  /*28700*/  @!P1 LOP3.LUT R4, R5, R4, RZ, 0x3c, !PT ;  /* 0x0000000405049212 */ /* 0x000fc800078e3cff */
[----:B------:R-:W-:-:S05]  /*28710*/  @!P1 LOP3.LUT R5, R5, R4, RZ, 0x3c, !PT ;  /* 0x0000000405059212 */ /* 0x000fca00078e3cff */
[----:B------:R-:W2:Y:S04]  /*28720*/  @!P1 LDG.E.U16 R31, desc[UR8][R4.64] ;  /* 0x00000008041f9981 */ /* 0x000ea8000c1e1500 */
[----:B--2---:R0:W-:Y:S04]  /*28730*/  STL [R1+0x84], R31 ;  /* 0x0000841f01007387 */ /* 0x0041e80000100800 */
[----:B0-----:R-:W2:Y:S04]  /*28740*/  LDL.LU R31, [R1+0x36c4] ;  /* 0x0036c400011f7983 */ /* 0x001ea80000300800 */
[----:B------:R-:W3:Y:S04]  /*28750*/  LDL R4, [R1+0x20b0] ;  /* 0x0020b00001047983 */ /* 0x000ee80000100800 */
[----:B------:R-:W3:Y:S01]  /*28760*/  LDL R5, [R1+0x20b4] ;  /* 0x0020b40001057983 */ /* 0x000ee20000100800 */
[----:B------:R-:W-:-:S02]  /*28770*/  PRMT R2, RZ, 0x7610, R2 ;  /* 0x00007610ff027816 */ /* 0x000fc40000000002 */
[----:B---3--:R-:W-:-:S04]  /*28780*/  @!P0 LOP3.LUT R5, R5, R4, RZ, 0x3c, !PT ;  /* 0x0000000405058212 */ /* 0x008fc800078e3cff */
[----:B------:R-:W-:-:S04]  /*28790*/  @!P0 LOP3.LUT R4, R5, R4, RZ, 0x3c, !PT ;  /* 0x0000000405048212 */ /* 0x000fc800078e3cff */
[----:B------:R-:W-:-:S05]  /*287a0*/  @!P0 LOP3.LUT R5, R5, R4, RZ, 0x3c, !PT ;  /* 0x0000000405058212 */ /* 0x000fca00078e3cff */
[----:B------:R-:W3:Y:S04]  /*287b0*/  @!P0 LDG.E.U16 R2, desc[UR8][R4.64] ;  /* 0x0000000804028981 */ /* 0x000ee8000c1e1500 */
        /* <DEDUP_REMOVED lines=116> */
[----:B------:R0:W2:Y:S04]  /*28f00*/  @!P1 LDG.E.U16 R31, desc[UR8][R4.64] ;  /* 0x00000008041f9981 */ /* 0x0000a8000c1e1500 */
[----:B------:R-:W0:Y:S04]  /*28f10*/  LDL R4, [R1+0x215c] ;  /* 0x00215c0001047983 */ /* 0x000e280000100800 */
[----:B------:R-:W0:Y:S01]  /*28f20*/  LDL R5, [R1+0x2170] ;  /* 0x0021700001057983 */ /* 0x000e220000100800 */
[----:B----4-:R-:W-:Y:S02]  /*28f30*/  PRMT R30, RZ, 0x7610, R30 ;  /* 0x00007610ff1e7816 */ /* 0x010fe4000000001e */
[----:B0-----:R-:W-:-:S04]  /*28f40*/  @!P0 LOP3.LUT R5, R5, R4, RZ, 0x3c, !PT ;  /* 0x0000000405058212 */ /* 0x001fc800078e3cff */
[----:B------:R-:W-:-:S04]  /*28f50*/  @!P0 LOP3.LUT R4, R5, R4, RZ, 0x3c, !PT ;  /* 0x0000000405048212 */ /* 0x000fc800078e3cff */
[----:B------:R-:W-:-:S05]  /*28f60*/  @!P0 LOP3.LUT R5, R5, R4, RZ, 0x3c, !PT ;  /* 0x0000000405058212 */ /* 0x000fca00078e3cff */
[----:B------:R-:W3:Y:S04]  /*28f70*/  @!P0 LDG.E.U16 R30, desc[UR8][R4.64] ;  /* 0x00000008041e8981 */ /* 0x000ee8000c1e1500 */
[----:B--2---:R0:W-:Y:S04]  /*28f80*/  STL [R1+0x14], R31 ;  /* 0x0000141f01007387 */ /* 0x0041e80000100800 */
[----:B0-----:R-:W2:Y:S04]  /*28f90*/  LDL R31, [R1+0x21f0] ;  /* 0x0021f000011f7983 */ /* 0x001ea80000100800 */
[----:B---3--:R0:W-:Y:S04]  /*28fa0*/  STL [R1+0x8], R30 ;  /* 0x0000081e01007387 */ /* 0x0081e80000100800 */
[----:B0-----:R-:W3:Y:S04]  /*28fb0*/  LDL.LU R30, [R1+0x368c] ;  /* 0x00368c00011e7983 */ /* 0x001ee80000300800 */
[----:B------:R-:W4:Y:S04]  /*28fc0*/  LDL R4, [R1+0x216c] ;  /* 0x00216c0001047983 */ /* 0x000f280000100800 */
[----:B------:R-:W4:Y:S01]  /*28fd0*/  LDL R5, [R1+0x2178] ;  /* 0x0021780001057983 */ /* 0x000f220000100800 */
[----:B------:R-:W-:-:S02]  /*28fe0*/  PRMT R2, RZ, 0x7610, R2 ;  /* 0x00007610ff027816 */ /* 0x000fc40000000002 */
[----:B----4-:R-:W-:-:S04]  /*28ff0*/  @!P1 LOP3.LUT R5, R5, R4, RZ, 0x3c, !PT ;  /* 0x0000000405059212 */ /* 0x010fc800078e3cff */
[----:B------:R-:W-:-:S04]  /*29000*/  @!P1 LOP3.LUT R4, R5, R4, RZ, 0x3c, !PT ;  /* 0x0000000405049212 */ /* 0x000fc800078e3cff */
[----:B------:R-:W-:-:S05]  /*29010*/  @!P1 LOP3.LUT R5, R5, R4, RZ, 0x3c, !PT ;  /* 0x0000000405059212 */ /* 0x000fca00078e3cff */
[----:B------:R-:W4:Y:S04]  /*29020*/  @!P1 LDG.E.U16 R2, desc[UR8][R4.64] ;  /* 0x0000000804029981 */ /* 0x000f28000c1e1500 */
[----:B----4-:R0:W-:Y:S04]  /*29030*/  STL [R1+0x4], R2 ;  /* 0x0000040201007387 */ /* 0x0101e80000100800 */
[----:B0-----:R-:W4:Y:S04]  /*29040*/  LDL.LU R2, [R1+0x3688] ;  /* 0x0036880001027983 */ /* 0x001f280000300800 */
[----:B------:R-:W2:Y:S04]  /*29050*/  LDL R4, [R1+0x21a4] ;  /* 0x0021a40001047983 */ /* 0x000ea80000100800 */
[----:B------:R-:W2:Y:S01]  /*29060*/  LDL R5, [R1+0x21b0] ;  /* 0x0021b00001057983 */ /* 0x000ea20000100800 */
[----:B------:R-:W-:-:S02]  /*29070*/  PRMT R58, RZ, 0x7610, R58 ;  /* 0x00007610ff3a7816 */ /* 0x000fc4000000003a */
[----:B--2---:R-:W-:-:S04]  /*29080*/  @!P0 LOP3.LUT R5, R5, R4, RZ, 0x3c, !PT ;  /* 0x0000000405058212 */ /* 0x004fc800078e3cff */
[----:B------:R-:W-:-:S04]  /*29090*/  @!P0 LOP3.LUT R4, R5, R4, RZ, 0x3c, !PT ;  /* 0x0000000405048212 */ /* 0x000fc800078e3cff */
[----:B------:R-:W-:-:S05]  /*290a0*/  @!P0 LOP3.LUT R5, R5, R4, RZ, 0x3c, !PT ;  /* 0x0000000405058212 */ /* 0x000fca00078e3cff */
[----:B------:R0:W2:Y:S04]  /*290b0*/  @!P0 LDG.E.U16 R58, desc[UR8][R4.64] ;  /* 0x00000008043a8981 */ /* 0x0000a8000c1e1500 */
[----:B------:R-:W0:Y:S04]  /*290c0*/  LDL R4, [R1+0x21ac] ;  /* 0x0021ac0001047983 */ /* 0x000e280000100800 */
[----:B------:R-:W0:Y:S01]  /*290d0*/  LDL R5, [R1+0x21b8] ;  /* 0x0021b80001057983 */ /* 0x000e220000100800 */
[----:B------:R-:W-:Y:S02]  /*290e0*/  PRMT R57, RZ, 0x7610, R57 ;  /* 0x00007610ff397816 */ /* 0x000fe40000000039 */
[----:B0-----:R-:W-:-:S04]  /*290f0*/  @!P1 LOP3.LUT R5, R5, R4, RZ, 0x3c, !PT ;  /* 0x0000000405059212 */ /* 0x001fc800078e3cff */
[----:B------:R-:W-:-:S04]  /*29100*/  @!P1 LOP3.LUT R4, R5, R4, RZ, 0x3c, !PT ;  /* 0x0000000405049212 */ /* 0x000fc800078e3cff */
[----:B------:R-:W-:Y:S01]  /*29110*/  @!P1 LOP3.LUT R5, R5, R4, RZ, 0x3c, !PT ;  /* 0x0000000405059212 */ /* 0x000fe200078e3cff */
[----:B--2---:R0:W-:Y:S04]  /*29120*/  STL [R1+0x3614], R58 ;  /* 0x0036143a01007387 */ /* 0x0041e80000100800 */
[----:B------:R1:W2:Y:S01]  /*29130*/  @!P1 LDG.E.U16 R57, desc[UR8][R4.64] ;  /* 0x0000000804399981 */ /* 0x0002a2000c1e1500 */
[----:B------:R-:W-:-:S03]  /*29140*/  PRMT R28, RZ, 0x7610, R28 ;  /* 0x00007610ff1c7816 */ /* 0x000fc6000000001c */
[----:B0-----:R-:W3:Y:S04]  /*29150*/  LDL R58, [R1+0x2230] ;  /* 0x00223000013a7983 */ /* 0x001ee80000100800 */
[----:B------:R-:W3:Y:S01]  /*29160*/  LDL R5, [R1+0x21e4] ;  /* 0x0021e40001057983 */ /* 0x000ee20000100800 */
[----:B-1----:R-:W-:-:S03]  /*29170*/  @!P0 IMAD.MOV.U32 R4, RZ, RZ, R31 ;  /* 0x000000ffff048224 */ /* 0x002fc600078e001f */
[----:B--2---:R0:W-:Y:S01]  /*29180*/  STL [R1+0x3618], R57 ;  /* 0x0036183901007387 */ /* 0x0041e20000100800 */
[----:B------:R-:W-:-:S03]  /*29190*/  PRMT R27, RZ, 0x7610, R27 ;  /* 0x00007610ff1b7816 */ /* 0x000fc6000000001b */
[----:B------:R-:W2:Y:S04]  /*291a0*/  LDL R31, [R1+0x2270] ;  /* 0x00227000011f7983 */ /* 0x000ea80000100800 */
[----:B---3--:R1:W3:Y:S04]  /*291b0*/  @!P0 LDG.E.U16 R28, desc[UR8][R4.64] ;  /* 0x00000008041c8981 */ /* 0x0082e8000c1e1500 */
[----:B0-----:R-:W2:Y:S04]  /*291c0*/  LDL R57, [R1+0x2238] ;  /* 0x0022380001397983 */ /* 0x001ea80000100800 */
[----:B------:R-:W1:Y:S04]  /*291d0*/  LDL R4, [R1+0x21ec] ;  /* 0x0021ec0001047983 */ /* 0x000e680000100800 */
[----:B------:R-:W1:Y:S02]  /*291e0*/  LDL R5, [R1+0x21f8] ;  /* 0x0021f80001057983 */ /* 0x000e640000100800 */
[----:B-1----:R-:W-:-:S04]  /*291f0*/  @!P1 LOP3.LUT R5, R5, R4, RZ, 0x3c, !PT ;  /* 0x0000000405059212 */ /* 0x002fc800078e3cff */
[----:B------:R-:W-:-:S04]  /*29200*/  @!P1 LOP3.LUT R4, R5, R4, RZ, 0x3c, !PT ;  /* 0x0000000405049212 */ /* 0x000fc800078e3cff */
[----:B------:R-:W-:Y:S01]  /*29210*/  @!P1 LOP3.LUT R5, R5, R4, RZ, 0x3c, !PT ;  /* 0x0000000405059212 */ /* 0x000fe200078e3cff */
[----:B---3--:R-:W-:Y:S04]  /*29220*/  STL [R1+0x361c], R28 ;  /* 0x00361c1c01007387 */ /* 0x008fe80000100800 */
[----:B------:R0:W3:Y:S04]  /*29230*/  @!P1 LDG.E.U16 R27, desc[UR8][R4.64] ;  /* 0x00000008041b9981 */ /* 0x0000e8000c1e1500 */
[----:B------:R-:W2:Y:S01]  /*29240*/  LDL R5, [R1+0x2224] ;  /* 0x0022240001057983 */ /* 0x000ea20000100800 */
[----:B------:R-:W-:Y:S01]  /*29250*/  PRMT R26, RZ, 0x7610, R26 ;  /* 0x00007610ff1a7816 */ /* 0x000fe2000000001a */
[----:B0-----:R-:W-:-:S02]  /*29260*/  @!P0 IMAD.MOV.U32 R4, RZ, RZ, R58 ;  /* 0x000000ffff048224 */ /* 0x001fc400078e003a */
[----:B---3--:R-:W-:Y:S01]  /*29270*/  STL [R1+0x3620], R27 ;  /* 0x0036201b01007387 */ /* 0x008fe20000100800 */
[----:B------:R-:W-:-:S03]  /*29280*/  PRMT R25, RZ, 0x7610, R25 ;  /* 0x00007610ff197816 */ /* 0x000fc60000000019 */
[----:B------:R-:W3:Y:S04]  /*29290*/  LDL R58, [R1+0x22b0] ;  /* 0x0022b000013a7983 */ /* 0x000ee80000100800 */
[----:B--2---:R0:W2:Y:S04]  /*292a0*/  @!P0 LDG.E.U16 R26, desc[UR8][R4.64] ;  /* 0x00000008041a8981 */ /* 0x0040a8000c1e1500 */
[----:B------:R-:W3:Y:S01]  /*292b0*/  LDL R5, [R1+0x222c] ;  /* 0x00222c0001057983 */ /* 0x000ee20000100800 */
[----:B0-----:R-:W-:-:S03]  /*292c0*/  @!P1 IMAD.MOV.U32 R4, RZ, RZ, R57 ;  /* 0x000000ffff049224 */ /* 0x001fc600078e0039 */
[----:B--2---:R-:W-:Y:S01]  /*292d0*/  STL [R1+0x3624], R26 ;  /* 0x0036241a01007387 */ /* 0x004fe20000100800 */
[----:B------:R-:W-:-:S03]  /*292e0*/  PRMT R24, RZ, 0x7610, R24 ;  /* 0x00007610ff187816 */ /* 0x000fc60000000018 */
[----:B------:R-:W2:Y:S04]  /*292f0*/  LDL R57, [R1+0x22b8] ;  /* 0x0022b80001397983 */ /* 0x000ea80000100800 */
[----:B---3--:R0:W3:Y:S04]  /*29300*/  @!P1 LDG.E.U16 R25, desc[UR8][R4.64] ;  /* 0x0000000804199981 */ /* 0x0080e8000c1e1500 */
[----:B------:R-:W2:Y:S01]  /*29310*/  LDL R5, [R1+0x2264] ;  /* 0x0022640001057983 */ /* 0x000ea20000100800 */
[----:B0-----:R-:W-:-:S03]  /*29320*/  @!P0 IMAD.MOV.U32 R4, RZ, RZ, R31 ;  /* 0x000000ffff048224 */ /* 0x001fc600078e001f */
[----:B---3--:R-:W-:Y:S01]  /*29330*/  STL [R1+0x3628], R25 ;  /* 0x0036281901007387 */ /* 0x008fe20000100800 */
[----:B------:R-:W-:-:S03]  /*29340*/  PRMT R23, RZ, 0x7610, R23 ;  /* 0x00007610ff177816 */ /* 0x000fc60000000017 */
[----:B------:R-:W3:Y:S04]  /*29350*/  LDL R31, [R1+0x22f0] ;  /* 0x0022f000011f7983 */ /* 0x000ee80000100800 */
[----:B--2---:R0:W2:Y:S04]  /*29360*/  @!P0 LDG.E.U16 R24, desc[UR8][R4.64] ;  /* 0x0000000804188981 */ /* 0x0040a8000c1e1500 */
[----:B------:R-:W0:Y:S04]  /*29370*/  LDL R4, [R1+0x226c] ;  /* 0x00226c0001047983 */ /* 0x000e280000100800 */
[----:B------:R-:W0:Y:S02]  /*29380*/  LDL R5, [R1+0x2278] ;  /* 0x0022780001057983 */ /* 0x000e240000100800 */
[----:B0-----:R-:W-:-:S04]  /*29390*/  @!P1 LOP3.LUT R5, R5, R4, RZ, 0x3c, !PT ;  /* 0x0000000405059212 */ /* 0x001fc800078e3cff */
[----:B------:R-:W-:-:S04]  /*293a0*/  @!P1 LOP3.LUT R4, R5, R4, RZ, 0x3c, !PT ;  /* 0x0000000405049212 */ /* 0x000fc800078e3cff */
[----:B------:R-:W-:Y:S01]  /*293b0*/  @!P1 LOP3.LUT R5, R5, R4, RZ, 0x3c, !PT ;  /* 0x0000000405059212 */ /* 0x000fe200078e3cff */
[----:B--2---:R-:W-:Y:S04]  /*293c0*/  STL [R1+0x362c], R24 ;  /* 0x00362c1801007387 */ /* 0x004fe80000100800 */
[----:B------:R0:W2:Y:S04]  /*293d0*/  @!P1 LDG.E.U16 R23, desc[UR8][R4.64] ;  /* 0x0000000804179981 */ /* 0x0000a8000c1e1500 */
[----:B------:R-:W3:Y:S01]  /*293e0*/  LDL R5, [R1+0x22a4] ;  /* 0x0022a40001057983 */ /* 0x000ee20000100800 */
[----:B------:R-:W-:Y:S01]  /*293f0*/  PRMT R22, RZ, 0x7610, R22 ;  /* 0x00007610ff167816 */ /* 0x000fe20000000016 */
[----:B0-----:R-:W-:-:S02]  /*29400*/  @!P0 IMAD.MOV.U32 R4, RZ, RZ, R58 ;  /* 0x000000ffff048224 */ /* 0x001fc400078e003a */
        /* <DEDUP_REMOVED lines=16> */
[----:B------:R-:W0:Y:S04]  /*29510*/  LDL R4, [R1+0x22ec] ;  /* 0x0022ec0001047983 */ /* 0x000e280000100800 */
[----:B------:R-:W0:Y:S02]  /*29520*/  LDL R5, [R1+0x22f8] ;  /* 0x0022f80001057983 */ /* 0x000e240000100800 */
[----:B0-----:R-:W-:-:S04]  /*29530*/  @!P1 LOP3.LUT R5, R5, R4, RZ, 0x3c, !PT ;  /* 0x0000000405059212 */ /* 0x001fc800078e3cff */
        /* <DEDUP_REMOVED lines=14> */
[----:B----4-:R-:W-:-:S03]  /*29620*/  PRMT R2, RZ, 0x7610, R2 ;  /* 0x00007610ff027816 */ /* 0x010fc60000000002 */
[----:B------:R-:W2:Y:S04]  /*29630*/  LDL R57, [R1+0x209c] ;  /* 0x00209c0001397983 */ /* 0x000ea80000100800 */
[----:B---3--:R0:W3:Y:S04]  /*29640*/  @!P1 LDG.E.U16 R17, desc[UR8][R4.64] ;  /* 0x0000000804119981 */ /* 0x0080e8000c1e1500 */
[----:B------:R-:W4:Y:S01]  /*29650*/  LDL R5, [R1+0x20e0] ;  /* 0x0020e00001057983 */ /* 0x000f220000100800 */
[----:B0-----:R-:W-:-:S05]  /*29660*/  @!P0 IMAD.MOV.U32 R4, RZ, RZ, R31 ;  /* 0x000000ffff048224 */ /* 0x001fca00078e001f */
[----:B----4-:R-:W4:Y:S04]  /*29670*/  @!P0 LDG.E.U16 R2, desc[UR8][R4.64] ;  /* 0x0000000804028981 */ /* 0x010f28000c1e1500 */
[----:B---3--:R-:W-:Y:S04]  /*29680*/  STL [R1+0x3648], R17 ;  /* 0x0036481101007387 */ /* 0x008fe80000100800 */
[----:B------:R-:W3:Y:S04]  /*29690*/  LDL R31, [R1+0x2064] ;  /* 0x00206400011f7983 */ /* 0x000ee80000100800 */
        /* <DEDUP_REMOVED lines=9> */
[----:B------:R-:W3:Y:S01]  /*29730*/  LDL R5, [R1+0x20a0] ;  /* 0x0020a00001057983 */ /* 0x000ee20000100800 */
[----:B------:R-:W-:Y:S01]  /*29740*/  PRMT R28, RZ, 0x7610, R28 ;  /* 0x00007610ff1c7816 */ /* 0x000fe2000000001c */
[----:B0-----:R-:W-:Y:S02]  /*29750*/  @!P0 IMAD.MOV.U32 R4, RZ, RZ, R58 ;  /* 0x000000ffff048224 */ /* 0x001fe400078e003a */
[----:B--2---:R0:W-:Y:S01]  /*29760*/  STL [R1+0x68], R30 ;  /* 0x0000681e01007387 */ /* 0x0041e20000100800 */
[----:B------:R-:W-:-:S03]  /*29770*/  PRMT R27, RZ, 0x7610, R27 ;  /* 0x00007610ff1b7816 */ /* 0x000fc6000000001b */
[----:B------:R-:W2:Y:S04]  /*29780*/  LDL R58, [R1+0x2020] ;  /* 0x00202000013a7983 */ /* 0x000ea80000100800 */
[----:B---3--:R1:W3:Y:S04]  /*29790*/  @!P0 LDG.E.U16 R28, desc[UR8][R4.64] ;  /* 0x00000008041c8981 */ /* 0x0082e8000c1e1500 */
[----:B0-----:R-:W2:Y:S04]  /*297a0*/  LDL R30, [R1+0x205c] ;  /* 0x00205c00011e7983 */ /* 0x001ea80000100800 */
[----:B------:R-:W2:Y:S01]  /*297b0*/  LDL R5, [R1+0x2098] ;  /* 0x0020980001057983 */ /* 0x000ea20000100800 */
[----:B-1----:R-:W-:-:S03]  /*297c0*/  @!P1 IMAD.MOV.U32 R4, RZ, RZ, R57 ;  /* 0x000000ffff049224 */ /* 0x002fc600078e0039 */
[----:B---3--:R0:W-:Y:S01]  /*297d0*/  STL [R1+0x64], R28 ;  /* 0x0000641c01007387 */ /* 0x0081e20000100800 */
[----:B------:R-:W-:-:S03]  /*297e0*/  PRMT R21, RZ, 0x7610, R21 ;  /* 0x00007610ff157816 */ /* 0x000fc60000000015 */
[----:B------:R-:W3:Y:S04]  /*297f0*/  LDL R57, [R1+0x2018] ;  /* 0x0020180001397983 */ /* 0x000ee80000100800 */
[----:B--2---:R1:W2:Y:S04]  /*29800*/  @!P1 LDG.E.U16 R27, desc[UR8][R4.64] ;  /* 0x00000008041b9981 */ /* 0x0042a8000c1e1500 */
[----:B0-----:R-:W3:Y:S04]  /*29810*/  LDL R28, [R1+0x2024] ;  /* 0x00202400011c7983 */ /* 0x001ee80000100800 */
[----:B------:R-:W3:Y:S01]  /*29820*/  LDL R5, [R1+0x2060] ;  /* 0x0020600001057983 */ /* 0x000ee20000100800 */
[----:B-1----:R-:W-:-:S03]  /*29830*/  @!P0 IMAD.MOV.U32 R4, RZ, RZ, R31 ;  /* 0x000000ffff048224 */ /* 0x002fc600078e001f */
[----:B--2---:R0:W-:Y:S01]  /*29840*/  STL [R1+0x60], R27 ;  /* 0x0000601b01007387 */ /* 0x0041e20000100800 */
[----:B------:R-:W-:Y:S02]  /*29850*/  PRMT R19, RZ, 0x7610, R19 ;  /* 0x00007610ff137816 */ /* 0x000fe40000000013 */
[----:B------:R-:W-:Y:S02]  /*29860*/  PRMT R18, RZ, 0x7610, R18 ;  /* 0x00007610ff127816 */ /* 0x000fe40000000012 */
[----:B------:R-:W-:Y:S01]  /*29870*/  PRMT R20, RZ, 0x7610, R20 ;  /* 0x00007610ff147816 */ /* 0x000fe20000000014 */
[----:B------:R-:W2:Y:S04]  /*29880*/  LDL R31, [R1+0x1fe0] ;  /* 0x001fe000011f7983 */ /* 0x000ea80000100800 */
[----:B---3--:R1:W3:Y:S04]  /*29890*/  @!P0 LDG.E.U16 R21, desc[UR8][R4.64] ;  /* 0x0000000804158981 */ /* 0x0082e8000c1e1500 */
[----:B0-----:R-:W2:Y:S04]  /*298a0*/  LDL R27, [R1+0x201c] ;  /* 0x00201c00011b7983 */ /* 0x001ea80000100800 */
[----:B------:R-:W2:Y:S01]  /*298b0*/  LDL R5, [R1+0x2058] ;  /* 0x0020580001057983 */ /* 0x000ea20000100800 */
[----:B-1----:R-:W-:-:S05]  /*298c0*/  @!P1 IMAD.MOV.U32 R4, RZ, RZ, R30 ;  /* 0x000000ffff049224 */ /* 0x002fca00078e001e */
[----:B--2---:R0:W2:Y:S02]  /*298d0*/  @!P1 LDG.E.U16 R19, desc[UR8][R4.64] ;  /* 0x0000000804139981 */ /* 0x0040a4000c1e1500 */
[----:B0-----:R-:W-:Y:S02]  /*298e0*/  @!P0 IMAD.MOV.U32 R4, RZ, RZ, R28 ;  /* 0x000000ffff048224 */ /* 0x001fe400078e001c */
[----:B------:R-:W-:-:S05]  /*298f0*/  @!P0 IMAD.MOV.U32 R5, RZ, RZ, R58 ;  /* 0x000000ffff058224 */ /* 0x000fca00078e003a */
[----:B------:R0:W4:Y:S02]  /*29900*/  @!P0 LDG.E.U16 R18, desc[UR8][R4.64] ;  /* 0x0000000804128981 */ /* 0x000124000c1e1500 */
[----:B0-----:R-:W-:Y:S02]  /*29910*/  @!P1 IMAD.MOV.U32 R4, RZ, RZ, R27 ;  /* 0x000000ffff049224 */ /* 0x001fe400078e001b */
[----:B------:R-:W-:-:S05]  /*29920*/  @!P1 IMAD.MOV.U32 R5, RZ, RZ, R57 ;  /* 0x000000ffff059224 */ /* 0x000fca00078e0039 */
[----:B------:R0:W4:Y:S04]  /*29930*/  @!P1 LDG.E.U16 R20, desc[UR8][R4.64] ;  /* 0x0000000804149981 */ /* 0x000128000c1e1500 */
[----:B---3--:R1:W-:Y:S04]  /*29940*/  STL [R1+0x5c], R21 ;  /* 0x00005c1501007387 */ /* 0x0083e80000100800 */
[----:B------:R-:W3:Y:S04]  /*29950*/  LDL R30, [R1+0x1fd8] ;  /* 0x001fd800011e7983 */ /* 0x000ee80000100800 */
[----:B-1----:R-:W3:Y:S01]  /*29960*/  LDL R21, [R1+0x1fe4] ;  /* 0x001fe40001157983 */ /* 0x002ee20000100800 */
[----:B------:R-:W-:Y:S01]  /*29970*/  PRMT R3, RZ, 0x7610, R3 ;  /* 0x00007610ff037816 */ /* 0x000fe20000000003 */
[----:B0-----:R-:W-:-:S02]  /*29980*/  @!P0 IMAD.MOV.U32 R5, RZ, RZ, R31 ;  /* 0x000000ffff058224 */ /* 0x001fc400078e001f */
[----:B--2---:R0:W-:Y:S04]  /*29990*/  STL [R1+0x58], R19 ;  /* 0x0000581301007387 */ /* 0x0041e80000100800 */
[----:B------:R-:W2:Y:S04]  /*299a0*/  LDL R28, [R1+0x1fa0] ;  /* 0x001fa000011c7983 */ /* 0x000ea80000100800 */
[----:B0-----:R-:W2:Y:S04]  /*299b0*/  LDL R19, [R1+0x1fdc] ;  /* 0x001fdc0001137983 */ /* 0x001ea80000100800 */
[----:B----4-:R0:W-:Y:S04]  /*299c0*/  STL [R1+0x50], R18 ;  /* 0x0000501201007387 */ /* 0x0101e80000100800 */
[----:B------:R-:W4:Y:S04]  /*299d0*/  LDL R27, [R1+0x1f98] ;  /* 0x001f9800011b7983 */ /* 0x000f280000100800 */
[----:B0-----:R-:W4:Y:S04]  /*299e0*/  LDL R18, [R1+0x1fa4] ;  /* 0x001fa40001127983 */ /* 0x001f280000100800 */
[----:B------:R0:W-:Y:S04]  /*299f0*/  STL [R1+0x4c], R20 ;  /* 0x00004c1401007387 */ /* 0x0001e80000100800 */
[----:B0-----:R-:W4:Y:S01]  /*29a00*/  LDL R20, [R1+0x1f9c] ;  /* 0x001f9c0001147983 */ /* 0x001f220000100800 */
[----:B---3--:R-:W-:Y:S01]  /*29a10*/  @!P0 IMAD.MOV.U32 R4, RZ, RZ, R21 ;  /* 0x000000ffff048224 */ /* 0x008fe200078e0015 */
[----:B------:R-:W-:-:S02]  /*29a20*/  PRMT R2, RZ, 0x7610, R2 ;  /* 0x00007610ff027816 */ /* 0x000fc40000000002 */
[----:B------:R-:W-:Y:S02]  /*29a30*/  PRMT R17, RZ, 0x7610, R17 ;  /* 0x00007610ff117816 */ /* 0x000fe40000000011 */
[----:B------:R-:W-:Y:S01]  /*29a40*/  PRMT R23, RZ, 0x7610, R23 ;  /* 0x00007610ff177816 */ /* 0x000fe20000000017 */
[----:B------:R-:W3:Y:S04]  /*29a50*/  LDL R21, [R1+0xfa8] ;  /* 0x000fa80001157983 */ /* 0x000ee80000100800 */
[----:B------:R0:W3:Y:S02]  /*29a60*/  @!P0 LDG.E.U16 R3, desc[UR8][R4.64] ;  /* 0x0000000804038981 */ /* 0x0000e4000c1e1500 */
[----:B0-----:R-:W-:Y:S02]  /*29a70*/  @!P1 IMAD.MOV.U32 R5, RZ, RZ, R30 ;  /* 0x000000ffff059224 */ /* 0x001fe400078e001e */
[----:B--2---:R-:W-:-:S05]  /*29a80*/  @!P1 IMAD.MOV.U32 R4, RZ, RZ, R19 ;  /* 0x000000ffff049224 */ /* 0x004fca00078e0013 */
[----:B------:R0:W2:Y:S02]  /*29a90*/  @!P1 LDG.E.U16 R2, desc[UR8][R4.64] ;  /* 0x0000000804029981 */ /* 0x0000a4000c1e1500 */
[----:B0-----:R-:W-:Y:S02]  /*29aa0*/  @!P0 IMAD.MOV.U32 R5, RZ, RZ, R28 ;  /* 0x000000ffff058224 */ /* 0x001fe400078e001c */
[----:B----4-:R-:W-:-:S05]  /*29ab0*/  @!P0 IMAD.MOV.U32 R4, RZ, RZ, R18 ;  /* 0x000000ffff048224 */ /* 0x010fca00078e0012 */
[----:B------:R0:W4:Y:S02]  /*29ac0*/  @!P0 LDG.E.U16 R17, desc[UR8][R4.64] ;  /* 0x0000000804118981 */ /* 0x000124000c1e1500 */
[----:B0-----:R-:W-:Y:S02]  /*29ad0*/  @!P1 IMAD.MOV.U32 R5, RZ, RZ, R27 ;  /* 0x000000ffff059224 */ /* 0x001fe400078e001b */
[----:B------:R-:W-:-:S05]  /*29ae0*/  @!P1 IMAD.MOV.U32 R4, RZ, RZ, R20 ;  /* 0x000000ffff049224 */ /* 0x000fca00078e0014 */
[----:B------:R0:W4:Y:S04]  /*29af0*/  @!P1 LDG.E.U16 R23, desc[UR8][R4.64] ;  /* 0x0000000804179981 */ /* 0x000128000c1e1500 */
[----:B---3--:R1:W-:Y:S04]  /*29b00*/  STL [R1+0x40], R3 ;  /* 0x0000400301007387 */ /* 0x0083e80000100800 */
[----:B------:R-:W3:Y:S04]  /*29b10*/  LDL R19, [R1+0x2100] ;  /* 0x0021000001137983 */ /* 0x000ee80000100800 */
[----:B-1----:R-:W3:Y:S01]  /*29b20*/  LDL R3, [R1+0x2108] ;  /* 0x0021080001037983 */ /* 0x002ee20000100800 */
[----:B0-----:R-:W-:-:S03]  /*29b30*/  @!P0 IMAD.MOV.U32 R5, RZ, RZ, R21 ;  /* 0x000000ffff058224 */ /* 0x001fc600078e0015 */
[----:B--2---:R0:W-:Y:S04]  /*29b40*/  STL [R1+0x3c], R2 ;  /* 0x00003c0201007387 */ /* 0x0041e80000100800 */
[----:B------:R-:W2:Y:S04]  /*29b50*/  LDL R18, [R1+0x212c] ;  /* 0x00212c0001127983 */ /* 0x000ea80000100800 */
[----:B0-----:R-:W2:Y:S04]  /*29b60*/  LDL R2, [R1+0x2104] ;  /* 0x0021040001027983 */ /* 0x001ea80000100800 */
[----:B----4-:R0:W-:Y:S04]  /*29b70*/  STL [R1+0x30], R17 ;  /* 0x0000301101007387 */ /* 0x0101e80000100800 */
[----:B------:R-:W4:Y:S04]  /*29b80*/  LDL R20, [R1+0x2144] ;  /* 0x0021440001147983 */ /* 0x000f280000100800 */
[----:B0-----:R-:W4:Y:S04]  /*29b90*/  LDL R17, [R1+0x2148] ;  /* 0x0021480001117983 */ /* 0x001f280000100800 */
[----:B------:R0:W-:Y:S04]  /*29ba0*/  STL [R1+0x2c], R23 ;  /* 0x00002c1701007387 */ /* 0x0001e80000100800 */
[----:B------:R-:W4:Y:S04]  /*29bb0*/  LDL R21, [R1+0x2174] ;  /* 0x0021740001157983 */ /* 0x000f280000100800 */
[----:B0-----:R-:W4:Y:S01]  /*29bc0*/  LDL R23, [R1+0x2140] ;  /* 0x0021400001177983 */ /* 0x001f220000100800 */
[----:B---3--:R-:W-:-:S03]  /*29bd0*/  @!P0 IMAD.MOV.U32 R4, RZ, RZ, R3 ;  /* 0x000000ffff048224 */ /* 0x008fc600078e0003 */
[----:B------:R-:W3:Y:S01]  /*29be0*/  LDL R3, [R1+0x2180] ;  /* 0x0021800001037983 */ /* 0x000ee20000100800 */
[----:B------:R-:W-:Y:S02]  /*29bf0*/  PRMT R26, RZ, 0x7610, R26 ;  /* 0x00007610ff1a7816 */ /* 0x000fe4000000001a */
[----:B------:R-:W-:-:S04]  /*29c00*/  PRMT R25, RZ, 0x7610, R25 ;  /* 0x00007610ff197816 */ /* 0x000fc80000000019 */
[----:B------:R0:W3:Y:S01]  /*29c10*/  @!P0 LDG.E.U16 R26, desc[UR8][R4.64] ;  /* 0x00000008041a8981 */ /* 0x0000e2000c1e1500 */
[----:B------:R-:W-:Y:S01]  /*29c20*/  PRMT R24, RZ, 0x7610, R24 ;  /* 0x00007610ff187816 */ /* 0x000fe20000000018 */
[----:B0-----:R-:W-:Y:S01]  /*29c30*/  @!P1 IMAD.MOV.U32 R5, RZ, RZ, R19 ;  /* 0x000000ffff059224 */ /* 0x001fe200078e0013 */
[----:B------:R-:W-:Y:S02]  /*29c40*/  PRMT R22, RZ, 0x7610, R22 ;  /* 0x00007610ff167816 */ /* 0x000fe40000000016 */
[----:B------:R-:W-:Y:S01]  /*29c50*/  PRMT R60, RZ, 0x7610, R60 ;  /* 0x00007610ff3c7816 */ /* 0x000fe2000000003c */
[----:B------:R-:W3:Y:S01]  /*29c60*/  LDL R19, [R1+0x217c] ;  /* 0x00217c0001137983 */ /* 0x000ee20000100800 */
[----:B--2---:R-:W-:-:S03]  /*29c70*/  @!P1 IMAD.MOV.U32 R4, RZ, RZ, R2 ;  /* 0x000000ffff049224 */ /* 0x004fc600078e0002 */
[----:B------:R-:W2:Y:S04]  /*29c80*/  LDL R2, [R1+0x2188] ;  /* 0x0021880001027983 */ /* 0x000ea80000100800 */
[----:B------:R0:W2:Y:S02]  /*29c90*/  @!P1 LDG.E.U16 R25, desc[UR8][R4.64] ;  /* 0x0000000804199981 */ /* 0x0000a4000c1e1500 */
[----:B0-----:R-:W-:Y:S02]  /*29ca0*/  @!P0 IMAD.MOV.U32 R5, RZ, RZ, R18 ;  /* 0x000000ffff058224 */ /* 0x001fe400078e0012 */
[----:B------:R-:W2:Y:S01]  /*29cb0*/  LDL R18, [R1+0x21b4] ;  /* 0x0021b40001127983 */ /* 0x000ea20000100800 */
[----:B----4-:R-:W-:-:S03]  /*29cc0*/  @!P0 IMAD.MOV.U32 R4, RZ, RZ, R17 ;  /* 0x000000ffff048224 */ /* 0x010fc600078e0011 */
[----:B------:R-:W4:Y:S04]  /*29cd0*/  LDL R17, [R1+0x21c0] ;  /* 0x0021c00001117983 */ /* 0x000f280000100800 */
[----:B------:R0:W4:Y:S02]  /*29ce0*/  @!P0 LDG.E.U16 R24, desc[UR8][R4.64] ;  /* 0x0000000804188981 */ /* 0x000124000c1e1500 */
[----:B0-----:R-:W-:Y:S02]  /*29cf0*/  @!P1 IMAD.MOV.U32 R4, RZ, RZ, R20 ;  /* 0x000000ffff049224 */ /* 0x001fe400078e0014 */
[----:B------:R-:W-:Y:S01]  /*29d00*/  @!P1 IMAD.MOV.U32 R5, RZ, RZ, R23 ;  /* 0x000000ffff059224 */ /* 0x000fe200078e0017 */
[----:B------:R-:W4:Y:S04]  /*29d10*/  LDL R20, [R1+0x21c8] ;  /* 0x0021c80001147983 */ /* 0x000f280000100800 */
[----:B------:R3:W4:Y:S02]  /*29d20*/  @!P1 LDG.E.U16 R22, desc[UR8][R4.64] ;  /* 0x0000000804169981 */ /* 0x000724000c1e1500 */
[----:B---3--:R-:W-:-:S02]  /*29d30*/  @!P0 IMAD.MOV.U32 R4, RZ, RZ, R3 ;  /* 0x000000ffff048224 */ /* 0x008fc400078e0003 */
[----:B------:R-:W-:Y:S01]  /*29d40*/  @!P0 IMAD.MOV.U32 R5, RZ, RZ, R21 ;  /* 0x000000ffff058224 */ /* 0x000fe200078e0015 */
[----:B------:R-:W3:Y:S04]  /*29d50*/  LDL R3, [R1+0x2200] ;  /* 0x0022000001037983 */ /* 0x000ee80000100800 */
[----:B------:R-:W3:Y:S04]  /*29d60*/  LDL R21, [R1+0x21bc] ;  /* 0x0021bc0001157983 */ /* 0x000ee80000100800 */
[----:B------:R0:W3:Y:S01]  /*29d70*/  @!P0 LDG.E.U16 R60, desc[UR8][R4.64] ;  /* 0x00000008043c8981 */ /* 0x0000e2000c1e1500 */
[----:B------:R-:W-:Y:S01]  /*29d80*/  PRMT R59, RZ, 0x7610, R59 ;  /* 0x00007610ff3b7816 */ /* 0x000fe2000000003b */
[----:B0-----:R-:W-:-:S02]  /*29d90*/  @!P1 IMAD.MOV.U32 R5, RZ, RZ, R19 ;  /* 0x000000ffff059224 */ /* 0x001fc400078e0013 */
[----:B--2---:R-:W-:-:S05]  /*29da0*/  @!P1 IMAD.MOV.U32 R4, RZ, RZ, R2 ;  /* 0x000000ffff049224 */ /* 0x004fca00078e0002 */
[----:B------:R4:W2:Y:S04]  /*29db0*/  @!P1 LDG.E.U16 R59, desc[UR8][R4.64] ;  /* 0x00000008043b9981 */ /* 0x0008a8000c1e1500 */
[----:B---3--:R-:W-:Y:S04]  /*29dc0*/  STL [R1+0x360c], R60 ;  /* 0x00360c3c01007387 */ /* 0x008fe80000100800 */
[----:B------:R-:W3:Y:S01]  /*29dd0*/  LDL R19, [R1+0x21f4] ;  /* 0x0021f40001137983 */ /* 0x000ee20000100800 */
[----:B------:R-:W-:Y:S01]  /*29de0*/  PRMT R56, RZ, 0x7610, R56 ;  /* 0x00007610ff387816 */ /* 0x000fe20000000038 */
[----:B----4-:R-:W-:-:S02]  /*29df0*/  @!P0 IMAD.MOV.U32 R4, RZ, RZ, R17 ;  /* 0x000000ffff048224 */ /* 0x010fc400078e0011 */
[----:B------:R-:W-:Y:S01]  /*29e00*/  @!P0 IMAD.MOV.U32 R5, RZ, RZ, R18 ;  /* 0x000000ffff058224 */ /* 0x000fe200078e0012 */
[----:B------:R-:W-:Y:S02]  /*29e10*/  PRMT R16, RZ, 0x7610, R16 ;  /* 0x00007610ff107816 */ /* 0x000fe40000000010 */
[----:B------:R-:W-:Y:S01]  /*29e20*/  PRMT R15, RZ, 0x7610, R15 ;  /* 0x00007610ff0f7816 */ /* 0x000fe2000000000f */
[----:B------:R-:W4:Y:S04]  /*29e30*/  LDL R2, [R1+0x2208] ;  /* 0x0022080001027983 */ /* 0x000f280000100800 */
[----:B------:R0:W4:Y:S02]  /*29e40*/  @!P0 LDG.E.U16 R56, desc[UR8][R4.64] ;  /* 0x0000000804388981 */ /* 0x000124000c1e1500 */
[----:B0-----:R-:W-:-:S02]  /*29e50*/  @!P1 IMAD.MOV.U32 R4, RZ, RZ, R20 ;  /* 0x000000ffff049224 */ /* 0x001fc400078e0014 */
[----:B------:R-:W-:-:S05]  /*29e60*/  @!P1 IMAD.MOV.U32 R5, RZ, RZ, R21 ;  /* 0x000000ffff059224 */ /* 0x000fca00078e0015 */
[----:B------:R0:W4:Y:S02]  /*29e70*/  @!P1 LDG.E.U16 R16, desc[UR8][R4.64] ;  /* 0x0000000804109981 */ /* 0x000124000c1e1500 */
[----:B0-----:R-:W-:Y:S02]  /*29e80*/  @!P0 IMAD.MOV.U32 R4, RZ, RZ, R3 ;  /* 0x000000ffff048224 */ /* 0x001fe400078e0003 */
[----:B--2---:R-:W-:Y:S04]  /*29e90*/  STL [R1+0x3610], R59 ;  /* 0x0036103b01007387 */ /* 0x004fe80000100800 */
[----:B------:R-:W2:Y:S04]  /*29ea0*/  LDL R18, [R1+0x21fc] ;  /* 0x0021fc0001127983 */ /* 0x000ea80000100800 */
[----:B------:R-:W2:Y:S01]  /*29eb0*/  LDL R17, [R1+0x2240] ;  /* 0x0022400001117983 */ /* 0x000ea20000100800 */
[----:B---3--:R-:W-:-:S05]  /*29ec0*/  @!P0 IMAD.MOV.U32 R5, RZ, RZ, R19 ;  /* 0x000000ffff058224 */ /* 0x008fca00078e0013 */
[----:B------:R0:W3:Y:S04]  /*29ed0*/  @!P0 LDG.E.U16 R15, desc[UR8][R4.64] ;  /* 0x00000008040f8981 */ /* 0x0000e8000c1e1500 */
[----:B------:R-:W-:Y:S04]  /*29ee0*/  STL [R1+0x20], R26 ;  /* 0x0000201a01007387 */ /* 0x000fe80000100800 */
[----:B----4-:R-:W-:Y:S04]  /*29ef0*/  STL [R1+0x364c], R56 ;  /* 0x00364c3801007387 */ /* 0x010fe80000100800 */
[----:B------:R1:W-:Y:S04]  /*29f00*/  STL [R1+0x10], R24 ;  /* 0x0000101801007387 */ /* 0x0003e80000100800 */
[----:B-1----:R-:W4:Y:S04]  /*29f10*/  LDL R24, [R1+0x2234] ;  /* 0x0022340001187983 */ /* 0x002f280000100800 */
[----:B------:R-:W-:Y:S04]  /*29f20*/  STL [R1+0x1c], R25 ;  /* 0x00001c1901007387 */ /* 0x000fe80000100800 */
[----:B------:R-:W4:Y:S04]  /*29f30*/  LDL R23, [R1+0x223c] ;  /* 0x00223c0001177983 */ /* 0x000f280000100800 */
[----:B------:R1:W-:Y:S04]  /*29f40*/  STL [R1+0xc], R22 ;  /* 0x00000c1601007387 */ /* 0x0003e80000100800 */
[----:B-1----:R-:W4:Y:S04]  /*29f50*/  LDL R22, [R1+0x2248] ;  /* 0x0022480001167983 */ /* 0x002f280000100800 */
[----:B------:R-:W-:Y:S04]  /*29f60*/  STL [R1+0x3650], R16 ;  /* 0x0036501001007387 */ /* 0x000fe80000100800 */
[----:B------:R-:W4:Y:S04]  /*29f70*/  LDL R21, [R1+0x2274] ;  /* 0x0022740001157983 */ /* 0x000f280000100800 */
[----:B------:R-:W4:Y:S04]  /*29f80*/  LDL R3, [R1+0x2280] ;  /* 0x0022800001037983 */ /* 0x000f280000100800 */
[----:B------:R-:W4:Y:S01]  /*29f90*/  LDL R19, [R1+0x2288] ;  /* 0x0022880001137983 */ /* 0x000f220000100800 */
[----:B------:R-:W-:Y:S01]  /*29fa0*/  PRMT R14, RZ, 0x7610, R14 ;  /* 0x00007610ff0e7816 */ /* 0x000fe2000000000e */
[----:B0-----:R-:W-:-:S02]  /*29fb0*/  @!P1 IMAD.MOV.U32 R4, RZ, RZ, R2 ;  /* 0x000000ffff049224 */ /* 0x001fc400078e0002 */
[----:B--2---:R-:W-:-:S05]  /*29fc0*/  @!P1 IMAD.MOV.U32 R5, RZ, RZ, R18 ;  /* 0x000000ffff059224 */ /* 0x004fca00078e0012 */
[----:B------:R0:W2:Y:S04]  /*29fd0*/  @!P1 LDG.E.U16 R14, desc[UR8][R4.64] ;  /* 0x00000008040e9981 */ /* 0x0000a8000c1e1500 */
[----:B---3--:R1:W-:Y:S04]  /*29fe0*/  STL [R1+0x3654], R15 ;  /* 0x0036540f01007387 */ /* 0x0083e80000100800 */
[----:B------:R-:W3:Y:S04]  /*29ff0*/  LDL R20, [R1+0x227c] ;  /* 0x00227c0001147983 */ /* 0x000ee80000100800 */
[----:B------:R-:W3:Y:S04]  /*2a000*/  LDL R18, [R1+0x22b4] ;  /* 0x0022b40001127983 */ /* 0x000ee80000100800 */
[----:B------:R-:W3:Y:S01]  /*2a010*/  LDL R2, [R1+0x22c0] ;  /* 0x0022c00001027983 */ /* 0x000ee20000100800 */
[----:B------:R-:W-:Y:S01]  /*2a020*/  PRMT R13, RZ, 0x7610, R13 ;  /* 0x00007610ff0d7816 */ /* 0x000fe2000000000d */
[----:B0-----:R-:W-:Y:S01]  /*2a030*/  @!P0 IMAD.MOV.U32 R4, RZ, RZ, R17 ;  /* 0x000000ffff048224 */ /* 0x001fe200078e0011 */
[----:B------:R-:W-:Y:S01]  /*2a040*/  PRMT R12, RZ, 0x7610, R12 ;  /* 0x00007610ff0c7816 */ /* 0x000fe2000000000c */
[----:B----4-:R-:W-:-:S05]  /*2a050*/  @!P0 IMAD.MOV.U32 R5, RZ, RZ, R24 ;  /* 0x000000ffff058224 */ /* 0x010fca00078e0018 */
[----:B------:R0:W4:Y:S01]  /*2a060*/  @!P0 LDG.E.U16 R13, desc[UR8][R4.64] ;  /* 0x00000008040d8981 */ /* 0x000122000c1e1500 */
[----:B------:R-:W-:Y:S01]  /*2a070*/  PRMT R11, RZ, 0x7610, R11 ;  /* 0x00007610ff0b7816 */ /* 0x000fe2000000000b */
[----:B0-----:R-:W-:Y:S02]  /*2a080*/  @!P1 IMAD.MOV.U32 R4, RZ, RZ, R22 ;  /* 0x000000ffff049224 */ /* 0x001fe400078e0016 */
[----:B------:R-:W-:-:S05]  /*2a090*/  @!P1 IMAD.MOV.U32 R5, RZ, RZ, R23 ;  /* 0x000000ffff059224 */ /* 0x000fca00078e0017 */
[----:B------:R0:W4:Y:S01]  /*2a0a0*/  @!P1 LDG.E.U16 R12, desc[UR8][R4.64] ;  /* 0x00000008040c9981 */ /* 0x000122000c1e1500 */
[----:B------:R-:W-:Y:S01]  /*2a0b0*/  PRMT R10, RZ, 0x7610, R10 ;  /* 0x00007610ff0a7816 */ /* 0x000fe2000000000a */
[----:B0-----:R-:W-:Y:S02]  /*2a0c0*/  @!P0 IMAD.MOV.U32 R4, RZ, RZ, R3 ;  /* 0x000000ffff048224 */ /* 0x001fe400078e0003 */
[----:B------:R-:W-:-:S05]  /*2a0d0*/  @!P0 IMAD.MOV.U32 R5, RZ, RZ, R21 ;  /* 0x000000ffff058224 */ /* 0x000fca00078e0015 */
[----:B------:R0:W4:Y:S02]  /*2a0e0*/  @!P0 LDG.E.U16 R11, desc[UR8][R4.64] ;  /* 0x00000008040b8981 */ /* 0x000124000c1e1500 */
[----:B0-----:R-:W-:Y:S01]  /*2a0f0*/  @!P1 IMAD.MOV.U32 R4, RZ, RZ, R19 ;  /* 0x000000ffff049224 */ /* 0x001fe200078e0013 */
[----:B------:R-:W-:Y:S01]  /*2a100*/  PRMT R9, RZ, 0x7610, R9 ;  /* 0x00007610ff097816 */ /* 0x000fe20000000009 */
[----:B--2---:R0:W-:Y:S04]  /*2a110*/  STL [R1+0x3658], R14 ;  /* 0x0036580e01007387 */ /* 0x0041e80000100800 */
[----:B------:R-:W2:Y:S04]  /*2a120*/  LDL R17, [R1+0x22bc] ;  /* 0x0022bc0001117983 */ /* 0x000ea80000100800 */
[----:B-1----:R-:W2:Y:S01]  /*2a130*/  LDL R15, [R1+0x22c8] ;  /* 0x0022c800010f7983 */ /* 0x002ea20000100800 */
[----:B---3--:R-:W-:-:S05]  /*2a140*/  @!P1 IMAD.MOV.U32 R5, RZ, RZ, R20 ;  /* 0x000000ffff059224 */ /* 0x008fca00078e0014 */
[----:B------:R1:W3:Y:S02]  /*2a150*/  @!P1 LDG.E.U16 R10, desc[UR8][R4.64] ;  /* 0x00000008040a9981 */ /* 0x0002e4000c1e1500 */
[----:B-1----:R-:W-:Y:S02]  /*2a160*/  @!P0 IMAD.MOV.U32 R4, RZ, RZ, R2 ;  /* 0x000000ffff048224 */ /* 0x002fe400078e0002 */
[----:B------:R-:W-:-:S05]  /*2a170*/  @!P0 IMAD.MOV.U32 R5, RZ, RZ, R18 ;  /* 0x000000ffff058224 */ /* 0x000fca00078e0012 */
[----:B------:R2:W3:Y:S04]  /*2a180*/  @!P0 LDG.E.U16 R9, desc[UR8][R4.64] ;  /* 0x0000000804098981 */ /* 0x0004e8000c1e1500 */
[----:B----4-:R1:W-:Y:S04]  /*2a190*/  STL [R1+0x365c], R13 ;  /* 0x00365c0d01007387 */ /* 0x0103e80000100800 */
[----:B------:R-:W4:Y:S04]  /*2a1a0*/  LDL R16, [R1+0x22f4] ;  /* 0x0022f40001107983 */ /* 0x000f280000100800 */
[----:B0-----:R-:W4:Y:S04]  /*2a1b0*/  LDL R14, [R1+0x2300] ;  /* 0x00230000010e7983 */ /* 0x001f280000100800 */
[----:B------:R0:W-:Y:S04]  /*2a1c0*/  STL [R1+0x3660], R12 ;  /* 0x0036600c01007387 */ /* 0x0001e80000100800 */
[----:B-1----:R-:W4:Y:S04]  /*2a1d0*/  LDL R13, [R1+0x22fc] ;  /* 0x0022fc00010d7983 */ /* 0x002f280000100800 */
[----:B------:R-:W4:Y:S01]  /*2a1e0*/  LDL R3, [R1+0x2308] ;  /* 0x0023080001037983 */ /* 0x000f220000100800 */
[----:B------:R-:W-:-:S03]  /*2a1f0*/  PRMT R8, RZ, 0x7610, R8 ;  /* 0x00007610ff087816 */ /* 0x000fc60000000008 */
[----:B------:R-:W-:Y:S01]  /*2a200*/  STL [R1+0x3664], R11 ;  /* 0x0036640b01007387 */ /* 0x000fe20000100800 */
[----:B--2---:R-:W-:Y:S02]  /*2a210*/  @!P1 IMAD.MOV.U32 R5, RZ, RZ, R17 ;  /* 0x000000ffff059224 */ /* 0x004fe400078e0011 */
[----:B------:R-:W-:-:S05]  /*2a220*/  @!P1 IMAD.MOV.U32 R4, RZ, RZ, R15 ;  /* 0x000000ffff049224 */ /* 0x000fca00078e000f */
[----:B------:R4:W2:Y:S04]  /*2a230*/  @!P1 LDG.E.U16 R8, desc[UR8][R4.64] ;  /* 0x0000000804089981 */ /* 0x0008a8000c1e1500 */
[----:B---3--:R1:W-:Y:S04]  /*2a240*/  STL [R1+0x3668], R10 ;  /* 0x0036680a01007387 */ /* 0x0083e80000100800 */
[----:B------:R-:W3:Y:S04]  /*2a250*/  LDL R19, [R1+0x2334] ;  /* 0x0023340001137983 */ /* 0x000ee80000100800 */
[----:B0-----:R-:W3:Y:S04]  /*2a260*/  LDL R12, [R1+0x2348] ;  /* 0x00234800010c7983 */ /* 0x001ee80000100800 */
[----:B-1----:R-:W3:Y:S04]  /*2a270*/  LDL R10, [R1+0x2340] ;  /* 0x00234000010a7983 */ /* 0x002ee80000100800 */
[----:B------:R-:W3:Y:S04]  /*2a280*/  LDL.LU R2, [R1+0x20d4] ;  /* 0x0020d40001027983 */ /* 0x000ee80000300800 */
[----:B------:R0:W-:Y:S04]  /*2a290*/  STL [R1+0x366c], R9 ;  /* 0x00366c0901007387 */ /* 0x0001e80000100800 */
[----:B------:R-:W3:Y:S01]  /*2a2a0*/  LDL R18, [R1+0x233c] ;  /* 0x00233c0001127983 */ /* 0x000ee20000100800 */
[----:B------:R-:W-:Y:S01]  /*2a2b0*/  PRMT R7, RZ, 0x7610, R7 ;  /* 0x00007610ff077816 */ /* 0x000fe20000000007 */
[----:B----4-:R-:W-:-:S02]  /*2a2c0*/  @!P0 IMAD.MOV.U32 R4, RZ, RZ, R14 ;  /* 0x000000ffff048224 */ /* 0x010fc400078e000e */
[----:B------:R-:W-:Y:S01]  /*2a2d0*/  @!P0 IMAD.MOV.U32 R5, RZ, RZ, R16 ;  /* 0x000000ffff058224 */ /* 0x000fe200078e0010 */
[----:B------:R-:W-:Y:S01]  /*2a2e0*/  PRMT R6, RZ, 0x7610, R6 ;  /* 0x00007610ff067816 */ /* 0x000fe20000000006 */
[----:B------:R-:W4:Y:S04]  /*2a2f0*/  LDL R17, [R1+0x20d0] ;  /* 0x0020d00001117983 */ /* 0x000f280000100800 */
[----:B------:R1:W4:Y:S04]  /*2a300*/  @!P0 LDG.E.U16 R7, desc[UR8][R4.64] ;  /* 0x0000000804078981 */ /* 0x000328000c1e1500 */
[----:B------:R-:W4:Y:S01]  /*2a310*/  LDL R15, [R1+0x20cc] ;  /* 0x0020cc00010f7983 */ /* 0x000f220000100800 */
[----:B------:R-:W-:-:S02]  /*2a320*/  @!P1 IMAD.MOV.U32 R31, RZ, RZ, R13 ;  /* 0x000000ffff1f9224 */ /* 0x000fc400078e000d */
[----:B------:R-:W-:-:S05]  /*2a330*/  @!P1 IMAD.MOV.U32 R30, RZ, RZ, R3 ;  /* 0x000000ffff1e9224 */ /* 0x000fca00078e0003 */
[----:B------:R3:W4:Y:S01]  /*2a340*/  @!P1 LDG.E.U16 R6, desc[UR8][R30.64] ;  /* 0x000000081e069981 */ /* 0x000722000c1e1500 */
[----:B-1----:R-:W-:Y:S02]  /*2a350*/  PRMT R5, RZ, 0x7610, R5 ;  /* 0x00007610ff057816 */ /* 0x002fe40000000005 */
[----:B------:R-:W-:Y:S01]  /*2a360*/  PRMT R4, RZ, 0x7610, R4 ;  /* 0x00007610ff047816 */ /* 0x000fe20000000004 */
[----:B--2---:R1:W-:Y:S04]  /*2a370*/  STL [R1+0x3670], R8 ;  /* 0x0036700801007387 */ /* 0x0043e80000100800 */
[----:B------:R-:W2:Y:S04]  /*2a380*/  LDL R16, [R1+0x20c8] ;  /* 0x0020c80001107983 */ /* 0x000ea80000100800 */
[----:B------:R-:W2:Y:S04]  /*2a390*/  LDL R11, [R1+0x2094] ;  /* 0x00209400010b7983 */ /* 0x000ea80000100800 */
[----:B------:R-:W2:Y:S01]  /*2a3a0*/  LDL R14, [R1+0x2090] ;  /* 0x00209000010e7983 */ /* 0x000ea20000100800 */
[----:B---3--:R-:W-:-:S02]  /*2a3b0*/  @!P0 IMAD.MOV.U32 R31, RZ, RZ, R19 ;  /* 0x000000ffff1f8224 */ /* 0x008fc400078e0013 */
[----:B------:R-:W-:-:S05]  /*2a3c0*/  @!P0 IMAD.MOV.U32 R30, RZ, RZ, R10 ;  /* 0x000000ffff1e8224 */ /* 0x000fca00078e000a */
[----:B------:R3:W2:Y:S02]  /*2a3d0*/  @!P0 LDG.E.U16 R5, desc[UR8][R30.64] ;  /* 0x000000081e058981 */ /* 0x0006a4000c1e1500 */
[----:B---3--:R-:W-:Y:S02]  /*2a3e0*/  @!P1 IMAD.MOV.U32 R30, RZ, RZ, R12 ;  /* 0x000000ffff1e9224 */ /* 0x008fe400078e000c */
[----:B------:R-:W-:-:S05]  /*2a3f0*/  @!P1 IMAD.MOV.U32 R31, RZ, RZ, R18 ;  /* 0x000000ffff1f9224 */ /* 0x000fca00078e0012 */
[----:B------:R3:W2:Y:S04]  /*2a400*/  @!P1 LDG.E.U16 R4, desc[UR8][R30.64] ;  /* 0x000000081e049981 */ /* 0x0006a8000c1e1500 */
[----:B----4-:R4:W-:Y:S04]  /*2a410*/  STL [R1+0x3674], R7 ;  /* 0x0036740701007387 */ /* 0x0109e80000100800 */
[----:B------:R-:W2:Y:S04]  /*2a420*/  LDL R13, [R1+0x2088] ;  /* 0x00208800010d7983 */ /* 0x000ea80000100800 */
[----:B0-----:R-:W2:Y:S04]  /*2a430*/  LDL R9, [R1+0x208c] ;  /* 0x00208c0001097983 */ /* 0x001ea80000100800 */
[----:B------:R-:W2:Y:S04]  /*2a440*/  LDL R3, [R1+0x2054] ;  /* 0x0020540001037983 */ /* 0x000ea80000100800 */
[----:B------:R0:W-:Y:S04]  /*2a450*/  STL [R1+0x3678], R6 ;  /* 0x0036780601007387 */ /* 0x0001e80000100800 */
[----:B------:R-:W2:Y:S04]  /*2a460*/  LDL R10, [R1+0x2050] ;  /* 0x00205000010a7983 */ /* 0x000ea80000100800 */
[----:B-1----:R-:W2:Y:S01]  /*2a470*/  LDL R8, [R1+0x204c] ;  /* 0x00204c0001087983 */ /* 0x002ea20000100800 */
[----:B------:R-:W-:Y:S01]  /*2a480*/  PRMT R55, RZ, 0x7610, R55 ;  /* 0x00007610ff377816 */ /* 0x000fe20000000037 */
[----:B---3--:R-:W-:-:S02]  /*2a490*/  @!P0 IMAD.MOV.U32 R30, RZ, RZ, R2 ;  /* 0x000000ffff1e8224 */ /* 0x008fc400078e0002 */
[----:B------:R-:W-:Y:S01]  /*2a4a0*/  @!P0 IMAD.MOV.U32 R31, RZ, RZ, R17 ;  /* 0x000000ffff1f8224 */ /* 0x000fe200078e0011 */
[----:B------:R-:W-:-:S04]  /*2a4b0*/  PRMT R51, RZ, 0x7610, R51 ;  /* 0x00007610ff337816 */ /* 0x000fc80000000033 */
[----:B------:R1:W3:Y:S02]  /*2a4c0*/  @!P0 LDG.E.U16 R55, desc[UR8][R30.64] ;  /* 0x000000081e378981 */ /* 0x0002e4000c1e1500 */
[----:B-1----:R-:W-:Y:S02]  /*2a4d0*/  @!P1 IMAD.MOV.U32 R30, RZ, RZ, R15 ;  /* 0x000000ffff1e9224 */ /* 0x002fe400078e000f */
[----:B--2---:R-:W-:-:S05]  /*2a4e0*/  @!P1 IMAD.MOV.U32 R31, RZ, RZ, R16 ;  /* 0x000000ffff1f9224 */ /* 0x004fca00078e0010 */
[----:B------:R1:W2:Y:S02]  /*2a4f0*/  @!P1 LDG.E.U16 R51, desc[UR8][R30.64] ;  /* 0x000000081e339981 */ /* 0x0002a4000c1e1500 */
[----:B-1----:R-:W-:Y:S02]  /*2a500*/  @!P0 IMAD.MOV.U32 R30, RZ, RZ, R11 ;  /* 0x000000ffff1e8224 */ /* 0x002fe400078e000b */
[----:B------:R1:W-:Y:S04]  /*2a510*/  STL [R1+0x367c], R5 ;  /* 0x00367c0501007387 */ /* 0x0003e80000100800 */
[----:B------:R-:W2:Y:S04]  /*2a520*/  LDL R12, [R1+0x2048] ;  /* 0x00204800010c7983 */ /* 0x000ea80000100800 */
[----:B----4-:R-:W4:Y:S04]  /*2a530*/  LDL R7, [R1+0x2010] ;  /* 0x0020100001077983 */ /* 0x010f280000100800 */
[----:B0-----:R-:W3:Y:S04]  /*2a540*/  LDL R6, [R1+0x2014] ;  /* 0x0020140001067983 */ /* 0x001ee80000100800 */
[----:B------:R0:W-:Y:S04]  /*2a550*/  STL [R1+0x3680], R4 ;  /* 0x0036800401007387 */ /* 0x0001e80000100800 */
[----:B------:R-:W3:Y:S04]  /*2a560*/  LDL R11, [R1+0x2008] ;  /* 0x00200800010b7983 */ /* 0x000ee80000100800 */
[----:B-1----:R-:W4:Y:S01]  /*2a570*/  LDL R5, [R1+0x1fd4] ;  /* 0x001fd40001057983 */ /* 0x002f220000100800 */
[----:B------:R-:W-:Y:S01]  /*2a580*/  PRMT R49, RZ, 0x7610, R49 ;  /* 0x00007610ff317816 */ /* 0x000fe20000000031 */
[----:B------:R-:W-:Y:S01]  /*2a590*/  @!P0 IMAD.MOV.U32 R31, RZ, RZ, R14 ;  /* 0x000000ffff1f8224 */ /* 0x000fe200078e000e */
[----:B------:R-:W-:-:S02]  /*2a5a0*/  PRMT R47, RZ, 0x7610, R47 ;  /* 0x00007610ff2f7816 */ /* 0x000fc4000000002f */
[----:B------:R-:W-:Y:S01]  /*2a5b0*/  PRMT R45, RZ, 0x7610, R45 ;  /* 0x00007610ff2d7816 */ /* 0x000fe2000000002d */
[----:B------:R-:W4:Y:S04]  /*2a5c0*/  LDL R15, [R1+0x1f90] ;  /* 0x001f9000010f7983 */ /* 0x000f280000100800 */
[----:B0-----:R-:W4:Y:S04]  /*2a5d0*/  LDL R4, [R1+0x200c] ;  /* 0x00200c0001047983 */ /* 0x001f280000100800 */
[----:B------:R0:W4:Y:S01]  /*2a5e0*/  @!P0 LDG.E.U16 R49, desc[UR8][R30.64] ;  /* 0x000000081e318981 */ /* 0x000122000c1e1500 */
[----:B------:R-:W-:-:S03]  /*2a5f0*/  PRMT R43, RZ, 0x7610, R43 ;  /* 0x00007610ff2b7816 */ /* 0x000fc6000000002b */
[----:B------:R-:W4:Y:S01]  /*2a600*/  LDL R14, [R1+0x1f88] ;  /* 0x001f8800010e7983 */ /* 0x000f220000100800 */
[----:B------:R-:W-:Y:S02]  /*2a610*/  PRMT R41, RZ, 0x7610, R41 ;  /* 0x00007610ff297816 */ /* 0x000fe40000000029 */
[----:B------:R-:W-:Y:S02]  /*2a620*/  PRMT R39, RZ, 0x7610, R39 ;  /* 0x00007610ff277816 */ /* 0x000fe40000000027 */
[----:B------:R-:W-:Y:S02]  /*2a630*/  PRMT R37, RZ, 0x7610, R37 ;  /* 0x00007610ff257816 */ /* 0x000fe40000000025 */
[----:B------:R-:W-:Y:S02]  /*2a640*/  PRMT R35, RZ, 0x7610, R35 ;  /* 0x00007610ff237816 */ /* 0x000fe40000000023 */
[----:B------:R-:W-:Y:S02]  /*2a650*/  PRMT R33, RZ, 0x7610, R33 ;  /* 0x00007610ff217816 */ /* 0x000fe40000000021 */
[----:B------:R-:W-:-:S02]  /*2a660*/  PRMT R29, RZ, 0x7610, R29 ;  /* 0x00007610ff1d7816 */ /* 0x000fc4000000001d */
[----:B------:R-:W-:Y:S01]  /*2a670*/  PRMT R32, RZ, 0x7610, R32 ;  /* 0x00007610ff207816 */ /* 0x000fe20000000020 */
[----:B0-----:R-:W-:Y:S02]  /*2a680*/  @!P1 IMAD.MOV.U32 R30, RZ, RZ, R9 ;  /* 0x000000ffff1e9224 */ /* 0x001fe400078e0009 */
[----:B------:R-:W-:Y:S01]  /*2a690*/  @!P1 IMAD.MOV.U32 R31, RZ, RZ, R13 ;  /* 0x000000ffff1f9224 */ /* 0x000fe200078e000d */
[----:B------:R-:W4:Y:S04]  /*2a6a0*/  LDL R9, [R1+0x1fd0] ;  /* 0x001fd00001097983 */ /* 0x000f280000100800 */
[----:B------:R-:W4:Y:S04]  /*2a6b0*/  LDL R13, [R1+0x1f8c] ;  /* 0x001f8c00010d7983 */ /* 0x000f280000100800 */
[----:B------:R0:W4:Y:S01]  /*2a6c0*/  @!P1 LDG.E.U16 R47, desc[UR8][R30.64] ;  /* 0x000000081e2f9981 */ /* 0x000122000c1e1500 */
[----:B------:R-:W-:-:S03]  /*2a6d0*/  PRMT R34, RZ, 0x7610, R34 ;  /* 0x00007610ff227816 */ /* 0x000fc60000000022 */
[----:B------:R-:W4:Y:S04]  /*2a6e0*/  LDL R17, [R1+0x21cc] ;  /* 0x0021cc0001117983 */ /* 0x000f280000100800 */
[----:B------:R-:W4:Y:S01]  /*2a6f0*/  LDL R16, [R1+0x21d8] ;  /* 0x0021d80001107983 */ /* 0x000f220000100800 */
[----:B0-----:R-:W-:Y:S02]  /*2a700*/  @!P0 IMAD.MOV.U32 R30, RZ, RZ, R3 ;  /* 0x000000ffff1e8224 */ /* 0x001fe400078e0003 */
[----:B------:R-:W-:Y:S01]  /*2a710*/  @!P0 IMAD.MOV.U32 R31, RZ, RZ, R10 ;  /* 0x000000ffff1f8224 */ /* 0x000fe200078e000a */
[----:B------:R-:W4:Y:S04]  /*2a720*/  LDL R3, [R1+0x1fcc] ;  /* 0x001fcc0001037983 */ /* 0x000f280000100800 */
[----:B------:R-:W4:Y:S04]  /*2a730*/  LDL R10, [R1+0x1fc8] ;  /* 0x001fc800010a7983 */ /* 0x000f280000100800 */
[----:B------:R0:W4:Y:S02]  /*2a740*/  @!P0 LDG.E.U16 R45, desc[UR8][R30.64] ;  /* 0x000000081e2d8981 */ /* 0x000124000c1e1500 */
[----:B0-----:R-:W-:-:S02]  /*2a750*/  @!P1 IMAD.MOV.U32 R30, RZ, RZ, R8 ;  /* 0x000000ffff1e9224 */ /* 0x001fc400078e0008 */
[----:B------:R-:W4:Y:S01]  /*2a760*/  LDL R8, [R1+0x1f94] ;  /* 0x001f940001087983 */ /* 0x000f220000100800 */
[----:B--2---:R-:W-:-:S03]  /*2a770*/  @!P1 IMAD.MOV.U32 R31, RZ, RZ, R12 ;  /* 0x000000ffff1f9224 */ /* 0x004fc600078e000c */
[----:B------:R-:W2:Y:S04]  /*2a780*/  LDL R12, [R1+0x2110] ;  /* 0x00211000010c7983 */ /* 0x000ea80000100800 */
[----:B------:R3:W2:Y:S02]  /*2a790*/  @!P1 LDG.E.U16 R43, desc[UR8][R30.64] ;  /* 0x000000081e2b9981 */ /* 0x0006a4000c1e1500 */
[----:B---3--:R-:W-:Y:S02]  /*2a7a0*/  @!P0 IMAD.MOV.U32 R30, RZ, RZ, R6 ;  /* 0x000000ffff1e8224 */ /* 0x008fe400078e0006 */
[----:B----4-:R-:W-:Y:S01]  /*2a7b0*/  @!P0 IMAD.MOV.U32 R31, RZ, RZ, R7 ;  /* 0x000000ffff1f8224 */ /* 0x010fe200078e0007 */
[----:B------:R-:W3:Y:S04]  /*2a7c0*/  LDL R6, [R1+0x2118] ;  /* 0x0021180001067983 */ /* 0x000ee80000100800 */
[----:B------:R-:W4:Y:S04]  /*2a7d0*/  LDL R7, [R1+0x20fc] ;  /* 0x0020fc0001077983 */ /* 0x000f280000100800 */
[----:B------:R0:W2:Y:S02]  /*2a7e0*/  @!P0 LDG.E.U16 R41, desc[UR8][R30.64] ;  /* 0x000000081e298981 */ /* 0x0000a4000c1e1500 */
[----:B0-----:R-:W-:-:S02]  /*2a7f0*/  @!P1 IMAD.MOV.U32 R31, RZ, RZ, R11 ;  /* 0x000000ffff1f9224 */ /* 0x001fc400078e000b */
[----:B------:R-:W-:Y:S01]  /*2a800*/  @!P1 IMAD.MOV.U32 R30, RZ, RZ, R4 ;  /* 0x000000ffff1e9224 */ /* 0x000fe200078e0004 */
[----:B------:R-:W2:Y:S04]  /*2a810*/  LDL R11, [R1+0x2114] ;  /* 0x00211400010b7983 */ /* 0x000ea80000100800 */
[----:B------:R-:W2:Y:S04]  /*2a820*/  LDL R4, [R1+0x2158] ;  /* 0x0021580001047983 */ /* 0x000ea80000100800 */
[----:B------:R0:W2:Y:S02]  /*2a830*/  @!P1 LDG.E.U16 R39, desc[UR8][R30.64] ;  /* 0x000000081e279981 */ /* 0x0000a4000c1e1500 */
[----:B0-----:R-:W-:-:S02]  /*2a840*/  @!P0 IMAD.MOV.U32 R30, RZ, RZ, R5 ;  /* 0x000000ffff1e8224 */ /* 0x001fc400078e0005 */
[----:B------:R-:W2:Y:S01]  /*2a850*/  LDL R5, [R1+0x213c] ;  /* 0x00213c0001057983 */ /* 0x000ea20000100800 */
[----:B------:R-:W-:-:S03]  /*2a860*/  @!P0 IMAD.MOV.U32 R31, RZ, RZ, R9 ;  /* 0x000000ffff1f8224 */ /* 0x000fc600078e0009 */
[----:B------:R-:W2:Y:S04]  /*2a870*/  LDL R9, [R1+0x2154] ;  /* 0x0021540001097983 */ /* 0x000ea80000100800 */
[----:B------:R0:W2:Y:S02]  /*2a880*/  @!P0 LDG.E.U16 R37, desc[UR8][R30.64] ;  /* 0x000000081e258981 */ /* 0x0000a4000c1e1500 */
[----:B0-----:R-:W-:Y:S02]  /*2a890*/  @!P1 IMAD.MOV.U32 R30, RZ, RZ, R3 ;  /* 0x000000ffff1e9224 */ /* 0x001fe400078e0003 */
[----:B------:R-:W-:Y:S01]  /*2a8a0*/  @!P1 IMAD.MOV.U32 R31, RZ, RZ, R10 ;  /* 0x000000ffff1f9224 */ /* 0x000fe200078e000a */
[----:B------:R-:W2:Y:S04]  /*2a8b0*/  LDL R3, [R1+0x2190] ;  /* 0x0021900001037983 */ /* 0x000ea80000100800 */
[----:B------:R-:W2:Y:S04]  /*2a8c0*/  LDL R10, [R1+0x2150] ;  /* 0x00215000010a7983 */ /* 0x000ea80000100800 */
[----:B------:R0:W2:Y:S02]  /*2a8d0*/  @!P1 LDG.E.U16 R35, desc[UR8][R30.64] ;  /* 0x000000081e239981 */ /* 0x0000a4000c1e1500 */
[----:B0-----:R-:W-:-:S02]  /*2a8e0*/  @!P0 IMAD.MOV.U32 R30, RZ, RZ, R8 ;  /* 0x000000ffff1e8224 */ /* 0x001fc400078e0008 */
[----:B------:R-:W-:Y:S01]  /*2a8f0*/  @!P0 IMAD.MOV.U32 R31, RZ, RZ, R15 ;  /* 0x000000ffff1f8224 */ /* 0x000fe200078e000f */
[----:B------:R-:W2:Y:S01]  /*2a900*/  LDL R8, [R1+0x2184] ;  /* 0x0021840001087983 */ /* 0x000ea20000100800 */
[----:B------:R-:W-:-:S03]  /*2a910*/  PRMT R36, RZ, 0x7610, R36 ;  /* 0x00007610ff247816 */ /* 0x000fc60000000024 */
[----:B------:R-:W2:Y:S04]  /*2a920*/  LDL R15, [R1+0x2204] ;  /* 0x00220400010f7983 */ /* 0x000ea80000100800 */
[----:B------:R0:W2:Y:S02]  /*2a930*/  @!P0 LDG.E.U16 R33, desc[UR8][R30.64] ;  /* 0x000000081e218981 */ /* 0x0000a4000c1e1500 */
[----:B0-----:R-:W-:Y:S02]  /*2a940*/  @!P1 IMAD.MOV.U32 R30, RZ, RZ, R13 ;  /* 0x000000ffff1e9224 */ /* 0x001fe400078e000d */
[----:B------:R-:W-:Y:S01]  /*2a950*/  @!P1 IMAD.MOV.U32 R31, RZ, RZ, R14 ;  /* 0x000000ffff1f9224 */ /* 0x000fe200078e000e */
[----:B------:R-:W-:Y:S01]  /*2a960*/  PRMT R38, RZ, 0x7610, R38 ;  /* 0x00007610ff267816 */ /* 0x000fe20000000026 */
[----:B------:R-:W2:Y:S04]  /*2a970*/  LDL R14, [R1+0x2210] ;  /* 0x00221000010e7983 */ /* 0x000ea80000100800 */
[----:B------:R3:W2:Y:S04]  /*2a980*/  @!P1 LDG.E.U16 R29, desc[UR8][R30.64] ;  /* 0x000000081e1d9981 */ /* 0x0006a8000c1e1500 */
[----:B------:R-:W2:Y:S01]  /*2a990*/  LDL R13, [R1+0x220c] ;  /* 0x00220c00010d7983 */ /* 0x000ea20000100800 */
[----:B---3--:R-:W-:-:S02]  /*2a9a0*/  @!P0 IMAD.MOV.U32 R30, RZ, RZ, R6 ;  /* 0x000000ffff1e8224 */ /* 0x008fc400078e0006 */
[----:B----4-:R-:W-:Y:S01]  /*2a9b0*/  @!P0 IMAD.MOV.U32 R31, RZ, RZ, R7 ;  /* 0x000000ffff1f8224 */ /* 0x010fe200078e0007 */
[----:B------:R-:W3:Y:S04]  /*2a9c0*/  LDL R6, [R1+0x2198] ;  /* 0x0021980001067983 */ /* 0x000ee80000100800 */
[----:B------:R-:W4:Y:S04]  /*2a9d0*/  LDL R7, [R1+0x218c] ;  /* 0x00218c0001077983 */ /* 0x000f280000100800 */
[----:B------:R2:W4:Y:S02]  /*2a9e0*/  @!P0 LDG.E.U16 R32, desc[UR8][R30.64] ;  /* 0x000000081e208981 */ /* 0x000524000c1e1500 */
[----:B--2---:R-:W-:-:S02]  /*2a9f0*/  @!P1 IMAD.MOV.U32 R30, RZ, RZ, R11 ;  /* 0x000000ffff1e9224 */ /* 0x004fc400078e000b */
[----:B------:R-:W-:Y:S02]  /*2aa00*/  @!P1 IMAD.MOV.U32 R31, RZ, RZ, R12 ;  /* 0x000000ffff1f9224 */ /* 0x000fe400078e000c */
[----:B------:R-:W2:Y:S04]  /*2aa10*/  LDL R12, [R1+0x2218] ;  /* 0x00221800010c7983 */ /* 0x000ea80000100800 */
[----:B------:R0:W2:Y:S02]  /*2aa20*/  @!P1 LDG.E.U16 R34, desc[UR8][R30.64] ;  /* 0x000000081e229981 */ /* 0x0000a4000c1e1500 */
[----:B0-----:R-:W-:Y:S02]  /*2aa30*/  @!P0 IMAD.MOV.U32 R30, RZ, RZ, R4 ;  /* 0x000000ffff1e8224 */ /* 0x001fe400078e0004 */
[----:B------:R-:W-:Y:S01]  /*2aa40*/  @!P0 IMAD.MOV.U32 R31, RZ, RZ, R5 ;  /* 0x000000ffff1f8224 */ /* 0x000fe200078e0005 */
[----:B------:R-:W2:Y:S04]  /*2aa50*/  LDL R4, [R1+0x21d0] ;  /* 0x0021d00001047983 */ /* 0x000ea80000100800 */
[----:B------:R-:W2:Y:S04]  /*2aa60*/  LDL R5, [R1+0x21c4] ;  /* 0x0021c40001057983 */ /* 0x000ea80000100800 */
[----:B------:R0:W2:Y:S04]  /*2aa70*/  @!P0 LDG.E.U16 R36, desc[UR8][R30.64] ;  /* 0x000000081e248981 */ /* 0x0000a8000c1e1500 */
[----:B------:R-:W2:Y:S04]  /*2aa80*/  LDL.LU R27, [R1+0xf74] ;  /* 0x000f7400011b7983 */ /* 0x000ea80000300800 */
[----:B------:R-:W2:Y:S04]  /*2aa90*/  LDL.LU R28, [R1+0xf70] ;  /* 0x000f7000011c7983 */ /* 0x000ea80000300800 */
[----:B------:R-:W2:Y:S04]  /*2aaa0*/  LDL.LU R57, [R1+0xf6c] ;  /* 0x000f6c0001397983 */ /* 0x000ea80000300800 */
[----:B------:R-:W2:Y:S01]  /*2aab0*/  LDL.LU R58, [R1+0xf68] ;  /* 0x000f6800013a7983 */ /* 0x000ea20000300800 */
[----:B0-----:R-:W-:-:S02]  /*2aac0*/  @!P1 IMAD.MOV.U32 R30, RZ, RZ, R9 ;  /* 0x000000ffff1e9224 */ /* 0x001fc400078e0009 */
[----:B------:R-:W-:-:S05]  /*2aad0*/  @!P1 IMAD.MOV.U32 R31, RZ, RZ, R10 ;  /* 0x000000ffff1f9224 */ /* 0x000fca00078e000a */
[----:B------:R0:W2:Y:S01]  /*2aae0*/  @!P1 LDG.E.U16 R38, desc[UR8][R30.64] ;  /* 0x000000081e269981 */ /* 0x0000a2000c1e1500 */
[----:B------:R-:W-:Y:S01]  /*2aaf0*/  PRMT R40, RZ, 0x7610, R40 ;  /* 0x00007610ff287816 */ /* 0x000fe20000000028 */
[----:B0-----:R-:W-:Y:S02]  /*2ab00*/  @!P0 IMAD.MOV.U32 R30, RZ, RZ, R3 ;  /* 0x000000ffff1e8224 */ /* 0x001fe400078e0003 */
[----:B------:R-:W2:Y:S04]  /*2ab10*/  LDL.LU R3, [R1+0xf64] ;  /* 0x000f640001037983 */ /* 0x000ea80000300800 */
[----:B------:R-:W2:Y:S04]  /*2ab20*/  LDL R11, [R1+0x2244] ;  /* 0x00224400010b7983 */ /* 0x000ea80000100800 */
[----:B------:R-:W2:Y:S01]  /*2ab30*/  LDL R10, [R1+0x2250] ;  /* 0x00225000010a7983 */ /* 0x000ea20000100800 */
[----:B------:R-:W-:-:S03]  /*2ab40*/  @!P0 IMAD.MOV.U32 R31, RZ, RZ, R8 ;  /* 0x000000ffff1f8224 */ /* 0x000fc600078e0008 */
[----:B------:R-:W2:Y:S04]  /*2ab50*/  LDL R9, [R1+0x224c] ;  /* 0x00224c0001097983 */ /* 0x000ea80000100800 */
[----:B------:R-:W2:Y:S01]  /*2ab60*/  LDL R8, [R1+0x2258] ;  /* 0x0022580001087983 */ /* 0x000ea20000100800 */
[----:B------:R-:W-:-:S03]  /*2ab70*/  PRMT R42, RZ, 0x7610, R42 ;  /* 0x00007610ff2a7816 */ /* 0x000fc6000000002a */
[----:B------:R3:W2:Y:S02]  /*2ab80*/  @!P0 LDG.E.U16 R40, desc[UR8][R30.64] ;  /* 0x000000081e288981 */ /* 0x0006a4000c1e1500 */
[----:B---3--:R-:W-:Y:S02]  /*2ab90*/  @!P1 IMAD.MOV.U32 R30, RZ, RZ, R6 ;  /* 0x000000ffff1e9224 */ /* 0x008fe400078e0006 */
[----:B----4-:R-:W-:Y:S01]  /*2aba0*/  @!P1 IMAD.MOV.U32 R31, RZ, RZ, R7 ;  /* 0x000000ffff1f9224 */ /* 0x010fe200078e0007 */
[----:B------:R-:W3:Y:S04]  /*2abb0*/  LDL R6, [R1+0x2290] ;  /* 0x0022900001067983 */ /* 0x000ee80000100800 */
[----:B------:R-:W4:Y:S04]  /*2abc0*/  LDL R7, [R1+0x2284] ;  /* 0x0022840001077983 */ /* 0x000f280000100800 */
[----:B------:R2:W4:Y:S02]  /*2abd0*/  @!P1 LDG.E.U16 R42, desc[UR8][R30.64] ;  /* 0x000000081e2a9981 */ /* 0x000524000c1e1500 */
[----:B--2---:R-:W-:-:S02]  /*2abe0*/  @!P0 IMAD.MOV.U32 R30, RZ, RZ, R4 ;  /* 0x000000ffff1e8224 */ /* 0x004fc400078e0004 */
[----:B------:R-:W-:Y:S01]  /*2abf0*/  @!P0 IMAD.MOV.U32 R31, RZ, RZ, R5 ;  /* 0x000000ffff1f8224 */ /* 0x000fe200078e0005 */
[----:B------:R-:W2:Y:S04]  /*2ac00*/  LDL R4, [R1+0x2360] ;  /* 0x0023600001047983 */ /* 0x000ea80000100800 */
[----:B------:R-:W2:Y:S01]  /*2ac10*/  LDL R5, [R1+0x2354] ;  /* 0x0023540001057983 */ /* 0x000ea20000100800 */
[----:B------:R-:W-:Y:S02]  /*2ac20*/  PRMT R44, RZ, 0x7610, R44 ;  /* 0x00007610ff2c7816 */ /* 0x000fe4000000002c */
[----:B------:R-:W-:-:S04]  /*2ac30*/  PRMT R46, RZ, 0x7610, R46 ;  /* 0x00007610ff2e7816 */ /* 0x000fc8000000002e */
[----:B------:R0:W2:Y:S01]  /*2ac40*/  @!P0 LDG.E.U16 R44, desc[UR8][R30.64] ;  /* 0x000000081e2c8981 */ /* 0x0000a2000c1e1500 */
[----:B------:R-:W-:Y:S01]  /*2ac50*/  PRMT R48, RZ, 0x7610, R48 ;  /* 0x00007610ff307816 */ /* 0x000fe20000000030 */
[----:B0-----:R-:W-:Y:S02]  /*2ac60*/  @!P1 IMAD.MOV.U32 R30, RZ, RZ, R16 ;  /* 0x000000ffff1e9224 */ /* 0x001fe400078e0010 */
[----:B------:R-:W-:-:S05]  /*2ac70*/  @!P1 IMAD.MOV.U32 R31, RZ, RZ, R17 ;  /* 0x000000ffff1f9224 */ /* 0x000fca00078e0011 */
        /* <DEDUP_REMOVED lines=16> */
[----:B------:R3:W2:Y:S04]  /*2ad80*/  @!P1 LDG.E.U16 R53, desc[UR8][R30.64] ;  /* 0x000000081e359981 */ /* 0x0006a8000c1e1500 */
[----:B------:R0:W-:Y:S04]  /*2ad90*/  STS.U16 [R0+UR5+0x1640], R27 ;  /* 0x0016401b00007988 */ /* 0x0001e80008000405 */
[----:B------:R1:W-:Y:S04]  /*2ada0*/  STS.U16 [R0+UR5+0x1680], R28 ;  /* 0x0016801c00007988 */ /* 0x0003e80008000405 */
[----:B------:R0:W-:Y:S04]  /*2adb0*/  STS.U16 [R0+UR5+0x16c0], R57 ;  /* 0x0016c03900007988 */ /* 0x0001e80008000405 */
[----:B------:R0:W-:Y:S04]  /*2adc0*/  STS.U16 [R0+UR5+0x1700], R58 ;  /* 0x0017003a00007988 */ /* 0x0001e80008000405 */
[----:B------:R0:W-:Y:S01]  /*2add0*/  STS.U16 [R0+UR5+0x1740], R3 ;  /* 0x0017400300007988 */ /* 0x0001e20008000405 */
[----:B---3--:R-:W-:-:S02]  /*2ade0*/  @!P0 IMAD.MOV.U32 R30, RZ, RZ, R6 ;  /* 0x000000ffff1e8224 */ /* 0x008fc400078e0006 */
[----:B----4-:R-:W-:-:S05]  /*2adf0*/  @!P0 IMAD.MOV.U32 R31, RZ, RZ, R7 ;  /* 0x000000ffff1f8224 */ /* 0x010fca00078e0007 */
[----:B------:R2:W3:Y:S02]  /*2ae00*/  @!P0 LDG.E.U16 R54, desc[UR8][R30.64] ;  /* 0x000000081e368981 */ /* 0x0004e4000c1e1500 */
[----:B--2---:R-:W-:Y:S02]  /*2ae10*/  @!P0 IMAD.MOV.U32 R30, RZ, RZ, R4 ;  /* 0x000000ffff1e8224 */ /* 0x004fe400078e0004 */
[----:B------:R-:W-:Y:S01]  /*2ae20*/  @!P0 IMAD.MOV.U32 R31, RZ, RZ, R5 ;  /* 0x000000ffff1f8224 */ /* 0x000fe200078e0005 */
[----:B------:R-:W2:Y:S04]  /*2ae30*/  LDL.LU R4, [R1+0xf60] ;  /* 0x000f600001047983 */ /* 0x000ea80000300800 */
[----:B------:R-:W4:Y:S04]  /*2ae40*/  LDL.LU R5, [R1+0xf5c] ;  /* 0x000f5c0001057983 */ /* 0x000f280000300800 */
        /* <DEDUP_REMOVED lines=24> */
[----:B0-----:R-:W3:Y:S04]  /*2afd0*/  LDL.LU R27, [R1+0xdb0] ;  /* 0x000db000011b7983 */ /* 0x001ee80000300800 */
[----:B-1----:R-:W3:Y:S04]  /*2afe0*/  LDL.LU R28, [R1+0xda8] ;  /* 0x000da800011c7983 */ /* 0x002ee80000300800 */
[----:B------:R-:W3:Y:S04]  /*2aff0*/  LDL.LU R57, [R1+0xda0] ;  /* 0x000da00001397983 */ /* 0x000ee80000300800 */
[----:B------:R-:W3:Y:S04]  /*2b000*/  LDL.LU R58, [R1+0xd98] ;  /* 0x000d9800013a7983 */ /* 0x000ee80000300800 */
[----:B------:R-:W3:Y:S04]  /*2b010*/  LDL.LU R3, [R1+0xd90] ;  /* 0x000d900001037983 */ /* 0x000ee80000300800 */
[----:B--2---:R0:W-:Y:S04]  /*2b020*/  STS.U16 [R0+UR5+0x1780], R4 ;  /* 0x0017800400007988 */ /* 0x0041e80008000405 */
[----:B----4-:R1:W-:Y:S04]  /*2b030*/  STS.U16 [R0+UR5+0x17c0], R5 ;  /* 0x0017c00500007988 */ /* 0x0103e80008000405 */
[----:B---3--:R2:W-:Y:S04]  /*2b040*/  STS.U16 [R0+UR5+0x1e40], R6 ;  /* 0x001e400600007988 */ /* 0x0085e80008000405 */
[----:B------:R3:W-:Y:S04]  /*2b050*/  STS.U16 [R0+UR5+0x1e00], R7 ;  /* 0x001e000700007988 */ /* 0x0007e80008000405 */
[----:B------:R4:W-:Y:S04]  /*2b060*/  STS.U16 [R0+UR5+0x1ec0], R8 ;  /* 0x001ec00800007988 */ /* 0x0009e80008000405 */
[----:B------:R2:W-:Y:S04]  /*2b070*/  STS.U16 [R0+UR5+0x1e80], R9 ;  /* 0x001e800900007988 */ /* 0x0005e80008000405 */
[----:B0-----:R-:W3:Y:S04]  /*2b080*/  LDL.LU R4, [R1+0xd88] ;  /* 0x000d880001047983 */ /* 0x001ee80000300800 */
[----:B-1----:R-:W3:Y:S04]  /*2b090*/  LDL.LU R5, [R1+0xd80] ;  /* 0x000d800001057983 */ /* 0x002ee80000300800 */
[----:B--2---:R-:W2:Y:S04]  /*2b0a0*/  LDL.LU R6, [R1+0xd78] ;  /* 0x000d780001067983 */ /* 0x004ea80000300800 */
[----:B---3--:R-:W3:Y:S04]  /*2b0b0*/  LDL.LU R7, [R1+0xd2c] ;  /* 0x000d2c0001077983 */ /* 0x008ee80000300800 */
[----:B----4-:R-:W4:Y:S04]  /*2b0c0*/  LDL.LU R8, [R1+0xd24] ;  /* 0x000d240001087983 */ /* 0x010f280000300800 */
        /* <DEDUP_REMOVED lines=51> */
[----:B------:R0:W-:Y:S04]  /*2b400*/  STS.U16 [R0+UR5+0x3740], R4 ;  /* 0x0037400400007988 */ /* 0x0001e80008000405 */
[----:B------:R1:W-:Y:S04]  /*2b410*/  STS.U16 [R0+UR5+0x3780], R5 ;  /* 0x0037800500007988 */ /* 0x0003e80008000405 */
[----:B--2---:R2:W-:Y:S04]  /*2b420*/  STS.U16 [R0+UR5+0x37c0], R6 ;  /* 0x0037c00600007988 */ /* 0x0045e80008000405 */
[----:B---3--:R3:W-:Y:S04]  /*2b430*/  STS.U16 [R0+UR5+0x3e40], R7 ;  /* 0x003e400700007988 */ /* 0x0087e80008000405 */
[----:B----4-:R4:W-:Y:S04]  /*2b440*/  STS.U16 [R0+UR5+0x3e00], R8 ;  /* 0x003e000800007988 */ /* 0x0109e80008000405 */
[----:B------:R2:W-:Y:S04]  /*2b450*/  STS.U16 [R0+UR5+0x3ec0], R9 ;  /* 0x003ec00900007988 */ /* 0x0005e80008000405 */
[----:B0-----:R-:W4:Y:S04]  /*2b460*/  LDL.LU R4, [R1+0x66c] ;  /* 0x00066c0001047983 */ /* 0x001f280000300800 */
[----:B-1----:R-:W4:Y:S04]  /*2b470*/  LDL.LU R5, [R1+0x664] ;  /* 0x0006640001057983 */ /* 0x002f280000300800 */
        /* <DEDUP_REMOVED lines=66> */
[----:B------:R1:W-:Y:S04]  /*2b8a0*/  STS.U16 [R0+UR5+0x5e80], R11 ;  /* 0x005e800b00007988 */ /* 0x0003e80008000405 */
        /* <DEDUP_REMOVED lines=9> */
[----:B------:R-:W-:Y:S04]  /*2b940*/  STS.U16 [R0+UR5+0x6600], R16 ;  /* 0x0066001000007988 */ /* 0x000fe80008000405 */
[----:B------:R-:W-:Y:S04]  /*2b950*/  STS.U16 [R0+UR5+0x6640], R56 ;  /* 0x0066403800007988 */ /* 0x000fe80008000405 */
[----:B------:R-:W-:Y:S04]  /*2b960*/  STS.U16 [R0+UR5+0x6680], R59 ;  /* 0x0066803b00007988 */ /* 0x000fe80008000405 */
[----:B------:R-:W4:Y:S04]  /*2b970*/  LDL.LU R14, [R1+0x1a4] ;  /* 0x0001a400010e7983 */ /* 0x000f280000300800 */
        /* <DEDUP_REMOVED lines=46> */
[----:B------:R0:W-:Y:S04]  /*2bc60*/  STS.U16 [R0+UR5+0x7e00], R10 ;  /* 0x007e000a00007988 */ /* 0x0001e80008000405 */
[----:B------:R1:W-:Y:S04]  /*2bc70*/  STS.U16 [R0+UR5+0x7ec0], R11 ;  /* 0x007ec00b00007988 */ /* 0x0003e80008000405 */
[----:B------:R0:W-:Y:S04]  /*2bc80*/  STS.U16 [R0+UR5+0x7e80], R12 ;  /* 0x007e800c00007988 */ /* 0x0001e80008000405 */
[----:B----4-:R-:W4:Y:S04]  /*2bc90*/  LDL.LU R8, [R1+0x3670] ;  /* 0x0036700001087983 */ /* 0x010f280000300800 */
[----:B------:R-:W2:Y:S04]  /*2bca0*/  LDL.LU R9, [R1+0x366c] ;  /* 0x00366c0001097983 */ /* 0x000ea80000300800 */
        /* <DEDUP_REMOVED lines=8> */
[----:B------:R-:W2:Y:S04]  /*2bd30*/  LDL.LU R15, [R1+0x3654] ;  /* 0x00365400010f7983 */ /* 0x000ea80000300800 */
[----:B------:R0:W-:Y:S02]  /*2bd40*/  STS.U16 [R0+UR5+0x7f80], R3 ;  /* 0x007f800300007988 */ /* 0x0001e40008000405 */
[----:B0-----:R-:W0:Y:S02]  /*2bd50*/  S2R R3, SR_TID.X ;  /* 0x0000000000037919 */ /* 0x001e240000002100 */
[----:B0-----:R-:W-:-:S05]  /*2bd60*/  LOP3.LUT R3, R3, 0x1f, RZ, 0xc0, !PT ;  /* 0x0000001f03037812 */ /* 0x001fca00078ec0ff */
[----:B------:R-:W-:-:S05]  /*2bd70*/  IMAD.SHL.U32 R3, R3, 0x2, RZ ;  /* 0x0000000203037824 */ /* 0x000fca00078e00ff */
        /* <DEDUP_REMOVED lines=9> */
[----:B------:R-:W3:Y:S04]  /*2be10*/  LDL.LU R18, [R1+0x3644] ;  /* 0x0036440001127983 */ /* 0x000ee80000300800 */
[----:B------:R-:W3:Y:S04]  /*2be20*/  LDL.LU R19, [R1+0x3640] ;  /* 0x0036400001137983 */ /* 0x000ee80000300800 */
[----:B------:R-:W3:Y:S04]  /*2be30*/  LDL.LU R20, [R1+0x363c] ;  /* 0x00363c0001147983 */ /* 0x000ee80000300800 */
        /* <DEDUP_REMOVED lines=18> */
[----:B------:R0:W-:Y:S04]  /*2bf60*/  STS.U16 [R3+UR5+0x8e00], R58 ;  /* 0x008e003a03007988 */ /* 0x0001e80008000405 */
[----:B0-----:R-:W4:Y:S04]  /*2bf70*/  LDL.LU R58, [R1+0x3614] ;  /* 0x00361400013a7983 */ /* 0x001f280000300800 */
[----:B------:R0:W-:Y:S04]  /*2bf80*/  STS.U16 [R3+UR5+0x9000], R59 ;  /* 0x0090003b03007988 */ /* 0x0001e80008000405 */
[----:B------:R1:W-:Y:S04]  /*2bf90*/  STS.U16 [R3+UR5+0x9040], R60 ;  /* 0x0090403c03007988 */ /* 0x0003e80008000405 */
[----:B0-----:R-:W4:Y:S04]  /*2bfa0*/  LDL.LU R59, [R1+0x6c] ;  /* 0x00006c00013b7983 */ /* 0x001f280000300800 */
[----:B-1----:R-:W4:Y:S04]  /*2bfb0*/  LDL.LU R60, [R1+0x68] ;  /* 0x00006800013c7983 */ /* 0x002f280000300800 */
[----:B--2---:R-:W-:Y:S04]  /*2bfc0*/  STS.U16 [R3+UR5+0x9e00], R17 ;  /* 0x009e001103007988 */ /* 0x004fe80008000405 */
[----:B---3--:R-:W-:Y:S04]  /*2bfd0*/  STS.U16 [R3+UR5+0x9c00], R20 ;  /* 0x009c001403007988 */ /* 0x008fe80008000405 */
[----:B------:R-:W-:Y:S04]  /*2bfe0*/  STS.U16 [R3+UR5+0x9c40], R19 ;  /* 0x009c401303007988 */ /* 0x000fe80008000405 */
[----:B------:R-:W-:Y:S04]  /*2bff0*/  STS.U16 [R3+UR5+0x9e40], R18 ;  /* 0x009e401203007988 */ /* 0x000fe80008000405 */
[----:B----4-:R-:W-:Y:S04]  /*2c000*/  STS.U16 [R3+UR5+0x9a00], R21 ;  /* 0x009a001503007988 */ /* 0x010fe80008000405 */
        /* <DEDUP_REMOVED lines=8> */
[----:B0-----:R-:W2:Y:S04]  /*2c090*/  LDL.LU R57, [R1+0xc] ;  /* 0x00000c0001397983 */ /* 0x001ea80000300800 */
[----:B-1----:R-:W3:Y:S04]  /*2c0a0*/  LDL.LU R28, [R1+0x10] ;  /* 0x00001000011c7983 */ /* 0x002ee80000300800 */
[----:B------:R-:W4:Y:S04]  /*2c0b0*/  LDL.LU R27, [R1+0x1c] ;  /* 0x00001c00011b7983 */ /* 0x000f280000300800 */
        /* <DEDUP_REMOVED lines=8> */
[----:B------:R0:W-:Y:S04]  /*2c140*/  STS.U16 [R3+UR5+0x9240], R58 ;  /* 0x0092403a03007988 */ /* 0x0001e80008000405 */
[----:B------:R-:W2:Y:S04]  /*2c150*/  LDL.LU R18, [R1+0x5c] ;  /* 0x00005c0001127983 */ /* 0x000ea80000300800 */
[----:B------:R-:W2:Y:S01]  /*2c160*/  LDL.LU R17, [R1+0x64] ;  /* 0x0000640001117983 */ /* 0x000ea20000300800 */
[----:B0-----:R-:W-:-:S03]  /*2c170*/  LOP3.LUT R58, R3, 0x10, RZ, 0x3c, !PT ;  /* 0x00000010033a7812 */ /* 0x001fc600078e3cff */
[----:B------:R-:W3:Y:S04]  /*2c180*/  LDL.LU R3, [R1+0x60] ;  /* 0x0000600001037983 */ /* 0x000ee80000300800 */
        /* <DEDUP_REMOVED lines=15> */
[----:B----4-:R-:W-:Y:S04]  /*2c280*/  STS.U16 [R58+UR5+0x8cc0], R27 ;  /* 0x008cc01b3a007988 */ /* 0x010fe80008000405 */
[----:B------:R-:W-:Y:S04]  /*2c290*/  STS.U16 [R58+UR5+0x8ec0], R28 ;  /* 0x008ec01c3a007988 */ /* 0x000fe80008000405 */
[----:B------:R-:W-:Y:S04]  /*2c2a0*/  STS.U16 [R58+UR5+0x8e80], R57 ;  /* 0x008e80393a007988 */ /* 0x000fe80008000405 */
[----:B------:R0:W-:Y:S04]  /*2c2b0*/  STS.U16 [R58+UR5+0x9080], R60 ;  /* 0x0090803c3a007988 */ /* 0x0001e80008000405 */
        /* <DEDUP_REMOVED lines=12> */
[----:B0-----:R-:W4:Y:S04]  /*2c380*/  LDL.LU R60, [R1+0x3608] ;  /* 0x00360800013c7983 */ /* 0x001f280000300800 */
[----:B------:R0:W-:Y:S04]  /*2c390*/  STS.U16 [R58+UR5+0x9cc0], R6 ;  /* 0x009cc0063a007988 */ /* 0x0001e80008000405 */
[----:B------:R-:W4:Y:S04]  /*2c3a0*/  LDL R17, [R1+0x2080] ;  /* 0x0020800001117983 */ /* 0x000f280000100800 */
[----:B-1----:R-:W4:Y:S04]  /*2c3b0*/  LDL R16, [R1+0x2084] ;  /* 0x0020840001107983 */ /* 0x002f280000100800 */
[----:B------:R-:W4:Y:S04]  /*2c3c0*/  LDL R23, [R1+0x2040] ;  /* 0x0020400001177983 */ /* 0x000f280000100800 */
[----:B--2---:R-:W2:Y:S04]  /*2c3d0*/  LDL R9, [R1+0x20b8] ;  /* 0x0020b80001097983 */ /* 0x004ea80000100800 */
[----:B---3--:R-:W2:Y:S04]  /*2c3e0*/  LDL R8, [R1+0x20bc] ;  /* 0x0020bc0001087983 */ /* 0x008ea80000100800 */
[----:B----4-:R-:W3:Y:S04]  /*2c3f0*/  LDL R7, [R1+0x20c0] ;  /* 0x0020c00001077983 */ /* 0x010ee80000100800 */
[----:B------:R-:W4:Y:S04]  /*2c400*/  LDL R11, [R1+0x2078] ;  /* 0x00207800010b7983 */ /* 0x000f280000100800 */
[----:B0-----:R-:W3:Y:S04]  /*2c410*/  LDL R6, [R1+0x20c4] ;  /* 0x0020c40001067983 */ /* 0x001ee80000100800 */
[----:B------:R-:W4:Y:S04]  /*2c420*/  LDL R10, [R1+0x207c] ;  /* 0x00207c00010a7983 */ /* 0x000f280000100800 */
[----:B------:R-:W4:Y:S04]  /*2c430*/  LDL R22, [R1+0x2044] ;  /* 0x0020440001167983 */ /* 0x000f280000100800 */
[----:B------:R-:W4:Y:S04]  /*2c440*/  LDL R13, [R1+0x2038] ;  /* 0x00203800010d7983 */ /* 0x000f280000100800 */
[----:B------:R-:W4:Y:S04]  /*2c450*/  LDL R12, [R1+0x203c] ;  /* 0x00203c00010c7983 */ /* 0x000f280000100800 */
[----:B------:R-:W4:Y:S04]  /*2c460*/  LDL.LU R3, [R1+0x234c] ;  /* 0x00234c0001037983 */ /* 0x000f280000300800 */
[----:B------:R-:W4:Y:S04]  /*2c470*/  LDL R19, [R1+0x2000] ;  /* 0x0020000001137983 */ /* 0x000f280000100800 */
[----:B------:R-:W4:Y:S04]  /*2c480*/  LDL R18, [R1+0x2004] ;  /* 0x0020040001127983 */ /* 0x000f280000100800 */
[----:B------:R-:W-:Y:S04]  /*2c490*/  STS.U16 [R58+UR5+0x9ec0], R5 ;  /* 0x009ec0053a007988 */ /* 0x000fe80008000405 */
[----:B------:R0:W-:Y:S04]  /*2c4a0*/  STS.U16 [R58+UR5+0x9e80], R4 ;  /* 0x009e80043a007988 */ /* 0x0001e80008000405 */
[----:B------:R-:W4:Y:S04]  /*2c4b0*/  LDL R15, [R1+0x1ff8] ;  /* 0x001ff800010f7983 */ /* 0x000f280000100800 */
[----:B------:R-:W4:Y:S04]  /*2c4c0*/  LDL R14, [R1+0x1ffc] ;  /* 0x001ffc00010e7983 */ /* 0x000f280000100800 */
[----:B------:R-:W4:Y:S04]  /*2c4d0*/  LDL R21, [R1+0x1fc0] ;  /* 0x001fc00001157983 */ /* 0x000f280000100800 */
[----:B------:R-:W4:Y:S04]  /*2c4e0*/  LDL R20, [R1+0x1fc4] ;  /* 0x001fc40001147983 */ /* 0x000f280000100800 */
[----:B------:R-:W4:Y:S04]  /*2c4f0*/  LDL R25, [R1+0x210c] ;  /* 0x00210c0001197983 */ /* 0x000f280000100800 */
[----:B------:R-:W4:Y:S04]  /*2c500*/  LDL R24, [R1+0x2128] ;  /* 0x0021280001187983 */ /* 0x000f280000100800 */
[----:B------:R-:W4:Y:S04]  /*2c510*/  LDL R27, [R1+0x2194] ;  /* 0x00219400011b7983 */ /* 0x000f280000100800 */
[----:B------:R-:W4:Y:S04]  /*2c520*/  LDL R26, [R1+0x21a0] ;  /* 0x0021a000011a7983 */ /* 0x000f280000100800 */
[----:B------:R-:W4:Y:S01]  /*2c530*/  LDL R28, [R1+0x2168] ;  /* 0x00216800011c7983 */ /* 0x000f220000100800 */
[----:B0-----:R-:W-:-:S02]  /*2c540*/  PRMT R4, RZ, 0x7610, R4 ;  /* 0x00007610ff047816 */ /* 0x001fc40000000004 */
[----:B------:R-:W-:-:S06]  /*2c550*/  PRMT R5, RZ, 0x7610, R5 ;  /* 0x00007610ff057816 */ /* 0x000fcc0000000005 */
[----:B--2---:R-:W2:Y:S04]  /*2c560*/  @!P1 LDG.E.U16 R5, desc[UR8][R8.64] ;  /* 0x0000000808059981 */ /* 0x004ea8000c1e1500 */
[----:B---3--:R0:W3:Y:S02]  /*2c570*/  @!P0 LDG.E.U16 R4, desc[UR8][R6.64] ;  /* 0x0000000806048981 */ /* 0x0080e4000c1e1500 */
[----:B0-----:R-:W-:Y:S01]  /*2c580*/  PRMT R7, RZ, 0x7610, R7 ;  /* 0x00007610ff077816 */ /* 0x001fe20000000007 */
[----:B------:R-:W-:Y:S02]  /*2c590*/  @!P0 IMAD.MOV.U32 R8, RZ, RZ, R16 ;  /* 0x000000ffff088224 */ /* 0x000fe400078e0010 */
[----:B------:R-:W-:Y:S01]  /*2c5a0*/  @!P0 IMAD.MOV.U32 R9, RZ, RZ, R17 ;  /* 0x000000ffff098224 */ /* 0x000fe200078e0011 */
[----:B------:R-:W2:Y:S04]  /*2c5b0*/  LDL R16, [R1+0x1fbc] ;  /* 0x001fbc0001107983 */ /* 0x000ea80000100800 */
[----:B----4-:R0:W4:Y:S04]  /*2c5c0*/  @!P1 LDG.E.U16 R7, desc[UR8][R10.64] ;  /* 0x000000080a079981 */ /* 0x010128000c1e1500 */
[----:B------:R-:W2:Y:S01]  /*2c5d0*/  LDL R17, [R1+0x1fb8] ;  /* 0x001fb80001117983 */ /* 0x000ea20000100800 */
[----:B------:R-:W-:-:S06]  /*2c5e0*/  PRMT R6, RZ, 0x7610, R6 ;  /* 0x00007610ff067816 */ /* 0x000fcc0000000006 */
[----:B------:R1:W3:Y:S01]  /*2c5f0*/  @!P0 LDG.E.U16 R6, desc[UR8][R8.64] ;  /* 0x0000000808068981 */ /* 0x0002e2000c1e1500 */
[----:B0-----:R-:W-:Y:S02]  /*2c600*/  @!P0 IMAD.MOV.U32 R10, RZ, RZ, R22 ;  /* 0x000000ffff0a8224 */ /* 0x001fe400078e0016 */
[----:B------:R-:W-:Y:S01]  /*2c610*/  @!P0 IMAD.MOV.U32 R11, RZ, RZ, R23 ;  /* 0x000000ffff0b8224 */ /* 0x000fe200078e0017 */
[----:B------:R-:W3:Y:S04]  /*2c620*/  LDL R22, [R1+0x1f74] ;  /* 0x001f740001167983 */ /* 0x000ee80000100800 */
[----:B------:R-:W4:Y:S01]  /*2c630*/  LDL R23, [R1+0xfc4] ;  /* 0x000fc40001177983 */ /* 0x000f220000100800 */
[----:B-1----:R-:W-:-:S06]  /*2c640*/  PRMT R9, RZ, 0x7610, R9 ;  /* 0x00007610ff097816 */ /* 0x002fcc0000000009 */
[----:B------:R0:W4:Y:S02]  /*2c650*/  @!P1 LDG.E.U16 R9, desc[UR8][R12.64] ;  /* 0x000000080c099981 */ /* 0x000124000c1e1500 */
[----:B0-----:R-:W-:Y:S02]  /*2c660*/  @!P0 IMAD.MOV.U32 R12, RZ, RZ, R18 ;  /* 0x000000ffff0c8224 */ /* 0x001fe400078e0012 */
[----:B------:R-:W-:Y:S01]  /*2c670*/  @!P0 IMAD.MOV.U32 R13, RZ, RZ, R19 ;  /* 0x000000ffff0d8224 */ /* 0x000fe200078e0013 */
[----:B------:R-:W4:Y:S04]  /*2c680*/  LDL R18, [R1+0xfc0] ;  /* 0x000fc00001127983 */ /* 0x000f280000100800 */
[----:B------:R-:W4:Y:S01]  /*2c690*/  LDL R19, [R1+0xfbc] ;  /* 0x000fbc0001137983 */ /* 0x000f220000100800 */
[----:B------:R-:W-:-:S06]  /*2c6a0*/  PRMT R8, RZ, 0x7610, R8 ;  /* 0x00007610ff087816 */ /* 0x000fcc0000000008 */
[----:B------:R0:W4:Y:S02]  /*2c6b0*/  @!P0 LDG.E.U16 R8, desc[UR8][R10.64] ;  /* 0x000000080a088981 */ /* 0x000124000c1e1500 */
[----:B0-----:R-:W-:Y:S02]  /*2c6c0*/  PRMT R10, RZ, 0x7610, R10 ;  /* 0x00007610ff0a7816 */ /* 0x001fe4000000000a */
[----:B------:R-:W-:Y:S04]  /*2c6d0*/  STS.U16 [R60+UR5+0x8100], R55 ;  /* 0x008100373c007988 */ /* 0x000fe80008000405 */
[----:B------:R0:W4:Y:S04]  /*2c6e0*/  @!P0 LDG.E.U16 R10, desc[UR8][R12.64] ;  /* 0x000000080c0a8981 */ /* 0x000128000c1e1500 */
[----:B------:R-:W-:Y:S04]  /*2c6f0*/  STS.U16 [R60+UR5+0x8140], R51 ;  /* 0x008140333c007988 */ /* 0x000fe80008000405 */
[----:B------:R-:W-:Y:S04]  /*2c700*/  STS.U16 [R60+UR5+0x8340], R49 ;  /* 0x008340313c007988 */ /* 0x000fe80008000405 */
[----:B------:R-:W-:Y:S01]  /*2c710*/  STS.U16 [R60+UR5+0x8300], R47 ;  /* 0x0083002f3c007988 */ /* 0x000fe20008000405 */
[----:B0-----:R-:W-:-:S02]  /*2c720*/  PRMT R13, RZ, 0x7610, R13 ;  /* 0x00007610ff0d7816 */ /* 0x001fc4000000000d */
[----:B------:R-:W-:Y:S01]  /*2c730*/  PRMT R11, RZ, 0x7610, R11 ;  /* 0x00007610ff0b7816 */ /* 0x000fe2000000000b */
[----:B------:R0:W-:Y:S04]  /*2c740*/  STS.U16 [R60+UR5+0x8500], R45 ;  /* 0x0085002d3c007988 */ /* 0x0001e80008000405 */
[----:B------:R-:W-:Y:S04]  /*2c750*/  STS.U16 [R60+UR5+0x8540], R43 ;  /* 0x0085402b3c007988 */ /* 0x000fe80008000405 */
[----:B------:R-:W-:Y:S04]  /*2c760*/  STS.U16 [R60+UR5+0x8740], R41 ;  /* 0x008740293c007988 */ /* 0x000fe80008000405 */
[----:B------:R-:W-:Y:S04]  /*2c770*/  STS.U16 [R60+UR5+0x8700], R39 ;  /* 0x008700273c007988 */ /* 0x000fe80008000405 */
[----:B------:R-:W-:Y:S04]  /*2c780*/  STS.U16 [R60+UR5+0x8900], R37 ;  /* 0x008900253c007988 */ /* 0x000fe80008000405 */
[----:B------:R-:W-:Y:S01]  /*2c790*/  STS.U16 [R60+UR5+0x8940], R35 ;  /* 0x008940233c007988 */ /* 0x000fe20008000405 */
[----:B------:R-:W-:-:S03]  /*2c7a0*/  PRMT R12, RZ, 0x7610, R12 ;  /* 0x00007610ff0c7816 */ /* 0x000fc6000000000c */
[----:B------:R1:W4:Y:S04]  /*2c7b0*/  @!P1 LDG.E.U16 R11, desc[UR8][R14.64] ;  /* 0x000000080e0b9981 */ /* 0x000328000c1e1500 */
[----:B------:R-:W-:Y:S04]  /*2c7c0*/  STS.U16 [R60+UR5+0x8b40], R33 ;  /* 0x008b40213c007988 */ /* 0x000fe80008000405 */
[----:B------:R1:W-:Y:S04]  /*2c7d0*/  STS.U16 [R60+UR5+0x8b00], R29 ;  /* 0x008b001d3c007988 */ /* 0x0003e80008000405 */
[----:B0-----:R-:W4:Y:S04]  /*2c7e0*/  LDL R45, [R1+0x21d4] ;  /* 0x0021d400012d7983 */ /* 0x001f280000100800 */
[----:B------:R-:W4:Y:S04]  /*2c7f0*/  LDL R47, [R1+0x228c] ;  /* 0x00228c00012f7983 */ /* 0x000f280000100800 */
[----:B------:R-:W4:Y:S04]  /*2c800*/  LDL R51, [R1+0x22cc] ;  /* 0x0022cc0001337983 */ /* 0x000f280000100800 */
[----:B------:R-:W4:Y:S01]  /*2c810*/  LDL R49, [R1+0x2304] ;  /* 0x0023040001317983 */ /* 0x000f220000100800 */
[----:B-1----:R-:W-:-:S02]  /*2c820*/  @!P0 IMAD.MOV.U32 R14, RZ, RZ, R20 ;  /* 0x000000ffff0e8224 */ /* 0x002fc400078e0014 */
[----:B------:R-:W-:Y:S01]  /*2c830*/  @!P0 IMAD.MOV.U32 R15, RZ, RZ, R21 ;  /* 0x000000ffff0f8224 */ /* 0x000fe200078e0015 */
[----:B------:R-:W4:Y:S04]  /*2c840*/  LDL R20, [R1+0x2124] ;  /* 0x0021240001147983 */ /* 0x000f280000100800 */
[----:B------:R-:W4:Y:S04]  /*2c850*/  LDL R21, [R1+0x2120] ;  /* 0x0021200001157983 */ /* 0x000f280000100800 */
[----:B------:R-:W4:Y:S04]  /*2c860*/  LDL R29, [R1+0x214c] ;  /* 0x00214c00011d7983 */ /* 0x000f280000100800 */
[----:B------:R0:W4:Y:S04]  /*2c870*/  @!P0 LDG.E.U16 R12, desc[UR8][R14.64] ;  /* 0x000000080e0c8981 */ /* 0x000128000c1e1500 */
[----:B------:R-:W-:Y:S04]  /*2c880*/  STS.U16 [R60+UR5+0x8d00], R32 ;  /* 0x008d00203c007988 */ /* 0x000fe80008000405 */
[----:B------:R-:W-:Y:S04]  /*2c890*/  STS.U16 [R60+UR5+0x8d40], R34 ;  /* 0x008d40223c007988 */ /* 0x000fe80008000405 */
[----:B------:R-:W-:Y:S04]  /*2c8a0*/  STS.U16 [R60+UR5+0x8f40], R36 ;  /* 0x008f40243c007988 */ /* 0x000fe80008000405 */
[----:B------:R-:W-:Y:S01]  /*2c8b0*/  STS.U16 [R60+UR5+0x8f00], R38 ;  /* 0x008f00263c007988 */ /* 0x000fe20008000405 */
[----:B0-----:R-:W-:-:S03]  /*2c8c0*/  PRMT R15, RZ, 0x7610, R15 ;  /* 0x00007610ff0f7816 */ /* 0x001fc6000000000f */
[----:B------:R-:W-:Y:S04]  /*2c8d0*/  STS.U16 [R60+UR5+0x9100], R40 ;  /* 0x009100283c007988 */ /* 0x000fe80008000405 */
[----:B------:R-:W-:Y:S04]  /*2c8e0*/  STS.U16 [R60+UR5+0x9140], R42 ;  /* 0x0091402a3c007988 */ /* 0x000fe80008000405 */
[----:B------:R0:W-:Y:S04]  /*2c8f0*/  STS.U16 [R60+UR5+0x9340], R44 ;  /* 0x0093402c3c007988 */ /* 0x0001e80008000405 */
[----:B0-----:R-:W4:Y:S04]  /*2c900*/  LDL R44, [R1+0x21e0] ;  /* 0x0021e000012c7983 */ /* 0x001f280000100800 */
[----:B--2---:R3:W2:Y:S02]  /*2c910*/  @!P1 LDG.E.U16 R13, desc[UR8][R16.64] ;  /* 0x00000008100d9981 */ /* 0x0046a4000c1e1500 */
[----:B---3--:R-:W-:-:S02]  /*2c920*/  @!P0 IMAD.MOV.U32 R16, RZ, RZ, R22 ;  /* 0x000000ffff108224 */ /* 0x008fc400078e0016 */
[----:B----4-:R-:W-:Y:S01]  /*2c930*/  @!P0 IMAD.MOV.U32 R17, RZ, RZ, R23 ;  /* 0x000000ffff118224 */ /* 0x010fe200078e0017 */
[----:B------:R-:W3:Y:S04]  /*2c940*/  LDL R22, [R1+0x2164] ;  /* 0x0021640001167983 */ /* 0x000ee80000100800 */
[----:B------:R-:W3:Y:S04]  /*2c950*/  LDL R23, [R1+0x2160] ;  /* 0x0021600001177983 */ /* 0x000ee80000100800 */
[----:B------:R0:W4:Y:S02]  /*2c960*/  @!P1 LDG.E.U16 R15, desc[UR8][R18.64] ;  /* 0x00000008120f9981 */ /* 0x000124000c1e1500 */
[----:B0-----:R-:W-:-:S02]  /*2c970*/  @!P0 IMAD.MOV.U32 R18, RZ, RZ, R24 ;  /* 0x000000ffff128224 */ /* 0x001fc400078e0018 */
[----:B------:R-:W-:Y:S01]  /*2c980*/  @!P0 IMAD.MOV.U32 R19, RZ, RZ, R25 ;  /* 0x000000ffff138224 */ /* 0x000fe200078e0019 */
[----:B------:R-:W2:Y:S04]  /*2c990*/  LDL R24, [R1+0x21a8] ;  /* 0x0021a80001187983 */ /* 0x000ea80000100800 */
[----:B------:R-:W2:Y:S01]  /*2c9a0*/  LDL R25, [R1+0x219c] ;  /* 0x00219c0001197983 */ /* 0x000ea20000100800 */
[----:B------:R-:W-:-:S06]  /*2c9b0*/  PRMT R14, RZ, 0x7610, R14 ;  /* 0x00007610ff0e7816 */ /* 0x000fcc000000000e */
[----:B------:R0:W4:Y:S02]  /*2c9c0*/  @!P0 LDG.E.U16 R14, desc[UR8][R16.64] ;  /* 0x00000008100e8981 */ /* 0x000124000c1e1500 */
[----:B0-----:R-:W-:-:S06]  /*2c9d0*/  PRMT R16, RZ, 0x7610, R16 ;  /* 0x00007610ff107816 */ /* 0x001fcc0000000010 */
[----:B------:R0:W4:Y:S01]  /*2c9e0*/  @!P0 LDG.E.U16 R16, desc[UR8][R18.64] ;  /* 0x0000000812108981 */ /* 0x000122000c1e1500 */
[----:B------:R-:W-:-:S03]  /*2c9f0*/  PRMT R17, RZ, 0x7610, R17 ;  /* 0x00007610ff117816 */ /* 0x000fc60000000011 */
[----:B------:R1:W-:Y:S01]  /*2ca00*/  STS.U16 [R60+UR5+0x9300], R46 ;  /* 0x0093002e3c007988 */ /* 0x0003e20008000405 */
[----:B0-----:R-:W-:-:S03]  /*2ca10*/  PRMT R19, RZ, 0x7610, R19 ;  /* 0x00007610ff137816 */ /* 0x001fc60000000013 */
[----:B-1----:R-:W4:Y:S01]  /*2ca20*/  LDL R46, [R1+0x2298] ;  /* 0x00229800012e7983 */ /* 0x002f220000100800 */
[----:B------:R-:W-:-:S03]  /*2ca30*/  PRMT R18, RZ, 0x7610, R18 ;  /* 0x00007610ff127816 */ /* 0x000fc60000000012 */
[----:B------:R0:W-:Y:S04]  /*2ca40*/  STS.U16 [R60+UR5+0x9500], R48 ;  /* 0x009500303c007988 */ /* 0x0001e80008000405 */
[----:B------:R1:W-:Y:S04]  /*2ca50*/  STS.U16 [R60+UR5+0x9540], R50 ;  /* 0x009540323c007988 */ /* 0x0003e80008000405 */
[----:B------:R1:W4:Y:S04]  /*2ca60*/  @!P1 LDG.E.U16 R17, desc[UR8][R20.64] ;  /* 0x0000000814119981 */ /* 0x000328000c1e1500 */
[----:B0-----:R-:W4:Y:S04]  /*2ca70*/  LDL R48, [R1+0x2310] ;  /* 0x0023100001307983 */ /* 0x001f280000100800 */
[----:B-1----:R-:W4:Y:S01]  /*2ca80*/  LDL R50, [R1+0x22d8] ;  /* 0x0022d80001327983 */ /* 0x002f220000100800 */
[----:B------:R-:W-:-:S02]  /*2ca90*/  @!P0 IMAD.MOV.U32 R20, RZ, RZ, R28 ;  /* 0x000000ffff148224 */ /* 0x000fc400078e001c */
[----:B------:R-:W-:Y:S01]  /*2caa0*/  @!P0 IMAD.MOV.U32 R21, RZ, RZ, R29 ;  /* 0x000000ffff158224 */ /* 0x000fe200078e001d */
[----:B------:R-:W4:Y:S04]  /*2cab0*/  LDL R28, [R1+0x22d0] ;  /* 0x0022d000011c7983 */ /* 0x000f280000100800 */
[----:B------:R-:W4:Y:S04]  /*2cac0*/  LDL R29, [R1+0x22c4] ;  /* 0x0022c400011d7983 */ /* 0x000f280000100800 */
[----:B------:R0:W4:Y:S02]  /*2cad0*/  @!P0 LDG.E.U16 R18, desc[UR8][R20.64] ;  /* 0x0000000814128981 */ /* 0x000124000c1e1500 */
[----:B0-----:R-:W-:-:S02]  /*2cae0*/  PRMT R21, RZ, 0x7610, R21 ;  /* 0x00007610ff157816 */ /* 0x001fc40000000015 */
[----:B---3--:R0:W3:Y:S02]  /*2caf0*/  @!P1 LDG.E.U16 R19, desc[UR8][R22.64] ;  /* 0x0000000816139981 */ /* 0x0080e4000c1e1500 */
[----:B0-----:R-:W-:Y:S02]  /*2cb00*/  @!P0 IMAD.MOV.U32 R22, RZ, RZ, R26 ;  /* 0x000000ffff168224 */ /* 0x001fe400078e001a */
[----:B------:R-:W-:Y:S01]  /*2cb10*/  @!P0 IMAD.MOV.U32 R23, RZ, RZ, R27 ;  /* 0x000000ffff178224 */ /* 0x000fe200078e001b */
[----:B------:R-:W3:Y:S04]  /*2cb20*/  LDL R26, [R1+0x21e8] ;  /* 0x0021e800011a7983 */ /* 0x000ee80000100800 */
[----:B------:R-:W3:Y:S04]  /*2cb30*/  LDL R27, [R1+0x21dc] ;  /* 0x0021dc00011b7983 */ /* 0x000ee80000100800 */
[----:B--2---:R0:W2:Y:S02]  /*2cb40*/  @!P1 LDG.E.U16 R21, desc[UR8][R24.64] ;  /* 0x0000000818159981 */ /* 0x0040a4000c1e1500 */
[----:B0-----:R-:W-:-:S02]  /*2cb50*/  @!P0 IMAD.MOV.U32 R24, RZ, RZ, R44 ;  /* 0x000000ffff188224 */ /* 0x001fc400078e002c */
[----:B------:R-:W-:Y:S01]  /*2cb60*/  @!P0 IMAD.MOV.U32 R25, RZ, RZ, R45 ;  /* 0x000000ffff198224 */ /* 0x000fe200078e002d */
[----:B------:R-:W2:Y:S04]  /*2cb70*/  LDL R44, [R1+0x2318] ;  /* 0x00231800012c7983 */ /* 0x000ea80000100800 */
[----:B------:R-:W2:Y:S01]  /*2cb80*/  LDL R45, [R1+0x230c] ;  /* 0x00230c00012d7983 */ /* 0x000ea20000100800 */
[----:B------:R-:W-:-:S06]  /*2cb90*/  PRMT R20, RZ, 0x7610, R20 ;  /* 0x00007610ff147816 */ /* 0x000fcc0000000014 */
[----:B------:R0:W2:Y:S02]  /*2cba0*/  @!P0 LDG.E.U16 R20, desc[UR8][R22.64] ;  /* 0x0000000816148981 */ /* 0x0000a4000c1e1500 */
[----:B0-----:R-:W-:Y:S02]  /*2cbb0*/  PRMT R22, RZ, 0x7610, R22 ;  /* 0x00007610ff167816 */ /* 0x001fe40000000016 */
[----:B------:R-:W-:-:S04]  /*2cbc0*/  PRMT R23, RZ, 0x7610, R23 ;  /* 0x00007610ff177816 */ /* 0x000fc80000000017 */
[----:B------:R0:W2:Y:S04]  /*2cbd0*/  @!P0 LDG.E.U16 R22, desc[UR8][R24.64] ;  /* 0x0000000818168981 */ /* 0x0000a8000c1e1500 */
[----:B------:R1:W-:Y:S01]  /*2cbe0*/  STS.U16 [R60+UR5+0x9740], R52 ;  /* 0x009740343c007988 */ /* 0x0003e20008000405 */
[----:B0-----:R-:W-:Y:S02]  /*2cbf0*/  PRMT R24, RZ, 0x7610, R24 ;  /* 0x00007610ff187816 */ /* 0x001fe40000000018 */
[----:B------:R-:W-:Y:S01]  /*2cc00*/  PRMT R25, RZ, 0x7610, R25 ;  /* 0x00007610ff197816 */ /* 0x000fe20000000019 */
[----:B-1----:R-:W2:Y:S05]  /*2cc10*/  LDL R52, [R1+0x2358] ;  /* 0x0023580001347983 */ /* 0x002eaa0000100800 */
[----:B----4-:R0:W4:Y:S02]  /*2cc20*/  @!P0 LDG.E.U16 R25, desc[UR8][R28.64] ;  /* 0x000000081c198981 */ /* 0x010124000c1e1500 */
[----:B0-----:R-:W-:-:S02]  /*2cc30*/  @!P1 IMAD.MOV.U32 R28, RZ, RZ, R50 ;  /* 0x000000ffff1c9224 */ /* 0x001fc400078e0032 */
[----:B------:R-:W-:Y:S01]  /*2cc40*/  @!P1 IMAD.MOV.U32 R29, RZ, RZ, R51 ;  /* 0x000000ffff1d9224 */ /* 0x000fe200078e0033 */
[----:B------:R-:W4:Y:S04]  /*2cc50*/  LDL R50, [R1+0x2220] ;  /* 0x0022200001327983 */ /* 0x000f280000100800 */
[----:B------:R-:W4:Y:S04]  /*2cc60*/  LDL R51, [R1+0x2214] ;  /* 0x0022140001337983 */ /* 0x000f280000100800 */
[----:B---3--:R0:W3:Y:S02]  /*2cc70*/  @!P1 LDG.E.U16 R23, desc[UR8][R26.64] ;  /* 0x000000081a179981 */ /* 0x0080e4000c1e1500 */
[----:B0-----:R-:W-:-:S02]  /*2cc80*/  @!P1 IMAD.MOV.U32 R26, RZ, RZ, R46 ;  /* 0x000000ffff1a9224 */ /* 0x001fc400078e002e */
[----:B------:R-:W-:Y:S01]  /*2cc90*/  @!P1 IMAD.MOV.U32 R27, RZ, RZ, R47 ;  /* 0x000000ffff1b9224 */ /* 0x000fe200078e002f */
[----:B------:R-:W3:Y:S04]  /*2cca0*/  LDL R46, [R1+0x2350] ;  /* 0x00235000012e7983 */ /* 0x000ee80000100800 */
[----:B------:R-:W4:Y:S04]  /*2ccb0*/  LDL R47, [R1+0x2344] ;  /* 0x00234400012f7983 */ /* 0x000f280000100800 */
[----:B------:R0:W4:Y:S02]  /*2ccc0*/  @!P1 LDG.E.U16 R24, desc[UR8][R26.64] ;  /* 0x000000081a189981 */ /* 0x000124000c1e1500 */
[----:B0-----:R-:W-:-:S02]  /*2ccd0*/  PRMT R26, RZ, 0x7610, R26 ;  /* 0x00007610ff1a7816 */ /* 0x001fc4000000001a */
[----:B------:R-:W-:-:S04]  /*2cce0*/  PRMT R27, RZ, 0x7610, R27 ;  /* 0x00007610ff1b7816 */ /* 0x000fc8000000001b */
[----:B------:R0:W4:Y:S02]  /*2ccf0*/  @!P1 LDG.E.U16 R26, desc[UR8][R28.64] ;  /* 0x000000081c1a9981 */ /* 0x000124000c1e1500 */
[----:B0-----:R-:W-:Y:S02]  /*2cd00*/  @!P0 IMAD.MOV.U32 R28, RZ, RZ, R48 ;  /* 0x000000ffff1c8224 */ /* 0x001fe400078e0030 */
[----:B------:R-:W-:Y:S01]  /*2cd10*/  @!P0 IMAD.MOV.U32 R29, RZ, RZ, R49 ;  /* 0x000000ffff1d8224 */ /* 0x000fe200078e0031 */
[----:B------:R-:W-:Y:S01]  /*2cd20*/  PRMT R61, RZ, 0x7610, R61 ;  /* 0x00007610ff3d7816 */ /* 0x000fe2000000003d */
[----:B------:R-:W4:Y:S04]  /*2cd30*/  LDL R49, [R1+0x2254] ;  /* 0x0022540001317983 */ /* 0x000f280000100800 */
[----:B------:R2:W4:Y:S04]  /*2cd40*/  @!P0 LDG.E.U16 R27, desc[UR8][R28.64] ;  /* 0x000000081c1b8981 */ /* 0x000528000c1e1500 */
[----:B------:R-:W4:Y:S04]  /*2cd50*/  LDL R48, [R1+0x2260] ;  /* 0x0022600001307983 */ /* 0x000f280000100800 */
[----:B------:R0:W4:Y:S01]  /*2cd60*/  @!P0 LDG.E.U16 R61, desc[UR8][R30.64] ;  /* 0x000000081e3d8981 */ /* 0x000122000c1e1500 */
[----:B--2---:R-:W-:-:S02]  /*2cd70*/  @!P1 IMAD.MOV.U32 R28, RZ, RZ, R44 ;  /* 0x000000ffff1c9224 */ /* 0x004fc400078e002c */
[----:B------:R-:W-:Y:S01]  /*2cd80*/  @!P1 IMAD.MOV.U32 R29, RZ, RZ, R45 ;  /* 0x000000ffff1d9224 */ /* 0x000fe200078e002d */
[----:B------:R-:W2:Y:S04]  /*2cd90*/  LDL R44, [R1+0x2228] ;  /* 0x00222800012c7983 */ /* 0x000ea80000100800 */
[----:B------:R-:W2:Y:S01]  /*2cda0*/  LDL R45, [R1+0x221c] ;  /* 0x00221c00012d7983 */ /* 0x000ea20000100800 */
[----:B0-----:R-:W-:Y:S02]  /*2cdb0*/  PRMT R30, RZ, 0x7610, R30 ;  /* 0x00007610ff1e7816 */ /* 0x001fe4000000001e */
[----:B------:R-:W-:-:S04]  /*2cdc0*/  PRMT R31, RZ, 0x7610, R31 ;  /* 0x00007610ff1f7816 */ /* 0x000fc8000000001f */
[----:B------:R3:W2:Y:S01]  /*2cdd0*/  @!P1 LDG.E.U16 R30, desc[UR8][R28.64] ;  /* 0x000000081c1e9981 */ /* 0x0006a2000c1e1500 */
[----:B------:R-:W-:Y:S02]  /*2cde0*/  PRMT R32, RZ, 0x7610, R32 ;  /* 0x00007610ff207816 */ /* 0x000fe40000000020 */
[----:B------:R-:W-:Y:S01]  /*2cdf0*/  PRMT R33, RZ, 0x7610, R33 ;  /* 0x00007610ff217816 */ /* 0x000fe20000000021 */
[----:B---3--:R-:W-:Y:S02]  /*2ce00*/  @!P0 IMAD.MOV.U32 R28, RZ, RZ, R46 ;  /* 0x000000ffff1c8224 */ /* 0x008fe400078e002e */
[----:B----4-:R-:W-:Y:S01]  /*2ce10*/  @!P0 IMAD.MOV.U32 R29, RZ, RZ, R47 ;  /* 0x000000ffff1d8224 */ /* 0x010fe200078e002f */
[----:B------:R-:W3:Y:S04]  /*2ce20*/  LDL R46, [R1+0x2268] ;  /* 0x00226800012e7983 */ /* 0x000ee80000100800 */
[----:B------:R-:W4:Y:S04]  /*2ce30*/  LDL R47, [R1+0x225c] ;  /* 0x00225c00012f7983 */ /* 0x000f280000100800 */
[----:B------:R0:W3:Y:S02]  /*2ce40*/  @!P0 LDG.E.U16 R31, desc[UR8][R28.64] ;  /* 0x000000081c1f8981 */ /* 0x0000e4000c1e1500 */
[----:B0-----:R-:W-:-:S02]  /*2ce50*/  @!P1 IMAD.MOV.U32 R28, RZ, RZ, R52 ;  /* 0x000000ffff1c9224 */ /* 0x001fc400078e0034 */
[----:B------:R-:W-:-:S05]  /*2ce60*/  @!P1 IMAD.MOV.U32 R29, RZ, RZ, R3 ;  /* 0x000000ffff1d9224 */ /* 0x000fca00078e0003 */
[----:B------:R0:W3:Y:S04]  /*2ce70*/  @!P1 LDG.E.U16 R32, desc[UR8][R28.64] ;  /* 0x000000081c209981 */ /* 0x0000e8000c1e1500 */
[----:B------:R1:W-:Y:S01]  /*2ce80*/  STL [R1+0x2378], R3 ;  /* 0x0023780301007387 */ /* 0x0003e20000100800 */
[----:B0-----:R-:W-:Y:S02]  /*2ce90*/  @!P0 IMAD.MOV.U32 R28, RZ, RZ, R50 ;  /* 0x000000ffff1c8224 */ /* 0x001fe400078e0032 */
[----:B------:R-:W-:Y:S01]  /*2cea0*/  @!P0 IMAD.MOV.U32 R29, RZ, RZ, R51 ;  /* 0x000000ffff1d8224 */ /* 0x000fe200078e0033 */
[----:B-1----:R-:W3:Y:S04]  /*2ceb0*/  LDL.LU R3, [R1+0x231c] ;  /* 0x00231c0001037983 */ /* 0x002ee80000300800 */
[----:B------:R0:W-:Y:S04]  /*2cec0*/  STS.U16 [R60+UR5+0x9700], R53 ;  /* 0x009700353c007988 */ /* 0x0001e80008000405 */
[----:B------:R2:W3:Y:S01]  /*2ced0*/  @!P0 LDG.E.U16 R33, desc[UR8][R28.64] ;  /* 0x000000081c218981 */ /* 0x0004e2000c1e1500 */
[----:B------:R-:W-:-:S03]  /*2cee0*/  PRMT R34, RZ, 0x7610, R34 ;  /* 0x00007610ff227816 */ /* 0x000fc60000000022 */
[----:B------:R-:W3:Y:S04]  /*2cef0*/  LDL R52, [R1+0x22d4] ;  /* 0x0022d40001347983 */ /* 0x000ee80000100800 */
[----:B------:R-:W3:Y:S01]  /*2cf00*/  LDL R51, [R1+0x22e0] ;  /* 0x0022e00001337983 */ /* 0x000ee20000100800 */
[----:B------:R-:W-:-:S03]  /*2cf10*/  PRMT R35, RZ, 0x7610, R35 ;  /* 0x00007610ff237816 */ /* 0x000fc60000000023 */
[----:B------:R-:W3:Y:S04]  /*2cf20*/  LDL R50, [R1+0x22dc] ;  /* 0x0022dc0001327983 */ /* 0x000ee80000100800 */
[----:B0-----:R-:W3:Y:S01]  /*2cf30*/  LDL R53, [R1+0x22a8] ;  /* 0x0022a80001357983 */ /* 0x001ee20000100800 */
[----:B--2---:R-:W-:Y:S02]  /*2cf40*/  @!P1 IMAD.MOV.U32 R28, RZ, RZ, R44 ;  /* 0x000000ffff1c9224 */ /* 0x004fe400078e002c */
[----:B------:R-:W-:Y:S01]  /*2cf50*/  @!P1 IMAD.MOV.U32 R29, RZ, RZ, R45 ;  /* 0x000000ffff1d9224 */ /* 0x000fe200078e002d */
[----:B------:R-:W2:Y:S04]  /*2cf60*/  LDL R44, [R1+0x22a0] ;  /* 0x0022a000012c7983 */ /* 0x000ea80000100800 */
[----:B------:R-:W2:Y:S04]  /*2cf70*/  LDL R45, [R1+0x2294] ;  /* 0x00229400012d7983 */ /* 0x000ea80000100800 */
[----:B------:R0:W-:Y:S04]  /*2cf80*/  STS.U16 [R60+UR5+0x9900], R54 ;  /* 0x009900363c007988 */ /* 0x0001e80008000405 */
[----:B------:R1:W2:Y:S04]  /*2cf90*/  @!P1 LDG.E.U16 R34, desc[UR8][R28.64] ;  /* 0x000000081c229981 */ /* 0x0002a8000c1e1500 */
[----:B0-----:R-:W2:Y:S01]  /*2cfa0*/  LDL R54, [R1+0x229c] ;  /* 0x00229c0001367983 */ /* 0x001ea20000100800 */
[----:B-1----:R-:W-:-:S02]  /*2cfb0*/  @!P0 IMAD.MOV.U32 R28, RZ, RZ, R48 ;  /* 0x000000ffff1c8224 */ /* 0x002fc400078e0030 */
[----:B------:R-:W-:Y:S01]  /*2cfc0*/  @!P0 IMAD.MOV.U32 R29, RZ, RZ, R49 ;  /* 0x000000ffff1d8224 */ /* 0x000fe200078e0031 */
[----:B------:R-:W2:Y:S04]  /*2cfd0*/  LDL R48, [R1+0x2314] ;  /* 0x0023140001307983 */ /* 0x000ea80000100800 */
[----:B------:R-:W2:Y:S04]  /*2cfe0*/  LDL R49, [R1+0x22e8] ;  /* 0x0022e80001317983 */ /* 0x000ea80000100800 */
[----:B------:R4:W2:Y:S01]  /*2cff0*/  @!P0 LDG.E.U16 R35, desc[UR8][R28.64] ;  /* 0x000000081c238981 */ /* 0x0008a2000c1e1500 */
[----:B------:R-:W-:Y:S01]  /*2d000*/  PRMT R36, RZ, 0x7610, R36 ;  /* 0x00007610ff247816 */ /* 0x000fe20000000024 */
[----:B----4-:R-:W-:-:S02]  /*2d010*/  @!P1 IMAD.MOV.U32 R29, RZ, RZ, R47 ;  /* 0x000000ffff1d9224 */ /* 0x010fc400078e002f */
[----:B------:R-:W4:Y:S01]  /*2d020*/  LDL R47, [R1+0x2320] ;  /* 0x00232000012f7983 */ /* 0x000f220000100800 */
[----:B---3--:R-:W-:-:S03]  /*2d030*/  @!P1 IMAD.MOV.U32 R28, RZ, RZ, R46 ;  /* 0x000000ffff1c9224 */ /* 0x008fc600078e002e */
[----:B------:R-:W3:Y:S04]  /*2d040*/  LDL R46, [R1+0x2328] ;  /* 0x00232800012e7983 */ /* 0x000ee80000100800 */
[----:B------:R2:W3:Y:S02]  /*2d050*/  @!P1 LDG.E.U16 R36, desc[UR8][R28.64] ;  /* 0x000000081c249981 */ /* 0x0004e4000c1e1500 */
[----:B--2---:R-:W-:Y:S02]  /*2d060*/  @!P0 IMAD.MOV.U32 R28, RZ, RZ, R44 ;  /* 0x000000ffff1c8224 */ /* 0x004fe400078e002c */
[----:B------:R-:W-:Y:S01]  /*2d070*/  @!P0 IMAD.MOV.U32 R29, RZ, RZ, R45 ;  /* 0x000000ffff1d8224 */ /* 0x000fe200078e002d */
[----:B------:R-:W2:Y:S04]  /*2d080*/  LDL R44, [R1+0x2364] ;  /* 0x00236400012c7983 */ /* 0x000ea80000100800 */
[----:B------:R-:W2:Y:S01]  /*2d090*/  LDL R45, [R1+0x235c] ;  /* 0x00235c00012d7983 */ /* 0x000ea20000100800 */
[----:B------:R-:W-:-:S02]  /*2d0a0*/  PRMT R37, RZ, 0x7610, R37 ;  /* 0x00007610ff257816 */ /* 0x000fc40000000025 */
        /* <DEDUP_REMOVED lines=15> */
[----:B0-----:R-:W-:Y:S01]  /*2d1a0*/  @!P0 IMAD.MOV.U32 R29, RZ, RZ, R48 ;  /* 0x000000ffff1d8224 */ /* 0x001fe200078e0030 */
[----:B------:R-:W-:Y:S01]  /*2d1b0*/  PRMT R43, RZ, 0x7610, R43 ;  /* 0x00007610ff2b7816 */ /* 0x000fe2000000002b */
[----:B----4-:R-:W-:-:S05]  /*2d1c0*/  @!P0 IMAD.MOV.U32 R28, RZ, RZ, R47 ;  /* 0x000000ffff1c8224 */ /* 0x010fca00078e002f */
[----:B------:R3:W4:Y:S02]  /*2d1d0*/  @!P0 LDG.E.U16 R41, desc[UR8][R28.64] ;  /* 0x000000081c298981 */ /* 0x000724000c1e1500 */
[----:B---3--:R-:W-:Y:S02]  /*2d1e0*/  @!P1 IMAD.MOV.U32 R28, RZ, RZ, R46 ;  /* 0x000000ffff1c9224 */ /* 0x008fe400078e002e */
[----:B------:R-:W-:-:S05]  /*2d1f0*/  @!P1 IMAD.MOV.U32 R29, RZ, RZ, R3 ;  /* 0x000000ffff1d9224 */ /* 0x000fca00078e0003 */
[----:B------:R2:W3:Y:S02]  /*2d200*/  @!P1 LDG.E.U16 R42, desc[UR8][R28.64] ;  /* 0x000000081c2a9981 */ /* 0x0004e4000c1e1500 */
[----:B--2---:R-:W-:Y:S02]  /*2d210*/  @!P1 IMAD.MOV.U32 R28, RZ, RZ, R44 ;  /* 0x000000ffff1c9224 */ /* 0x004fe400078e002c */
[----:B------:R-:W-:-:S05]  /*2d220*/  @!P1 IMAD.MOV.U32 R29, RZ, RZ, R45 ;  /* 0x000000ffff1d9224 */ /* 0x000fca00078e002d */
[----:B------:R0:W2:Y:S04]  /*2d230*/  @!P1 LDG.E.U16 R43, desc[UR8][R28.64] ;  /* 0x000000081c2b9981 */ /* 0x0000a8000c1e1500 */
[----:B------:R-:W-:Y:S04]  /*2d240*/  STS.U16 [R60+UR5+0x9940], R24 ;  /* 0x009940183c007988 */ /* 0x000fe80008000405 */
[----:B------:R-:W-:Y:S04]  /*2d250*/  STS.U16 [R60+UR5+0x9b40], R25 ;  /* 0x009b40193c007988 */ /* 0x000fe80008000405 */
[----:B------:R-:W-:Y:S04]  /*2d260*/  STS.U16 [R60+UR5+0x9b00], R26 ;  /* 0x009b001a3c007988 */ /* 0x000fe80008000405 */
[----:B------:R-:W-:Y:S04]  /*2d270*/  STS.U16 [R60+UR5+0x9d00], R27 ;  /* 0x009d001b3c007988 */ /* 0x000fe80008000405 */
        /* <DEDUP_REMOVED lines=11> */
[----:B------:R-:W-:Y:S01]  /*2d330*/  STS.U16 [R0+UR5+0x8980], R12 ;  /* 0x0089800c00007988 */ /* 0x000fe20008000405 */
[----:B------:R-:W1:Y:S03]  /*2d340*/  S2R R57, SR_TID.X ;  /* 0x0000000000397919 */ /* 0x000e660000002100 */
        /* <DEDUP_REMOVED lines=19> */
[C---:B-1----:R-:W-:Y:S01]  /*2d480*/  LOP3.LUT R60, R57.reuse, 0x7, RZ, 0xc0, !PT ;  /* 0x00000007393c7812 */ /* 0x042fe200078ec0ff */
[----:B------:R-:W-:-:S04]  /*2d490*/  IMAD.SHL.U32 R58, R57, 0x2, RZ ;  /* 0x00000002393a7824 */ /* 0x000fc800078e00ff */
[C---:B------:R-:W-:Y:S02]  /*2d4a0*/  IMAD R59, R60.reuse, 0x210, RZ ;  /* 0x000002103c3b7824 */ /* 0x040fe400078e02ff */
[----:B------:R-:W-:-:S05]  /*2d4b0*/  IMAD R60, R60, 0x90, RZ ;  /* 0x000000903c3c7824 */ /* 0x000fca00078e02ff */
[--C-:B0-----:R-:W-:Y:S01]  /*2d4c0*/  LOP3.LUT R28, R60, 0x30, R58.reuse, 0x78, !PT ;  /* 0x000000303c1c7812 */ /* 0x101fe200078e783a */
[----:B------:R0:W-:Y:S04]  /*2d4d0*/  STL.64 [R1+0x2380], R2 ;  /* 0x0023800201007387 */ /* 0x0001e80000100a00 */
[----:B----4-:R-:W-:Y:S04]  /*2d4e0*/  STS.U16 [R0+UR5+0x9d80], R41 ;  /* 0x009d802900007988 */ /* 0x010fe80008000405 */
[----:B---3--:R-:W-:Y:S04]  /*2d4f0*/  STS.U16 [R0+UR5+0x9dc0], R42 ;  /* 0x009dc02a00007988 */ /* 0x008fe80008000405 */
[----:B------:R-:W-:Y:S04]  /*2d500*/  STS.U16 [R0+UR5+0x9fc0], R61 ;  /* 0x009fc03d00007988 */ /* 0x000fe80008000405 */
[----:B--2---:R-:W-:Y:S01]  /*2d510*/  STS.U16 [R0+UR5+0x9f80], R43 ;  /* 0x009f802b00007988 */ /* 0x004fe20008000405 */
[----:B------:R-:W-:Y:S06]  /*2d520*/  BAR.SYNC.DEFER_BLOCKING 0x0 ;  /* 0x0000000000007b1d */ /* 0x000fec0000010000 */
[----:B------:R-:W1:Y:S04]  /*2d530*/  LDSM.16.M88.4 R32, [R28+UR5+0x8000] ;  /* 0x008000051c20783b */ /* 0x000e680008000200 */
[----:B------:R-:W2:Y:S04]  /*2d540*/  LDSM.16.M88.4 R36, [R28+UR5+0x8800] ;  /* 0x008800051c24783b */ /* 0x000ea80008000200 */
[----:B------:R-:W3:Y:S04]  /*2d550*/  LDSM.16.M88.4 R40, [R28+UR5+0x8c00] ;  /* 0x008c00051c28783b */ /* 0x000ee80008000200 */
[----:B------:R-:W4:Y:S04]  /*2d560*/  LDSM.16.M88.4 R44, [R28+UR5+0x9000] ;  /* 0x009000051c2c783b */ /* 0x000f280008000200 */
[----:B------:R-:W2:Y:S01]  /*2d570*/  LDSM.16.M88.4 R24, [R28+UR5+0x8400] ;  /* 0x008400051c18783b */ /* 0x000ea20008000200 */
[----:B------:R-:W-:Y:S01]  /*2d580*/  IMAD.SHL.U32 R57, R57, 0x100, RZ ;  /* 0x0000010039397824 */ /* 0x000fe200078e00ff */
[----:B0-----:R-:W-:-:S02]  /*2d590*/  LOP3.LUT R3, R59, 0x10, R58, 0x78, !PT ;  /* 0x000000103b037812 */ /* 0x001fc400078e783a */
[----:B------:R-:W0:Y:S04]  /*2d5a0*/  LDSM.16.M88.4 R48, [R28+UR5+0x9400] ;  /* 0x009400051c30783b */ /* 0x000e280008000200 */
[----:B------:R-:W0:Y:S01]  /*2d5b0*/  LDSM.16.M88.4 R52, [R28+UR5+0x9800] ;  /* 0x009800051c34783b */ /* 0x000e220008000200 */
[----:B-1----:R-:W-:Y:S02]  /*2d5c0*/  IMAD.MOV.U32 R0, RZ, RZ, R35 ;  /* 0x000000ffff007224 */ /* 0x002fe400078e0023 */
[----:B------:R-:W-:Y:S01]  /*2d5d0*/  IMAD.MOV.U32 R2, RZ, RZ, R34 ;  /* 0x000000ffff027224 */ /* 0x000fe200078e0022 */
[----:B------:R-:W-:Y:S04]  /*2d5e0*/  STL.64 [R1+0x10], R32 ;  /* 0x0000102001007387 */ /* 0x000fe80000100a00 */
[----:B------:R-:W-:Y:S04]  /*2d5f0*/  STL.64 [R1+0x18], R34 ;  /* 0x0000182201007387 */ /* 0x000fe80000100a00 */
[----:B------:R-:W-:Y:S04]  /*2d600*/  STL [R1+0x3344], R0 ;  /* 0x0033440001007387 */ /* 0x000fe80000100800 */
[----:B------:R-:W-:Y:S04]  /*2d610*/  STL [R1+0x3340], R2 ;  /* 0x0033400201007387 */ /* 0x000fe80000100800 */
[----:B--2---:R-:W-:Y:S04]  /*2d620*/  STL.64 [R1+0x35f8], R38 ;  /* 0x0035f82601007387 */ /* 0x004fe80000100a00 */
[----:B------:R-:W-:Y:S04]  /*2d630*/  STL.64 [R1+0x35f0], R36 ;  /* 0x0035f02401007387 */ /* 0x000fe80000100a00 */
[----:B---3--:R-:W-:Y:S04]  /*2d640*/  STL.64 [R1+0x35e8], R42 ;  /* 0x0035e82a01007387 */ /* 0x008fe80000100a00 */
[----:B------:R-:W-:Y:S04]  /*2d650*/  STL.64 [R1+0x35e0], R40 ;  /* 0x0035e02801007387 */ /* 0x000fe80000100a00 */
[----:B----4-:R-:W-:Y:S04]  /*2d660*/  STL.64 [R1+0x35d8], R46 ;  /* 0x0035d82e01007387 */ /* 0x010fe80000100a00 */
[----:B------:R-:W-:Y:S04]  /*2d670*/  STL.64 [R1+0x35d0], R44 ;  /* 0x0035d02c01007387 */ /* 0x000fe80000100a00 */
[----:B------:R-:W-:Y:S04]  /*2d680*/  STL.64 [R1], R24 ;  /* 0x0000001801007387 */ /* 0x000fe80000100a00 */
[----:B------:R-:W-:Y:S04]  /*2d690*/  STL.64 [R1+0x8], R26 ;  /* 0x0000081a01007387 */ /* 0x000fe80000100a00 */
[----:B------:R1:W-:Y:S04]  /*2d6a0*/  STL.64 [R1+0x3600], R24 ;  /* 0x0036001801007387 */ /* 0x0003e80000100a00 */
[----:B-1----:R-:W2:Y:S04]  /*2d6b0*/  LDL.LU.64 R24, [R1+0xb30] ;  /* 0x000b300001187983 */ /* 0x002ea80000300a00 */
[----:B------:R-:W2:Y:S01]  /*2d6c0*/  LDL.LU.64 R26, [R1+0xb38] ;  /* 0x000b3800011a7983 */ /* 0x000ea20000300a00 */
[----:B------:R-:W-:-:S03]  /*2d6d0*/  LOP3.LUT R3, R3, 0x1000, R57, 0xf8, !PT ;  /* 0x0000100003037812 */ /* 0x000fc600078ef839 */
[----:B------:R-:W1:Y:S04]  /*2d6e0*/  LDSM.16.M88.4 R56, [R28+UR5+0x9c00] ;  /* 0x009c00051c38783b */ /* 0x000e680008000200 */
[----:B------:R-:W-:Y:S04]  /*2d6f0*/  LDSM.16.MT88.4 R8, [R3+UR5] ;  /* 0x000000050308783b */ /* 0x000fe80008004200 */
[----:B------:R-:W3:Y:S04]  /*2d700*/  LDSM.16.MT88.4 R16, [R3+UR5+0x100] ;  /* 0x000100050310783b */ /* 0x000ee80008004200 */
[----:B------:R-:W4:Y:S04]  /*2d710*/  LDSM.16.MT88.4 R4, [R3+UR5+0x180] ;  /* 0x000180050304783b */ /* 0x000f280008004200 */
[----:B0-----:R-:W-:Y:S04]  /*2d720*/  STL.64 [R1+0x35c8], R50 ;  /* 0x0035c83201007387 */ /* 0x001fe80000100a00 */
[----:B------:R0:W-:Y:S04]  /*2d730*/  STL.64 [R1+0x35c0], R48 ;  /* 0x0035c03001007387 */ /* 0x0001e80000100a00 */
[----:B------:R-:W-:Y:S04]  /*2d740*/  STL.64 [R1+0x35b8], R54 ;  /* 0x0035b83601007387 */ /* 0x000fe80000100a00 */
[----:B------:R0:W-:Y:S04]  /*2d750*/  STL.64 [R1+0x35b0], R52 ;  /* 0x0035b03401007387 */ /* 0x0001e80000100a00 */
[----:B------:R-:W2:Y:S04]  /*2d760*/  LDL.LU.64 R36, [R1+0xa40] ;  /* 0x000a400001247983 */ /* 0x000ea80000300a00 */
[----:B------:R-:W2:Y:S04]  /*2d770*/  LDL.LU.64 R38, [R1+0xa48] ;  /* 0x000a480001267983 */ /* 0x000ea80000300a00 */
[----:B------:R-:W2:Y:S04]  /*2d780*/  LDL.LU.64 R40, [R1+0x960] ;  /* 0x0009600001287983 */ /* 0x000ea80000300a00 */
[----:B------:R-:W2:Y:S04]  /*2d790*/  LDL.LU.64 R42, [R1+0x968] ;  /* 0x00096800012a7983 */ /* 0x000ea80000300a00 */
[----:B------:R-:W2:Y:S04]  /*2d7a0*/  LDL.LU.64 R44, [R1+0x8a0] ;  /* 0x0008a000012c7983 */ /* 0x000ea80000300a00 */
[----:B------:R-:W2:Y:S04]  /*2d7b0*/  LDL.LU.64 R46, [R1+0x8a8] ;  /* 0x0008a800012e7983 */ /* 0x000ea80000300a00 */
[----:B------:R-:W2:Y:S04]  /*2d7c0*/  LDSM.16.MT88.4 R12, [R3+UR5+0x80] ;  /* 0x00008005030c783b */ /* 0x000ea80008004200 */
[----:B0-----:R-:W2:Y:S04]  /*2d7d0*/  LDL.LU.64 R48, [R1+0x860] ;  /* 0x0008600001307983 */ /* 0x001ea80000300a00 */
[----:B------:R-:W2:Y:S04]  /*2d7e0*/  LDL.LU.64 R50, [R1+0x868] ;  /* 0x0008680001327983 */ /* 0x000ea80000300a00 */
[----:B------:R-:W2:Y:S04]  /*2d7f0*/  LDL.LU.64 R52, [R1+0x820] ;  /* 0x0008200001347983 */ /* 0x000ea80000300a00 */
[----:B------:R-:W2:Y:S04]  /*2d800*/  LDL.LU.64 R54, [R1+0x828] ;  /* 0x0008280001367983 */ /* 0x000ea80000300a00 */
[----:B------:R-:W2:Y:S04]  /*2d810*/  LDL.LU.64 R28, [R1+0xb00] ;  /* 0x000b0000011c7983 */ /* 0x000ea80000300a00 */
[----:B------:R-:W2:Y:S04]  /*2d820*/  LDL.LU.64 R30, [R1+0xb08] ;  /* 0x000b0800011e7983 */ /* 0x000ea80000300a00 */
[----:B------:R-:W2:Y:S04]  /*2d830*/  LDL.LU.64 R20, [R1+0xa10] ;  /* 0x000a100001147983 */ /* 0x000ea80000300a00 */
[----:B------:R-:W2:Y:S04]  /*2d840*/  LDL.LU.64 R22, [R1+0xa18] ;  /* 0x000a180001167983 */ /* 0x000ea80000300a00 */
[----:B-1----:R-:W-:Y:S04]  /*2d850*/  STL [R1+0x335c], R58 ;  /* 0x00335c3a01007387 */ /* 0x002fe80000100800 */
[----:B------:R-:W-:Y:S04]  /*2d860*/  STL [R1+0x3358], R59 ;  /* 0x0033583b01007387 */ /* 0x000fe80000100800 */
[----:B---3--:R-:W-:Y:S04]  /*2d870*/  STL.64 [R1+0x35a8], R18 ;  /* 0x0035a81201007387 */ /* 0x008fe80000100a00 */
[----:B------:R0:W-:Y:S04]  /*2d880*/  STL.64 [R1+0x35a0], R16 ;  /* 0x0035a01001007387 */ /* 0x0001e80000100a00 */
[----:B0-----:R-:W3:Y:S04]  /*2d890*/  LDL.LU.64 R16, [R1+0x6a0] ;  /* 0x0006a00001107983 */ /* 0x001ee80000300a00 */
[----:B------:R-:W3:Y:S04]  /*2d8a0*/  LDL.LU.64 R18, [R1+0x6a8] ;  /* 0x0006a80001127983 */ /* 0x000ee80000300a00 */
[----:B----4-:R-:W-:Y:S04]  /*2d8b0*/  STL.64 [R1+0x3588], R6 ;  /* 0x0035880601007387 */ /* 0x010fe80000100a00 */
[----:B------:R0:W-:Y:S04]  /*2d8c0*/  STL.64 [R1+0x3580], R4 ;  /* 0x0035800401007387 */ /* 0x0001e80000100a00 */
[----:B0-----:R-:W4:Y:S04]  /*2d8d0*/  LDL.LU.64 R4, [R1+0x810] ;  /* 0x0008100001047983 */ /* 0x001f280000300a00 */
[----:B------:R-:W4:Y:S01]  /*2d8e0*/  LDL.LU.64 R6, [R1+0x818] ;  /* 0x0008180001067983 */ /* 0x000f220000300a00 */
[----:B--2---:R-:W-:-:S15]  /*2d8f0*/  HMMA.16816.F32.BF16 R24, R8, R32, R24 ;  /* 0x000000200818723c */ /* 0x004fde0000041818 */
[----:B------:R-:W-:-:S04]  /*2d900*/  NOP ;  /* 0x0000000000007918 */ /* 0x000fc80000000000 */
[----:B------:R0:W-:Y:S04]  /*2d910*/  STL.64 [R1+0x440], R24 ;  /* 0x0004401801007387 */ /* 0x0001e80000100a00 */
[----:B------:R-:W-:Y:S04]  /*2d920*/  STL.64 [R1+0x448], R26 ;  /* 0x0004481a01007387 */ /* 0x000fe80000100a00 */
[----:B0-----:R-:W2:Y:S02]  /*2d930*/  LDL.LU.64 R24, [R1+0x3600] ;  /* 0x0036000001187983 */ /* 0x001ea40000300a00 */
[----:B--2---:R-:W-:-:S15]  /*2d940*/  HMMA.16816.F32.BF16 R36, R8, R24, R36 ;  /* 0x000000180824723c */ /* 0x004fde0000041824 */
[----:B------:R-:W-:-:S04]  /*2d950*/  NOP ;  /* 0x0000000000007918 */ /* 0x000fc80000000000 */
[----:B------:R-:W-:Y:S04]  /*2d960*/  STL.64 [R1+0x430], R36 ;  /* 0x0004302401007387 */ /* 0x000fe80000100a00 */
[----:B------:R0:W-:Y:S04]  /*2d970*/  STL.64 [R1+0x438], R38 ;  /* 0x0004382601007387 */ /* 0x0001e80000100a00 */
[----:B0-----:R-:W2:Y:S04]  /*2d980*/  LDL.LU.64 R38, [R1+0x35f8] ;  /* 0x0035f80001267983 */ /* 0x001ea80000300a00 */
[----:B------:R-:W2:Y:S02]  /*2d990*/  LDL.LU.64 R36, [R1+0x35f0] ;  /* 0x0035f00001247983 */ /* 0x000ea40000300a00 */
        /* <DEDUP_REMOVED lines=23> */
[----:B------:R-:W4:Y:S02]  /*2db10*/  LDL.LU.64 R52, [R1+0x35b0] ;  /* 0x0035b00001347983 */ /* 0x000f240000300a00 */
[C---:B----4-:R-:W-:Y:S08]  /*2db20*/  HMMA.16816.F32.BF16 R4, R8.reuse, R52, R4 ;  /* 0x000000340804723c */ /* 0x050ff00000041804 */
[----:B---3--:R-:W-:Y:S11]  /*2db30*/  HMMA.16816.F32.BF16 R8, R8, R56, R16 ;  /* 0x000000380808723c */ /* 0x008ff60000041810 */
[----:B------:R-:W-:Y:S04]  /*2db40*/  STL.64 [R1+0x3e0], R4 ;  /* 0x0003e00401007387 */ /* 0x000fe80000100a00 */
[----:B------:R0:W-:Y:S02]  /*2db50*/  STL.64 [R1+0x3e8], R6 ;  /* 0x0003e80601007387 */ /* 0x0001e40000100a00 */
[C---:B0-----:R-:W-:Y:S02]  /*2db60*/  HMMA.16816.F32.BF16 R4, R12.reuse, R32, R28 ;  /* 0x000000200c04723c */ /* 0x041fe4000004181c */
[----:B------:R-:W3:Y:S04]  /*2db70*/  LDL.LU.64 R28, [R1+0x930] ;  /* 0x00093000011c7983 */ /* 0x000ee80000300a00 */
[----:B------:R-:W-:Y:S04]  /*2db80*/  STL.64 [R1+0x290], R8 ;  /* 0x0002900801007387 */ /* 0x000fe80000100a00 */
[----:B------:R-:W-:Y:S04]  /*2db90*/  STL.64 [R1+0x298], R10 ;  /* 0x0002980a01007387 */ /* 0x000fe80000100a00 */
[----:B------:R-:W3:Y:S05]  /*2dba0*/  LDL.LU.64 R30, [R1+0x938] ;  /* 0x00093800011e7983 */ /* 0x000eea0000300a00 */
[----:B------:R-:W-:Y:S04]  /*2dbb0*/  STL.64 [R1+0x270], R4 ;  /* 0x0002700401007387 */ /* 0x000fe80000100a00 */
[----:B------:R0:W-:Y:S04]  /*2dbc0*/  STL.64 [R1+0x278], R6 ;  /* 0x0002780601007387 */ /* 0x0001e80000100a00 */
[----:B------:R-:W4:Y:S04]  /*2dbd0*/  LDL.LU.64 R16, [R1+0x880] ;  /* 0x0008800001107983 */ /* 0x000f280000300a00 */
[----:B------:R-:W4:Y:S01]  /*2dbe0*/  LDL.LU.64 R18, [R1+0x888] ;  /* 0x0008880001127983 */ /* 0x000f220000300a00 */
[----:B0-----:R-:W-:-:S15]  /*2dbf0*/  HMMA.16816.F32.BF16 R4, R12, R24, R20 ;  /* 0x000000180c04723c */ /* 0x001fde0000041814 */
[----:B------:R-:W-:-:S04]  /*2dc00*/  NOP ;  /* 0x0000000000007918 */ /* 0x000fc80000000000 */
[----:B------:R-:W-:Y:S02]  /*2dc10*/  IMAD.MOV.U32 R0, RZ, RZ, R4 ;  /* 0x000000ffff007224 */ /* 0x000fe400078e0004 */
[----:B------:R-:W-:Y:S02]  /*2dc20*/  IMAD.MOV.U32 R2, RZ, RZ, R5 ;  /* 0x000000ffff027224 */ /* 0x000fe400078e0005 */
[----:B------:R-:W-:Y:S02]  /*2dc30*/  IMAD.MOV.U32 R61, RZ, RZ, R6 ;  /* 0x000000ffff3d7224 */ /* 0x000fe400078e0006 */
[----:B------:R-:W-:Y:S01]  /*2dc40*/  IMAD.MOV.U32 R3, RZ, RZ, R7 ;  /* 0x000000ffff037224 */ /* 0x000fe200078e0007 */
[----:B------:R-:W2:Y:S04]  /*2dc50*/  LDL.LU.64 R4, [R1+0x840] ;  /* 0x0008400001047983 */ /* 0x000ea80000300a00 */
[----:B------:R-:W2:Y:S04]  /*2dc60*/  LDL.LU.64 R6, [R1+0x848] ;  /* 0x0008480001067983 */ /* 0x000ea80000300a00 */
[----:B------:R-:W2:Y:S04]  /*2dc70*/  LDL.LU.64 R20, [R1+0x7f0] ;  /* 0x0007f00001147983 */ /* 0x000ea80000300a00 */
[----:B------:R-:W2:Y:S04]  /*2dc80*/  LDL.LU.64 R22, [R1+0x7f8] ;  /* 0x0007f80001167983 */ /* 0x000ea80000300a00 */
[----:B------:R-:W2:Y:S04]  /*2dc90*/  LDL.LU.64 R8, [R1+0x4d0] ;  /* 0x0004d00001087983 */ /* 0x000ea80000300a00 */
[----:B------:R-:W2:Y:S04]  /*2dca0*/  LDL.LU.64 R10, [R1+0x4d8] ;  /* 0x0004d800010a7983 */ /* 0x000ea80000300a00 */
[----:B------:R0:W-:Y:S04]  /*2dcb0*/  STL [R1+0x336c], R3 ;  /* 0x00336c0301007387 */ /* 0x0001e80000100800 */
[----:B------:R1:W-:Y:S04]  /*2dcc0*/  STL [R1+0x3368], R61 ;  /* 0x0033683d01007387 */ /* 0x0003e80000100800 */
[----:B------:R-:W-:Y:S04]  /*2dcd0*/  STL [R1+0x3364], R0 ;  /* 0x0033640001007387 */ /* 0x000fe80000100800 */
[----:B------:R-:W-:Y:S01]  /*2dce0*/  STL [R1+0x3360], R2 ;  /* 0x0033600201007387 */ /* 0x000fe20000100800 */
[C---:B---3--:R-:W-:Y:S08]  /*2dcf0*/  HMMA.16816.F32.BF16 R28, R12.reuse, R36, R28 ;  /* 0x000000240c1c723c */ /* 0x048ff0000004181c */
[----:B----4-:R-:W-:Y:S11]  /*2dd00*/  HMMA.16816.F32.BF16 R16, R12, R40, R16 ;  /* 0x000000280c10723c */ /* 0x010ff60000041810 */
[----:B------:R-:W-:Y:S04]  /*2dd10*/  STL.64 [R1+0x250], R28 ;  /* 0x0002501c01007387 */ /* 0x000fe80000100a00 */
[----:B------:R-:W-:Y:S04]  /*2dd20*/  STL.64 [R1+0x258], R30 ;  /* 0x0002581e01007387 */ /* 0x000fe80000100a00 */
[----:B------:R3:W-:Y:S01]  /*2dd30*/  STL.64 [R1+0x240], R16 ;  /* 0x0002401001007387 */ /* 0x0007e20000100a00 */
[----:B0-----:R-:W-:-:S02]  /*2dd40*/  IMAD.MOV.U32 R3, RZ, RZ, R18 ;  /* 0x000000ffff037224 */ /* 0x001fc400078e0012 */
[----:B-1----:R-:W-:Y:S01]  /*2dd50*/  IMAD.MOV.U32 R61, RZ, RZ, R19 ;  /* 0x000000ffff3d7224 */ /* 0x002fe200078e0013 */
[----:B---3--:R-:W3:Y:S04]  /*2dd60*/  LDL.LU.64 R16, [R1+0x140] ;  /* 0x0001400001107983 */ /* 0x008ee80000300a00 */
[----:B------:R-:W3:Y:S04]  /*2dd70*/  LDL.LU.64 R18, [R1+0x148] ;  /* 0x0001480001127983 */ /* 0x000ee80000300a00 */
[----:B------:R-:W4:Y:S01]  /*2dd80*/  LDL.LU.64 R28, [R1+0x5e0] ;  /* 0x0005e000011c7983 */ /* 0x000f220000300a00 */
[C---:B--2---:R-:W-:Y:S08]  /*2dd90*/  HMMA.16816.F32.BF16 R4, R12.reuse, R44, R4 ;  /* 0x0000002c0c04723c */ /* 0x044ff00000041804 */
[C---:B------:R-:W-:Y:S08]  /*2dda0*/  HMMA.16816.F32.BF16 R20, R12.reuse, R48, R20 ;  /* 0x000000300c14723c */ /* 0x040ff00000041814 */
[----:B------:R-:W-:Y:S01]  /*2ddb0*/  HMMA.16816.F32.BF16 R8, R12, R52, R8 ;  /* 0x000000340c08723c */ /* 0x000fe20000041808 */
[----:B------:R-:W4:Y:S02]  /*2ddc0*/  LDL.LU.64 R30, [R1+0x5e8] ;  /* 0x0005e800011e7983 */ /* 0x000f240000300a00 */
[----:B------:R-:W-:-:S02]  /*2ddd0*/  IMAD.MOV.U32 R0, RZ, RZ, R4 ;  /* 0x000000ffff007224 */ /* 0x000fc400078e0004 */
[----:B------:R-:W-:Y:S02]  /*2dde0*/  IMAD.MOV.U32 R2, RZ, RZ, R5 ;  /* 0x000000ffff027224 */ /* 0x000fe400078e0005 */
[----:B------:R-:W-:Y:S02]  /*2ddf0*/  IMAD.MOV.U32 R58, RZ, RZ, R6 ;  /* 0x000000ffff3a7224 */ /* 0x000fe400078e0006 */
[----:B------:R-:W-:Y:S01]  /*2de00*/  IMAD.MOV.U32 R59, RZ, RZ, R7 ;  /* 0x000000ffff3b7224 */ /* 0x000fe200078e0007 */
[----:B------:R-:W2:Y:S04]  /*2de10*/  LDL.LU.64 R4, [R1+0x5d0] ;  /* 0x0005d00001047983 */ /* 0x000ea80000300a00 */
[----:B------:R-:W2:Y:S04]  /*2de20*/  LDL.LU.64 R6, [R1+0x5d8] ;  /* 0x0005d80001067983 */ /* 0x000ea80000300a00 */
[----:B------:R0:W-:Y:S04]  /*2de30*/  STL.64 [R1+0x220], R20 ;  /* 0x0002201401007387 */ /* 0x0001e80000100a00 */
[----:B------:R1:W-:Y:S04]  /*2de40*/  STL.64 [R1+0x228], R22 ;  /* 0x0002281601007387 */ /* 0x0003e80000100a00 */
[----:B0-----:R-:W2:Y:S04]  /*2de50*/  LDL.LU.64 R20, [R1+0x5c0] ;  /* 0x0005c00001147983 */ /* 0x001ea80000300a00 */
[----:B-1----:R-:W2:Y:S04]  /*2de60*/  LDL.LU.64 R22, [R1+0x5c8] ;  /* 0x0005c80001167983 */ /* 0x002ea80000300a00 */
[----:B------:R0:W-:Y:S04]  /*2de70*/  STL.64 [R1+0x210], R8 ;  /* 0x0002100801007387 */ /* 0x0001e80000100a00 */
[----:B------:R1:W-:Y:S04]  /*2de80*/  STL.64 [R1+0x218], R10 ;  /* 0x0002180a01007387 */ /* 0x0003e80000100a00 */
[----:B0-----:R-:W2:Y:S04]  /*2de90*/  LDL.LU.64 R8, [R1+0x5b0] ;  /* 0x0005b00001087983 */ /* 0x001ea80000300a00 */
[----:B-1----:R-:W2:Y:S04]  /*2dea0*/  LDL.LU.64 R10, [R1+0x5b8] ;  /* 0x0005b800010a7983 */ /* 0x002ea80000300a00 */
[----:B------:R-:W-:Y:S04]  /*2deb0*/  STL.64 [R1+0x3598], R54 ;  /* 0x0035983601007387 */ /* 0x000fe80000100a00 */
[----:B------:R0:W-:Y:S04]  /*2dec0*/  STL.64 [R1+0x3590], R52 ;  /* 0x0035903401007387 */ /* 0x0001e80000100a00 */
[----:B0-----:R-:W2:Y:S04]  /*2ded0*/  LDL.LU.64 R52, [R1+0xaa0] ;  /* 0x000aa00001347983 */ /* 0x001ea80000300a00 */
[----:B------:R-:W2:Y:S01]  /*2dee0*/  LDL.LU.64 R54, [R1+0xaa8] ;  /* 0x000aa80001367983 */ /* 0x000ea20000300a00 */
[----:B---3--:R-:W-:Y:S03]  /*2def0*/  HMMA.16816.F32.BF16 R12, R12, R56, R16 ;  /* 0x000000380c0c723c */ /* 0x008fe60000041810 */
[----:B------:R-:W2:Y:S04]  /*2df00*/  LDL.LU.64 R18, [R1+0x35a8] ;  /* 0x0035a80001127983 */ /* 0x000ea80000300a00 */
[----:B------:R-:W2:-:S12]  /*2df10*/  LDL.LU.64 R16, [R1+0x35a0] ;  /* 0x0035a00001107983 */ /* 0x000e980000300a00 */
[----:B------:R-:W-:Y:S04]  /*2df20*/  STL.64 [R1+0x90], R12 ;  /* 0x0000900c01007387 */ /* 0x000fe80000100a00 */
[----:B------:R4:W-:Y:S04]  /*2df30*/  STL.64 [R1+0x98], R14 ;  /* 0x0000980e01007387 */ /* 0x0009e80000100a00 */
[----:B------:R-:W-:Y:S01]  /*2df40*/  STL.64 [R1+0x3578], R24 ;  /* 0x0035781801007387 */ /* 0x000fe20000100a00 */
[C---:B--2---:R-:W-:Y:S08]  /*2df50*/  HMMA.16816.F32.BF16 R52, R16.reuse, R32, R52 ;  /* 0x000000201034723c */ /* 0x044ff00000041834 */
[C---:B----4-:R-:W-:Y:S11]  /*2df60*/  HMMA.16816.F32.BF16 R12, R16.reuse, R24, R28 ;  /* 0x00000018100c723c */ /* 0x050ff6000004181c */
[----:B------:R0:W-:Y:S04]  /*2df70*/  STL.64 [R1+0x80], R52 ;  /* 0x0000803401007387 */ /* 0x0001e80000100a00 */
[----:B------:R1:W-:Y:S04]  /*2df80*/  STL.64 [R1+0x88], R54 ;  /* 0x0000883601007387 */ /* 0x0003e80000100a00 */
[----:B------:R-:W-:Y:S04]  /*2df90*/  STL.64 [R1+0x70], R12 ;  /* 0x0000700c01007387 */ /* 0x000fe80000100a00 */
[----:B------:R2:W-:Y:S04]  /*2dfa0*/  STL.64 [R1+0x78], R14 ;  /* 0x0000780e01007387 */ /* 0x0005e80000100a00 */
[----:B0-----:R-:W3:Y:S04]  /*2dfb0*/  LDL.LU.64 R52, [R1+0x320] ;  /* 0x0003200001347983 */ /* 0x001ee80000300a00 */
[----:B-1----:R-:W3:Y:S01]  /*2dfc0*/  LDL.LU.64 R54, [R1+0x328] ;  /* 0x0003280001367983 */ /* 0x002ee20000300a00 */
[C---:B------:R-:W-:Y:S08]  /*2dfd0*/  HMMA.16816.F32.BF16 R4, R16.reuse, R36, R4 ;  /* 0x000000241004723c */ /* 0x040ff00000041804 */
[C---:B--2---:R-:W-:Y:S08]  /*2dfe0*/  HMMA.16816.F32.BF16 R12, R16.reuse, R40, R20 ;  /* 0x00000028100c723c */ /* 0x044ff00000041814 */
[C---:B------:R-:W-:Y:S03]  /*2dff0*/  HMMA.16816.F32.BF16 R8, R16.reuse, R44, R8 ;  /* 0x0000002c1008723c */ /* 0x040fe60000041808 */
[----:B------:R0:W-:Y:S04]  /*2e000*/  STL.64 [R1+0x60], R4 ;  /* 0x0000600401007387 */ /* 0x0001e80000100a00 */
[----:B------:R1:W-:Y:S04]  /*2e010*/  STL.64 [R1+0x68], R6 ;  /* 0x0000680601007387 */ /* 0x0003e80000100a00 */
[----:B0-----:R-:W2:Y:S04]  /*2e020*/  LDL.LU.64 R4, [R1+0x130] ;  /* 0x0001300001047983 */ /* 0x001ea80000300a00 */
[----:B-1----:R-:W2:Y:S04]  /*2e030*/  LDL.LU.64 R6, [R1+0x138] ;  /* 0x0001380001067983 */ /* 0x002ea80000300a00 */
[----:B------:R-:W4:Y:S04]  /*2e040*/  LDL.LU.64 R28, [R1+0x120] ;  /* 0x00012000011c7983 */ /* 0x000f280000300a00 */
[----:B------:R-:W4:Y:S04]  /*2e050*/  LDL.LU.64 R30, [R1+0x128] ;  /* 0x00012800011e7983 */ /* 0x000f280000300a00 */
[----:B------:R-:W-:Y:S04]  /*2e060*/  STL.64 [R1+0x3570], R38 ;  /* 0x0035702601007387 */ /* 0x000fe80000100a00 */
[----:B------:R0:W-:Y:S04]  /*2e070*/  STL.64 [R1+0x3568], R36 ;  /* 0x0035682401007387 */ /* 0x0001e80000100a00 */
[----:B------:R-:W2:Y:S04]  /*2e080*/  LDL.LU.64 R24, [R1+0x5f0] ;  /* 0x0005f00001187983 */ /* 0x000ea80000300a00 */
[----:B------:R-:W-:Y:S04]  /*2e090*/  STL.64 [R1+0x50], R12 ;  /* 0x0000500c01007387 */ /* 0x000fe80000100a00 */
[----:B------:R-:W-:Y:S04]  /*2e0a0*/  STL.64 [R1+0x58], R14 ;  /* 0x0000580e01007387 */ /* 0x000fe80000100a00 */
[----:B------:R-:W2:Y:S04]  /*2e0b0*/  LDL.LU.64 R26, [R1+0x5f8] ;  /* 0x0005f800011a7983 */ /* 0x000ea80000300a00 */
[----:B------:R1:W-:Y:S04]  /*2e0c0*/  STL.64 [R1+0x1f0], R8 ;  /* 0x0001f00801007387 */ /* 0x0003e80000100a00 */
[----:B------:R1:W-:Y:S04]  /*2e0d0*/  STL.64 [R1+0x1f8], R10 ;  /* 0x0001f80a01007387 */ /* 0x0003e80000100a00 */
[----:B0-----:R-:W2:Y:S04]  /*2e0e0*/  LDL.LU.64 R36, [R1+0x5a0] ;  /* 0x0005a00001247983 */ /* 0x001ea80000300a00 */
[----:B------:R-:W2:Y:S04]  /*2e0f0*/  LDL.LU.64 R38, [R1+0x5a8] ;  /* 0x0005a80001267983 */ /* 0x000ea80000300a00 */
[----:B-1----:R-:W2:Y:S04]  /*2e100*/  LDL.LU.64 R8, [R1+0x3a0] ;  /* 0x0003a00001087983 */ /* 0x002ea80000300a00 */
[----:B------:R-:W2:Y:S04]  /*2e110*/  LDL.LU.64 R10, [R1+0x3a8] ;  /* 0x0003a800010a7983 */ /* 0x000ea80000300a00 */
[----:B------:R-:W2:Y:S04]  /*2e120*/  LDL.LU.64 R12, [R1+0x380] ;  /* 0x00038000010c7983 */ /* 0x000ea80000300a00 */
[----:B------:R-:W2:Y:S01]  /*2e130*/  LDL.LU.64 R14, [R1+0x388] ;  /* 0x00038800010e7983 */ /* 0x000ea20000300a00 */
[----:B---3--:R-:W-:-:S15]  /*2e140*/  HMMA.16816.F32.BF16 R52, R16, R48, R52 ;  /* 0x000000301034723c */ /* 0x008fde0000041834 */
[----:B------:R-:W-:-:S04]  /*2e150*/  NOP ;  /* 0x0000000000007918 */ /* 0x000fc80000000000 */
[----:B------:R-:W-:Y:S04]  /*2e160*/  STL.64 [R1+0x320], R52 ;  /* 0x0003203401007387 */ /* 0x000fe80000100a00 */
[----:B------:R0:W-:Y:S04]  /*2e170*/  STL.64 [R1+0x328], R54 ;  /* 0x0003283601007387 */ /* 0x0001e80000100a00 */
[----:B0-----:R-:W3:Y:S04]  /*2e180*/  LDL.LU.64 R54, [R1+0x3598] ;  /* 0x0035980001367983 */ /* 0x001ee80000300a00 */
[----:B------:R-:W2:Y:S02]  /*2e190*/  LDL.LU.64 R52, [R1+0x3590] ;  /* 0x0035900001347983 */ /* 0x000ea40000300a00 */
[----:B--2---:R-:W-:-:S15]  /*2e1a0*/  HMMA.16816.F32.BF16 R4, R16, R52, R4 ;  /* 0x000000341004723c */ /* 0x004fde0000041804 */
[----:B------:R-:W-:-:S04]  /*2e1b0*/  NOP ;  /* 0x0000000000007918 */ /* 0x000fc80000000000 */
[----:B------:R-:W-:Y:S04]  /*2e1c0*/  STL.64 [R1+0x490], R4 ;  /* 0x0004900401007387 */ /* 0x000fe80000100a00 */
[----:B------:R0:W-:Y:S04]  /*2e1d0*/  STL.64 [R1+0x498], R6 ;  /* 0x0004980601007387 */ /* 0x0001e80000100a00 */
[----:B0-----:R-:W2:Y:S04]  /*2e1e0*/  LDL.LU.64 R6, [R1+0x3588] ;  /* 0x0035880001067983 */ /* 0x001ea80000300a00 */
[----:B------:R-:W2:Y:S01]  /*2e1f0*/  LDL.LU.64 R4, [R1+0x3580] ;  /* 0x0035800001047983 */ /* 0x000ea20000300a00 */
[----:B----4-:R-:W-:Y:S03]  /*2e200*/  HMMA.16816.F32.BF16 R28, R16, R56, R28 ;  /* 0x00000038101c723c */ /* 0x010fe6000004181c */
[----:B------:R-:W4:Y:S04]  /*2e210*/  LDL.LU.64 R16, [R1+0x590] ;  /* 0x0005900001107983 */ /* 0x000f280000300a00 */
[----:B------:R-:W4:-:S12]  /*2e220*/  LDL.LU.64 R18, [R1+0x598] ;  /* 0x0005980001127983 */ /* 0x000f180000300a00 */
[----:B------:R0:W-:Y:S04]  /*2e230*/  STL.64 [R1+0x480], R28 ;  /* 0x0004801c01007387 */ /* 0x0001e80000100a00 */
[----:B------:R1:W-:Y:S04]  /*2e240*/  STL.64 [R1+0x488], R30 ;  /* 0x0004881e01007387 */ /* 0x0003e80000100a00 */
[----:B0-----:R-:W3:Y:S04]  /*2e250*/  LDL.LU.64 R28, [R1+0x150] ;  /* 0x00015000011c7983 */ /* 0x001ee80000300a00 */
[----:B-1----:R-:W3:Y:S01]  /*2e260*/  LDL.LU.64 R30, [R1+0x158] ;  /* 0x00015800011e7983 */ /* 0x002ee20000300a00 */
        /* <DEDUP_REMOVED lines=10> */
[----:B------:R-:W4:Y:S01]  /*2e310*/  LDL.LU.64 R36, [R1+0x3568] ;  /* 0x0035680001247983 */ /* 0x000f220000300a00 */
[----:B------:R-:W0:Y:S01]  /*2e320*/  S2R R60, SR_TID.X ;  /* 0x00000000003c7919 */ /* 0x000e220000002100 */
[----:B------:R-:W1:Y:S01]  /*2e330*/  S2R R20, SR_TID.X ;  /* 0x0000000000147919 */ /* 0x000e620000002100 */
[----:B------:R-:W-:Y:S01]  /*2e340*/  HMMA.16816.F32.BF16 R12, R4, R44, R12 ;  /* 0x0000002c040c723c */ /* 0x000fe2000004180c */
[----:B0-----:R-:W-:Y:S01]  /*2e350*/  LOP3.LUT R60, R60, 0x7, RZ, 0xc0, !PT ;  /* 0x000000073c3c7812 */ /* 0x001fe200078ec0ff */
[----:B-1----:R-:W-:-:S04]  /*2e360*/  IMAD.SHL.U32 R22, R20, 0x2, RZ ;  /* 0x0000000214167824 */ /* 0x002fc800078e00ff */
[----:B------:R-:W-:Y:S02]  /*2e370*/  IMAD R60, R60, 0x210, RZ ;  /* 0x000002103c3c7824 */ /* 0x000fe400078e02ff */
[----:B------:R-:W-:-:S03]  /*2e380*/  IMAD.SHL.U32 R21, R20, 0x100, RZ ;  /* 0x0000010014157824 */ /* 0x000fc600078e00ff */
[----:B------:R-:W-:-:S04]  /*2e390*/  LOP3.LUT R20, R60, 0x10, R22, 0x78, !PT ;  /* 0x000000103c147812 */ /* 0x000fc800078e7816 */
[----:B------:R-:W-:-:S04]  /*2e3a0*/  LOP3.LUT R20, R20, 0x1000, R21, 0xf8, !PT ;  /* 0x0000100014147812 */ /* 0x000fc800078ef815 */
[----:B------:R-:W-:Y:S01]  /*2e3b0*/  LOP3.LUT R20, R20, 0x20, RZ, 0x3c, !PT ;  /* 0x0000002014147812 */ /* 0x000fe200078e3cff */
[----:B----4-:R-:W-:-:S15]  /*2e3c0*/  HMMA.16816.F32.BF16 R16, R4, R36, R16 ;  /* 0x000000240410723c */ /* 0x010fde0000041810 */
[----:B------:R-:W-:-:S04]  /*2e3d0*/  NOP ;  /* 0x0000000000007918 */ /* 0x000fc80000000000 */
[----:B------:R-:W-:Y:S04]  /*2e3e0*/  STL.64 [R1+0x5d0], R16 ;  /* 0x0005d01001007387 */ /* 0x000fe80000100a00 */
[----:B------:R0:W-:Y:S02]  /*2e3f0*/  STL.64 [R1+0x5d8], R18 ;  /* 0x0005d81201007387 */ /* 0x0001e40000100a00 */
[----:B0-----:R-:W-:Y:S01]  /*2e400*/  HMMA.16816.F32.BF16 R16, R4, R40, R8 ;  /* 0x000000280410723c */ /* 0x001fe20000041808 */
[----:B------:R-:W-:Y:S01]  /*2e410*/  LOP3.LUT R60, R60, 0x10, R22, 0x78, !PT ;  /* 0x000000103c3c7812 */ /* 0x000fe200078e7816 */
[----:B------:R-:W-:-:S15]  /*2e420*/  LDSM.16.MT88.4 R8, [R20+UR5] ;  /* 0x000000051408783b */ /* 0x000fde0008004200 */
[----:B------:R-:W-:Y:S02]  /*2e430*/  NOP ;  /* 0x0000000000007918 */ /* 0x000fe40000000000 */
[----:B------:R-:W-:Y:S04]  /*2e440*/  STL.64 [R1+0x5c0], R16 ;  /* 0x0005c01001007387 */ /* 0x000fe80000100a00 */
[----:B------:R-:W-:Y:S04]  /*2e450*/  STL.64 [R1+0x5c8], R18 ;  /* 0x0005c81201007387 */ /* 0x000fe80000100a00 */
[----:B------:R-:W-:Y:S04]  /*2e460*/  STL.64 [R1+0x3560], R46 ;  /* 0x0035602e01007387 */ /* 0x000fe80000100a00 */
[----:B------:R0:W-:Y:S04]  /*2e470*/  STL.64 [R1+0x3558], R44 ;  /* 0x0035582c01007387 */ /* 0x0001e80000100a00 */
[----:B------:R-:W-:Y:S04]  /*2e480*/  STL.64 [R1+0x5b0], R12 ;  /* 0x0005b00c01007387 */ /* 0x000fe80000100a00 */
[----:B------:R-:W-:Y:S04]  /*2e490*/  STL.64 [R1+0x5b8], R14 ;  /* 0x0005b80e01007387 */ /* 0x000fe80000100a00 */
[----:B------:R-:W1:Y:S04]  /*2e4a0*/  LDSM.16.MT88.4 R12, [R20+UR5+0x80] ;  /* 0x00008005140c783b */ /* 0x000e680008004200 */
[----:B------:R-:W4:Y:S04]  /*2e4b0*/  LDSM.16.MT88.4 R16, [R20+UR5+0x100] ;  /* 0x000100051410783b */ /* 0x000f280008004200 */
[----:B0-----:R-:W2:Y:S04]  /*2e4c0*/  LDL.LU.64 R44, [R1+0x350] ;  /* 0x00035000012c7983 */ /* 0x001ea80000300a00 */
[----:B------:R-:W2:Y:S04]  /*2e4d0*/  LDL.LU.64 R46, [R1+0x358] ;  /* 0x00035800012e7983 */ /* 0x000ea80000300a00 */
[----:B-1----:R-:W-:Y:S04]  /*2e4e0*/  STL.64 [R1+0x3520], R14 ;  /* 0x0035200e01007387 */ /* 0x002fe80000100a00 */
[----:B------:R3:W-:Y:S02]  /*2e4f0*/  STL.64 [R1+0x3518], R12 ;  /* 0x0035180c01007387 */ /* 0x0007e40000100a00 */
[----:B---3--:R-:W-:Y:S02]  /*2e500*/  HMMA.16816.F32.BF16 R12, R4, R48, R28 ;  /* 0x00000030040c723c */ /* 0x008fe4000004181c */
[----:B------:R-:W3:Y:S04]  /*2e510*/  LDL.LU.64 R28, [R1+0x340] ;  /* 0x00034000011c7983 */ /* 0x000ee80000300a00 */
[----:B------:R-:W3:-:S13]  /*2e520*/  LDL.LU.64 R30, [R1+0x348] ;  /* 0x00034800011e7983 */ /* 0x000eda0000300a00 */
[----:B------:R0:W-:Y:S04]  /*2e530*/  STL.64 [R1+0x5a0], R12 ;  /* 0x0005a00c01007387 */ /* 0x0001e80000100a00 */
[----:B------:R1:W-:Y:S04]  /*2e540*/  STL.64 [R1+0x5a8], R14 ;  /* 0x0005a80e01007387 */ /* 0x0003e80000100a00 */
[----:B0-----:R-:W3:Y:S04]  /*2e550*/  LDL.LU.64 R12, [R1+0xb20] ;  /* 0x000b2000010c7983 */ /* 0x001ee80000300a00 */
[----:B-1----:R-:W3:Y:S01]  /*2e560*/  LDL.LU.64 R14, [R1+0xb28] ;  /* 0x000b2800010e7983 */ /* 0x002ee20000300a00 */
[----:B------:R-:W-:-:S03]  /*2e570*/  LOP3.LUT R60, R60, 0x1000, R21, 0xf8, !PT ;  /* 0x000010003c3c7812 */ /* 0x000fc600078ef815 */
[----:B------:R-:W0:Y:S04]  /*2e580*/  LDSM.16.MT88.4 R20, [R20+UR5+0x180] ;  /* 0x000180051414783b */ /* 0x000e280008004200 */
[----:B------:R-:W-:Y:S04]  /*2e590*/  STL.64 [R1+0x3550], R50 ;  /* 0x0035503201007387 */ /* 0x000fe80000100a00 */
[----:B------:R-:W-:Y:S04]  /*2e5a0*/  STL.64 [R1+0x3548], R48 ;  /* 0x0035483001007387 */ /* 0x000fe80000100a00 */
[----:B----4-:R-:W-:Y:S04]  /*2e5b0*/  STL.64 [R1+0x3500], R18 ;  /* 0x0035001201007387 */ /* 0x010fe80000100a00 */
[----:B------:R2:W-:Y:S04]  /*2e5c0*/  STL.64 [R1+0x34f8], R16 ;  /* 0x0034f81001007387 */ /* 0x0005e80000100a00 */
[----:B------:R-:W-:Y:S04]  /*2e5d0*/  STL.64 [R1+0x3540], R54 ;  /* 0x0035403601007387 */ /* 0x000fe80000100a00 */
[----:B------:R-:W-:Y:S01]  /*2e5e0*/  STL.64 [R1+0x3538], R52 ;  /* 0x0035383401007387 */ /* 0x000fe20000100a00 */
[----:B------:R-:W-:Y:S01]  /*2e5f0*/  LOP3.LUT R60, R60, 0x40, RZ, 0x3c, !PT ;  /* 0x000000403c3c7812 */ /* 0x000fe200078e3cff */
[----:B--2---:R-:W-:-:S15]  /*2e600*/  HMMA.16816.F32.BF16 R16, R4, R52, R44 ;  /* 0x000000340410723c */ /* 0x004fde000004182c */
[----:B------:R-:W-:-:S04]  /*2e610*/  NOP ;  /* 0x0000000000007918 */ /* 0x000fc80000000000 */
[----:B------:R-:W-:Y:S04]  /*2e620*/  STL.64 [R1+0x590], R16 ;  /* 0x0005901001007387 */ /* 0x000fe80000100a00 */
[----:B------:R-:W-:Y:S04]  /*2e630*/  STL.64 [R1+0x598], R18 ;  /* 0x0005981201007387 */ /* 0x000fe80000100a00 */
[----:B0-----:R-:W-:Y:S04]  /*2e640*/  STL.64 [R1+0x34a0], R22 ;  /* 0x0034a01601007387 */ /* 0x001fe80000100a00 */
[----:B------:R-:W-:Y:S04]  /*2e650*/  STL.64 [R1+0x3498], R20 ;  /* 0x0034981401007387 */ /* 0x000fe80000100a00 */
[----:B------:R-:W-:Y:S04]  /*2e660*/  STL.64 [R1+0x3530], R58 ;  /* 0x0035303a01007387 */ /* 0x000fe80000100a00 */
[----:B------:R-:W-:Y:S01]  /*2e670*/  STL.64 [R1+0x3528], R56 ;  /* 0x0035283801007387 */ /* 0x000fe20000100a00 */
[----:B---3--:R-:W-:-:S15]  /*2e680*/  HMMA.16816.F32.BF16 R4, R4, R56, R28 ;  /* 0x000000380404723c */ /* 0x008fde000004181c */
[----:B------:R-:W-:-:S04]  /*2e690*/  NOP ;  /* 0x0000000000007918 */ /* 0x000fc80000000000 */
[----:B------:R-:W-:Y:S04]  /*2e6a0*/  STL.64 [R1+0x470], R4 ;  /* 0x0004700401007387 */ /* 0x000fe80000100a00 */
[----:B------:R-:W-:Y:S04]  /*2e6b0*/  STL.64 [R1+0x478], R6 ;  /* 0x0004780601007387 */ /* 0x000fe80000100a00 */
[----:B------:R-:W0:Y:S04]  /*2e6c0*/  LDSM.16.MT88.4 R4, [R60+UR5] ;  /* 0x000000053c04783b */ /* 0x000e280008004200 */
[----:B0-----:R-:W-:Y:S04]  /*2e6d0*/  STL.64 [R1+0x3470], R6 ;  /* 0x0034700601007387 */ /* 0x001fe80000100a00 */
[----:B------:R0:W-:Y:S04]  /*2e6e0*/  STL.64 [R1+0x3468], R4 ;  /* 0x0034680401007387 */ /* 0x0001e80000100a00 */
[----:B------:R-:W2:Y:S04]  /*2e6f0*/  LDL.LU.64 R20, [R1+0xa30] ;  /* 0x000a300001147983 */ /* 0x000ea80000300a00 */
[----:B------:R-:W2:Y:S01]  /*2e700*/  LDL.LU.64 R22, [R1+0xa38] ;  /* 0x000a380001167983 */ /* 0x000ea20000300a00 */
[----:B0-----:R-:W-:-:S15]  /*2e710*/  HMMA.16816.F32.BF16 R4, R8, R32, R12 ;  /* 0x000000200804723c */ /* 0x001fde000004180c */
[----:B------:R-:W-:-:S04]  /*2e720*/  NOP ;  /* 0x0000000000007918 */ /* 0x000fc80000000000 */
[----:B------:R0:W-:Y:S04]  /*2e730*/  STL.64 [R1+0x580], R4 ;  /* 0x0005800401007387 */ /* 0x0001e80000100a00 */
[----:B------:R1:W-:Y:S04]  /*2e740*/  STL.64 [R1+0x588], R6 ;  /* 0x0005880601007387 */ /* 0x0003e80000100a00 */
[----:B0-----:R-:W3:Y:S04]  /*2e750*/  LDL.LU.64 R4, [R1+0x950] ;  /* 0x0009500001047983 */ /* 0x001ee80000300a00 */
[----:B-1----:R-:W3:Y:S04]  /*2e760*/  LDL.LU.64 R6, [R1+0x958] ;  /* 0x0009580001067983 */ /* 0x002ee80000300a00 */
[----:B------:R-:W4:Y:S04]  /*2e770*/  LDL.LU.64 R44, [R1+0x890] ;  /* 0x00089000012c7983 */ /* 0x000f280000300a00 */
        /* <DEDUP_REMOVED lines=10> */
[----:B------:R-:W4:Y:S01]  /*2e820*/  LDL.LU.64 R18, [R1+0xa08] ;  /* 0x000a080001127983 */ /* 0x000f220000300a00 */
[C---:B--2---:R-:W-:Y:S08]  /*2e830*/  HMMA.16816.F32.BF16 R20, R8.reuse, R24, R20 ;  /* 0x000000180814723c */ /* 0x044ff00000041814 */
[C---:B---3--:R-:W-:Y:S08]  /*2e840*/  HMMA.16816.F32.BF16 R4, R8.reuse, R36, R4 ;  /* 0x000000240804723c */ /* 0x048ff00000041804 */
[C---:B----4-:R-:W-:Y:S01]  /*2e850*/  HMMA.16816.F32.BF16 R44, R8.reuse, R40, R44 ;  /* 0x00000028082c723c */ /* 0x050fe2000004182c */
[----:B------:R-:W-:Y:S04]  /*2e860*/  STL.64 [R1+0x3510], R18 ;  /* 0x0035101201007387 */ /* 0x000fe80000100a00 */
[----:B------:R0:W-:Y:S04]  /*2e870*/  STL.64 [R1+0x3508], R16 ;  /* 0x0035081001007387 */ /* 0x0001e80000100a00 */
[----:B0-----:R-:W2:Y:S04]  /*2e880*/  LDL.LU.64 R16, [R1+0xaf0] ;  /* 0x000af00001107983 */ /* 0x001ea80000300a00 */
[----:B------:R-:W2:Y:S04]  /*2e890*/  LDL.LU.64 R18, [R1+0xaf8] ;  /* 0x000af80001127983 */ /* 0x000ea80000300a00 */
[----:B------:R-:W3:Y:S04]  /*2e8a0*/  LDL.LU.64 R28, [R1+0x7a0] ;  /* 0x0007a000011c7983 */ /* 0x000ee80000300a00 */
[----:B------:R-:W3:Y:S04]  /*2e8b0*/  LDL.LU.64 R30, [R1+0x7a8] ;  /* 0x0007a800011e7983 */ /* 0x000ee80000300a00 */
[----:B------:R0:W-:Y:S04]  /*2e8c0*/  STL.64 [R1+0x570], R20 ;  /* 0x0005701401007387 */ /* 0x0001e80000100a00 */
[----:B------:R1:W-:Y:S04]  /*2e8d0*/  STL.64 [R1+0x578], R22 ;  /* 0x0005781601007387 */ /* 0x0003e80000100a00 */
[----:B0-----:R-:W4:Y:S04]  /*2e8e0*/  LDL.LU.64 R20, [R1+0x620] ;  /* 0x0006200001147983 */ /* 0x001f280000300a00 */
[----:B-1----:R-:W4:Y:S04]  /*2e8f0*/  LDL.LU.64 R22, [R1+0x628] ;  /* 0x0006280001167983 */ /* 0x002f280000300a00 */
[----:B------:R0:W-:Y:S04]  /*2e900*/  STL.64 [R1+0x560], R4 ;  /* 0x0005600401007387 */ /* 0x0001e80000100a00 */
[----:B------:R1:W-:Y:S04]  /*2e910*/  STL.64 [R1+0x568], R6 ;  /* 0x0005680601007387 */ /* 0x0003e80000100a00 */
[----:B0-----:R-:W2:Y:S04]  /*2e920*/  LDL.LU.64 R4, [R1+0x310] ;  /* 0x0003100001047983 */ /* 0x001ea80000300a00 */
[----:B-1----:R-:W2:Y:S04]  /*2e930*/  LDL.LU.64 R6, [R1+0x318] ;  /* 0x0003180001067983 */ /* 0x002ea80000300a00 */
        /* <DEDUP_REMOVED lines=22> */
[----:B--2---:R-:W-:Y:S02]  /*2eaa0*/  HMMA.16816.F32.BF16 R8, R8, R56, R12 ;  /* 0x000000380808723c */ /* 0x004fe4000004180c */
[----:B------:R-:W2:Y:S04]  /*2eab0*/  LDL.LU.64 R14, [R1+0x3520] ;  /* 0x00352000010e7983 */ /* 0x000ea80000300a00 */
[----:B------:R-:W2:-:S13]  /*2eac0*/  LDL.LU.64 R12, [R1+0x3518] ;  /* 0x00351800010c7983 */ /* 0x000e9a0000300a00 */
[----:B------:R0:W-:Y:S04]  /*2ead0*/  STL.64 [R1+0x3d0], R8 ;  /* 0x0003d00801007387 */ /* 0x0001e80000100a00 */
[----:B------:R1:W-:Y:S04]  /*2eae0*/  STL.64 [R1+0x3d8], R10 ;  /* 0x0003d80a01007387 */ /* 0x0003e80000100a00 */
[----:B0-----:R-:W3:Y:S04]  /*2eaf0*/  LDL.LU.64 R8, [R1+0x920] ;  /* 0x0009200001087983 */ /* 0x001ee80000300a00 */
[----:B-1----:R-:W3:Y:S01]  /*2eb00*/  LDL.LU.64 R10, [R1+0x928] ;  /* 0x00092800010a7983 */ /* 0x002ee20000300a00 */
[----:B--2---:R-:W-:-:S15]  /*2eb10*/  HMMA.16816.F32.BF16 R16, R12, R32, R16 ;  /* 0x000000200c10723c */ /* 0x004fde0000041810 */
[----:B------:R-:W-:-:S04]  /*2eb20*/  NOP ;  /* 0x0000000000007918 */ /* 0x000fc80000000000 */
[----:B------:R-:W-:Y:S04]  /*2eb30*/  STL.64 [R1+0x3a0], R16 ;  /* 0x0003a01001007387 */ /* 0x000fe80000100a00 */
[----:B------:R0:W-:Y:S04]  /*2eb40*/  STL.64 [R1+0x3a8], R18 ;  /* 0x0003a81201007387 */ /* 0x0001e80000100a00 */
[----:B0-----:R-:W2:Y:S04]  /*2eb50*/  LDL.LU.64 R18, [R1+0x3510] ;  /* 0x0035100001127983 */ /* 0x001ea80000300a00 */
[----:B------:R-:W2:Y:S01]  /*2eb60*/  LDL.LU.64 R16, [R1+0x3508] ;  /* 0x0035080001107983 */ /* 0x000ea20000300a00 */
[C---:B---3--:R-:W-:Y:S08]  /*2eb70*/  HMMA.16816.F32.BF16 R8, R12.reuse, R36, R8 ;  /* 0x000000240c08723c */ /* 0x048ff00000041808 */
[C---:B------:R-:W-:Y:S08]  /*2eb80*/  HMMA.16816.F32.BF16 R4, R12.reuse, R48, R4 ;  /* 0x000000300c04723c */ /* 0x040ff00000041804 */
[----:B--2---:R-:W-:-:S15]  /*2eb90*/  HMMA.16816.F32.BF16 R16, R12, R24, R16 ;  /* 0x000000180c10723c */ /* 0x004fde0000041810 */
[----:B------:R-:W-:-:S04]  /*2eba0*/  NOP ;  /* 0x0000000000007918 */ /* 0x000fc80000000000 */
[----:B------:R-:W-:Y:S04]  /*2ebb0*/  STL.64 [R1+0x390], R16 ;  /* 0x0003901001007387 */ /* 0x000fe80000100a00 */
[----:B------:R0:W-:Y:S04]  /*2ebc0*/  STL.64 [R1+0x398], R18 ;  /* 0x0003981201007387 */ /* 0x0001e80000100a00 */
[----:B0-----:R-:W2:Y:S04]  /*2ebd0*/  LDL.LU.64 R18, [R1+0x3500] ;  /* 0x0035000001127983 */ /* 0x001ea80000300a00 */
[----:B------:R-:W2:Y:S04]  /*2ebe0*/  LDL.LU.64 R16, [R1+0x34f8] ;  /* 0x0034f80001107983 */ /* 0x000ea80000300a00 */
[----:B------:R-:W-:Y:S04]  /*2ebf0*/  STL.64 [R1+0x34f0], R38 ;  /* 0x0034f02601007387 */ /* 0x000fe80000100a00 */
[----:B------:R-:W-:Y:S04]  /*2ec00*/  STL.64 [R1+0x34e8], R36 ;  /* 0x0034e82401007387 */ /* 0x000fe80000100a00 */
[----:B------:R-:W-:Y:S04]  /*2ec10*/  STL.64 [R1+0x380], R8 ;  /* 0x0003800801007387 */ /* 0x000fe80000100a00 */
[----:B------:R0:W-:Y:S02]  /*2ec20*/  STL.64 [R1+0x388], R10 ;  /* 0x0003880a01007387 */ /* 0x0001e40000100a00 */
[----:B0-----:R-:W-:Y:S02]  /*2ec30*/  HMMA.16816.F32.BF16 R8, R12, R40, R28 ;  /* 0x000000280c08723c */ /* 0x001fe4000004181c */
[----:B------:R-:W-:Y:S04]  /*2ec40*/  STL.64 [R1+0x34e0], R42 ;  /* 0x0034e02a01007387 */ /* 0x000fe80000100a00 */
[----:B------:R-:W-:-:S13]  /*2ec50*/  STL.64 [R1+0x34d8], R40 ;  /* 0x0034d82801007387 */ /* 0x000fda0000100a00 */
[----:B------:R-:W-:Y:S04]  /*2ec60*/  STL.64 [R1+0x370], R8 ;  /* 0x0003700801007387 */ /* 0x000fe80000100a00 */
[----:B------:R4:W-:Y:S02]  /*2ec70*/  STL.64 [R1+0x378], R10 ;  /* 0x0003780a01007387 */ /* 0x0009e40000100a00 */
[----:B----4-:R-:W-:Y:S02]  /*2ec80*/  HMMA.16816.F32.BF16 R8, R12, R44, R20 ;  /* 0x0000002c0c08723c */ /* 0x010fe40000041814 */
[----:B------:R-:W-:Y:S04]  /*2ec90*/  STL.64 [R1+0x34d0], R46 ;  /* 0x0034d02e01007387 */ /* 0x000fe80000100a00 */
[----:B------:R-:W-:-:S13]  /*2eca0*/  STL.64 [R1+0x34c8], R44 ;  /* 0x0034c82c01007387 */ /* 0x000fda0000100a00 */
[----:B------:R0:W-:Y:S04]  /*2ecb0*/  STL.64 [R1+0x360], R8 ;  /* 0x0003600801007387 */ /* 0x0001e80000100a00 */
[----:B------:R1:W-:Y:S04]  /*2ecc0*/  STL.64 [R1+0x368], R10 ;  /* 0x0003680a01007387 */ /* 0x0003e80000100a00 */
[----:B------:R-:W3:Y:S04]  /*2ecd0*/  LDL.LU.64 R28, [R1+0x2c0] ;  /* 0x0002c000011c7983 */ /* 0x000ee80000300a00 */
[----:B------:R-:W3:Y:S04]  /*2ece0*/  LDL.LU.64 R30, [R1+0x2c8] ;  /* 0x0002c800011e7983 */ /* 0x000ee80000300a00 */
[----:B------:R4:W-:Y:S04]  /*2ecf0*/  STL.64 [R1+0x350], R4 ;  /* 0x0003500401007387 */ /* 0x0009e80000100a00 */
[----:B------:R4:W-:Y:S04]  /*2ed00*/  STL.64 [R1+0x358], R6 ;  /* 0x0003580601007387 */ /* 0x0009e80000100a00 */
[----:B0-----:R-:W2:Y:S04]  /*2ed10*/  LDL.LU.64 R8, [R1+0x180] ;  /* 0x0001800001087983 */ /* 0x001ea80000300a00 */
[----:B-1----:R-:W2:Y:S04]  /*2ed20*/  LDL.LU.64 R10, [R1+0x188] ;  /* 0x00018800010a7983 */ /* 0x002ea80000300a00 */
[----:B----4-:R-:W4:Y:S04]  /*2ed30*/  LDL.LU.64 R4, [R1+0xa90] ;  /* 0x000a900001047983 */ /* 0x010f280000300a00 */
[----:B------:R-:W4:Y:S04]  /*2ed40*/  LDL.LU.64 R6, [R1+0xa98] ;  /* 0x000a980001067983 */ /* 0x000f280000300a00 */
[----:B------:R-:W4:Y:S04]  /*2ed50*/  LDL.LU.64 R36, [R1+0x9b0] ;  /* 0x0009b00001247983 */ /* 0x000f280000300a00 */
[----:B------:R-:W4:Y:S04]  /*2ed60*/  LDL.LU.64 R38, [R1+0x9b8] ;  /* 0x0009b80001267983 */ /* 0x000f280000300a00 */
[----:B------:R-:W4:Y:S04]  /*2ed70*/  LDL.LU.64 R40, [R1+0x8e0] ;  /* 0x0008e00001287983 */ /* 0x000f280000300a00 */
[----:B------:R-:W4:Y:S04]  /*2ed80*/  LDL.LU.64 R42, [R1+0x8e8] ;  /* 0x0008e800012a7983 */ /* 0x000f280000300a00 */
[----:B------:R-:W4:Y:S04]  /*2ed90*/  LDL.LU.64 R44, [R1+0x760] ;  /* 0x00076000012c7983 */ /* 0x000f280000300a00 */
[----:B------:R-:W4:Y:S04]  /*2eda0*/  LDL.LU.64 R46, [R1+0x768] ;  /* 0x00076800012e7983 */ /* 0x000f280000300a00 */
[----:B------:R-:W-:Y:S04]  /*2edb0*/  STL.64 [R1+0x34c0], R50 ;  /* 0x0034c03201007387 */ /* 0x000fe80000100a00 */
[----:B------:R0:W-:Y:S04]  /*2edc0*/  STL.64 [R1+0x34b8], R48 ;  /* 0x0034b83001007387 */ /* 0x0001e80000100a00 */
[----:B0-----:R-:W4:Y:S04]  /*2edd0*/  LDL.LU.64 R48, [R1+0x600] ;  /* 0x0006000001307983 */ /* 0x001f280000300a00 */
[----:B------:R-:W4:Y:S04]  /*2ede0*/  LDL.LU.64 R50, [R1+0x608] ;  /* 0x0006080001327983 */ /* 0x000f280000300a00 */
[----:B------:R-:W4:Y:S04]  /*2edf0*/  LDL.LU.64 R20, [R1+0x160] ;  /* 0x0001600001147983 */ /* 0x000f280000300a00 */
[----:B------:R-:W4:Y:S01]  /*2ee00*/  LDL.LU.64 R22, [R1+0x168] ;  /* 0x0001680001167983 */ /* 0x000f220000300a00 */
[C---:B---3--:R-:W-:Y:S08]  /*2ee10*/  HMMA.16816.F32.BF16 R28, R12.reuse, R52, R28 ;  /* 0x000000340c1c723c */ /* 0x048ff0000004181c */
[----:B--2---:R-:W-:Y:S08]  /*2ee20*/  HMMA.16816.F32.BF16 R8, R12, R56, R8 ;  /* 0x000000380c08723c */ /* 0x004ff00000041808 */
[C---:B----4-:R-:W-:Y:S08]  /*2ee30*/  HMMA.16816.F32.BF16 R4, R16.reuse, R32, R4 ;  /* 0x000000201004723c */ /* 0x050ff00000041804 */
[C---:B------:R-:W-:Y:S01]  /*2ee40*/  HMMA.16816.F32.BF16 R36, R16.reuse, R24, R36 ;  /* 0x000000181024723c */ /* 0x040fe20000041824 */
[----:B------:R-:W-:Y:S04]  /*2ee50*/  STL.64 [R1+0x34b0], R22 ;  /* 0x0034b01601007387 */ /* 0x000fe80000100a00 */
[----:B------:R0:W-:Y:S04]  /*2ee60*/  STL.64 [R1+0x34a8], R20 ;  /* 0x0034a81401007387 */ /* 0x0001e80000100a00 */
[----:B0-----:R-:W2:Y:S04]  /*2ee70*/  LDL.LU.64 R20, [R1+0x170] ;  /* 0x0001700001147983 */ /* 0x001ea80000300a00 */
[----:B------:R-:W2:Y:S04]  /*2ee80*/  LDL.LU.64 R22, [R1+0x178] ;  /* 0x0001780001167983 */ /* 0x000ea80000300a00 */
[----:B------:R-:W3:Y:S04]  /*2ee90*/  LDL.LU.64 R12, [R1+0xa50] ;  /* 0x000a5000010c7983 */ /* 0x000ee80000300a00 */
[----:B------:R0:W-:Y:S04]  /*2eea0*/  STL.64 [R1+0x340], R28 ;  /* 0x0003401c01007387 */ /* 0x0001e80000100a00 */
[----:B------:R1:W-:Y:S04]  /*2eeb0*/  STL.64 [R1+0x348], R30 ;  /* 0x0003481e01007387 */ /* 0x0003e80000100a00 */
[----:B------:R-:W3:Y:S04]  /*2eec0*/  LDL.LU.64 R14, [R1+0xa58] ;  /* 0x000a5800010e7983 */ /* 0x000ee80000300a00 */
[----:B------:R4:W-:Y:S04]  /*2eed0*/  STL.64 [R1+0x200], R8 ;  /* 0x0002000801007387 */ /* 0x0009e80000100a00 */
[----:B------:R4:W-:Y:S04]  /*2eee0*/  STL.64 [R1+0x208], R10 ;  /* 0x0002080a01007387 */ /* 0x0009e80000100a00 */
[----:B0-----:R-:W2:Y:S04]  /*2eef0*/  LDL.LU.64 R28, [R1+0x980] ;  /* 0x00098000011c7983 */ /* 0x001ea80000300a00 */
[----:B-1----:R-:W2:Y:S04]  /*2ef00*/  LDL.LU.64 R30, [R1+0x988] ;  /* 0x00098800011e7983 */ /* 0x002ea80000300a00 */
[----:B----4-:R-:W4:Y:S04]  /*2ef10*/  LDL.LU.64 R8, [R1+0x790] ;  /* 0x0007900001087983 */ /* 0x010f280000300a00 */
[----:B------:R-:W4:Y:S04]  /*2ef20*/  LDL.LU.64 R10, [R1+0x798] ;  /* 0x00079800010a7983 */ /* 0x000f280000300a00 */
        /* <DEDUP_REMOVED lines=36> */
[----:B0-----:R-:W3:Y:S04]  /*2f170*/  LDL.LU.64 R22, [R1+0x34a0] ;  /* 0x0034a00001167983 */ /* 0x001ee80000300a00 */
[----:B------:R-:W3:Y:S04]  /*2f180*/  LDL.LU.64 R20, [R1+0x3498] ;  /* 0x0034980001147983 */ /* 0x000ee80000300a00 */
[----:B------:R-:W-:Y:S04]  /*2f190*/  STL.64 [R1+0x3490], R54 ;  /* 0x0034903601007387 */ /* 0x000fe80000100a00 */
[----:B------:R0:W-:Y:S04]  /*2f1a0*/  STL.64 [R1+0x3488], R52 ;  /* 0x0034883401007387 */ /* 0x0001e80000100a00 */
[----:B0-----:R-:W2:Y:S04]  /*2f1b0*/  LDL.LU.64 R52, [R1+0x100] ;  /* 0x0001000001347983 */ /* 0x001ea80000300a00 */
[----:B------:R-:W2:Y:S04]  /*2f1c0*/  LDL.LU.64 R54, [R1+0x108] ;  /* 0x0001080001367983 */ /* 0x000ea80000300a00 */
[----:B------:R-:W-:Y:S04]  /*2f1d0*/  STL.64 [R1+0x3480], R58 ;  /* 0x0034803a01007387 */ /* 0x000fe80000100a00 */
[----:B------:R-:W-:Y:S01]  /*2f1e0*/  STL.64 [R1+0x3478], R56 ;  /* 0x0034783801007387 */ /* 0x000fe20000100a00 */
[----:B--2---:R-:W-:-:S15]  /*2f1f0*/  HMMA.16816.F32.BF16 R16, R16, R56, R52 ;  /* 0x000000381010723c */ /* 0x004fde0000041834 */
[----:B------:R-:W-:-:S04]  /*2f200*/  NOP ;  /* 0x0000000000007918 */ /* 0x000fc80000000000 */
[----:B------:R-:W-:Y:S04]  /*2f210*/  STL.64 [R1+0x40], R16 ;  /* 0x0000401001007387 */ /* 0x000fe80000100a00 */
[----:B------:R3:W-:Y:S02]  /*2f220*/  STL.64 [R1+0x48], R18 ;  /* 0x0000481201007387 */ /* 0x0007e40000100a00 */
[C---:B---3--:R-:W-:Y:S08]  /*2f230*/  HMMA.16816.F32.BF16 R16, R20.reuse, R32, R12 ;  /* 0x000000201410723c */ /* 0x048ff0000004180c */
[C---:B----4-:R-:W-:Y:S08]  /*2f240*/  HMMA.16816.F32.BF16 R32, R20.reuse, R36, R8 ;  /* 0x000000241420723c */ /* 0x050ff00000041808 */
[C---:B------:R-:W-:Y:S03]  /*2f250*/  HMMA.16816.F32.BF16 R12, R20.reuse, R24, R28 ;  /* 0x00000018140c723c */ /* 0x040fe6000004181c */
[----:B------:R-:W-:Y:S04]  /*2f260*/  STL.64 [R1+0x30], R16 ;  /* 0x0000301001007387 */ /* 0x000fe80000100a00 */
[----:B------:R-:W-:Y:S04]  /*2f270*/  STL.64 [R1+0x38], R18 ;  /* 0x0000381201007387 */ /* 0x000fe80000100a00 */
[----:B------:R-:W-:Y:S08]  /*2f280*/  STL.64 [R1+0x3078], R34 ;  /* 0x0030782201007387 */ /* 0x000ff00000100a00 */
[----:B------:R0:W-:Y:S04]  /*2f290*/  STL.64 [R1+0x20], R12 ;  /* 0x0000200c01007387 */ /* 0x0001e80000100a00 */
[----:B------:R1:W-:Y:S04]  /*2f2a0*/  STL.64 [R1+0x28], R14 ;  /* 0x0000280e01007387 */ /* 0x0003e80000100a00 */
[----:B------:R2:W-:Y:S04]  /*2f2b0*/  STL.64 [R1+0x3070], R32 ;  /* 0x0030702001007387 */ /* 0x0005e80000100a00 */
[----:B0-----:R-:W3:Y:S04]  /*2f2c0*/  LDL.LU.64 R12, [R1+0x510] ;  /* 0x00051000010c7983 */ /* 0x001ee80000300a00 */
[----:B-1----:R-:W3:Y:S04]  /*2f2d0*/  LDL.LU.64 R14, [R1+0x518] ;  /* 0x00051800010e7983 */ /* 0x002ee80000300a00 */
[----:B------:R-:W4:Y:S04]  /*2f2e0*/  LDL.LU.64 R52, [R1+0xf0] ;  /* 0x0000f00001347983 */ /* 0x000f280000300a00 */
[----:B------:R-:W4:Y:S01]  /*2f2f0*/  LDL.LU.64 R54, [R1+0xf8] ;  /* 0x0000f80001367983 */ /* 0x000f220000300a00 */
[C---:B------:R-:W-:Y:S03]  /*2f300*/  HMMA.16816.F32.BF16 R28, R20.reuse, R40, R4 ;  /* 0x00000028141c723c */ /* 0x040fe60000041804 */
[----:B------:R-:W4:Y:S04]  /*2f310*/  LDL.LU.64 R56, [R1+0xe0] ;  /* 0x0000e00001387983 */ /* 0x000f280000300a00 */
[----:B------:R-:W4:Y:S04]  /*2f320*/  LDL.LU.64 R58, [R1+0xe8] ;  /* 0x0000e800013a7983 */ /* 0x000f280000300a00 */
[----:B------:R-:W4:Y:S04]  /*2f330*/  LDL.LU.64 R4, [R1+0xd0] ;  /* 0x0000d00001047983 */ /* 0x000f280000300a00 */
[----:B------:R-:W4:Y:S04]  /*2f340*/  LDL.LU.64 R6, [R1+0xd8] ;  /* 0x0000d80001067983 */ /* 0x000f280000300a00 */
[----:B--2---:R-:W2:Y:S04]  /*2f350*/  LDL.LU.64 R32, [R1+0xac0] ;  /* 0x000ac00001207983 */ /* 0x004ea80000300a00 */
[----:B------:R-:W2:Y:S04]  /*2f360*/  LDL.LU.64 R34, [R1+0xac8] ;  /* 0x000ac80001227983 */ /* 0x000ea80000300a00 */
[----:B------:R-:W2:Y:S04]  /*2f370*/  LDL.LU.64 R16, [R1+0x9d0] ;  /* 0x0009d00001107983 */ /* 0x000ea80000300a00 */
[----:B------:R-:W2:Y:S04]  /*2f380*/  LDL.LU.64 R18, [R1+0x9d8] ;  /* 0x0009d80001127983 */ /* 0x000ea80000300a00 */
[----:B------:R-:W2:Y:S04]  /*2f390*/  LDL.LU.64 R24, [R1+0x500] ;  /* 0x0005000001187983 */ /* 0x000ea80000300a00 */
[----:B------:R-:W2:Y:S04]  /*2f3a0*/  LDL.LU.64 R26, [R1+0x508] ;  /* 0x00050800011a7983 */ /* 0x000ea80000300a00 */
[----:B------:R-:W2:Y:S04]  /*2f3b0*/  LDL.LU.64 R8, [R1+0x4f0] ;  /* 0x0004f00001087983 */ /* 0x000ea80000300a00 */
[----:B------:R-:W2:Y:S04]  /*2f3c0*/  LDL.LU.64 R10, [R1+0x4f8] ;  /* 0x0004f800010a7983 */ /* 0x000ea80000300a00 */
[----:B------:R-:W-:Y:S04]  /*2f3d0*/  STL.64 [R1+0x3068], R30 ;  /* 0x0030681e01007387 */ /* 0x000fe80000100a00 */
[----:B------:R0:W-:Y:S04]  /*2f3e0*/  STL.64 [R1+0x3060], R28 ;  /* 0x0030601c01007387 */ /* 0x0001e80000100a00 */
[----:B0-----:R-:W2:Y:S04]  /*2f3f0*/  LDL.LU.64 R28, [R1] ;  /* 0x00000000011c7983 */ /* 0x001ea80000300a00 */
[----:B------:R-:W2:Y:S01]  /*2f400*/  LDL.64 R30, [R1+0x8] ;  /* 0x00000800011e7983 */ /* 0x000ea20000100a00 */
[C---:B---3--:R-:W-:Y:S08]  /*2f410*/  HMMA.16816.F32.BF16 R12, R20.reuse, R44, R12 ;  /* 0x0000002c140c723c */ /* 0x048ff0000004180c */
[C---:B----4-:R-:W-:Y:S11]  /*2f420*/  HMMA.16816.F32.BF16 R52, R20.reuse, R48, R52 ;  /* 0x000000301434723c */ /* 0x050ff60000041834 */
[----:B------:R0:W-:Y:S04]  /*2f430*/  STL.64 [R1+0x160], R12 ;  /* 0x0001600c01007387 */ /* 0x0001e80000100a00 */
[----:B------:R1:W-:Y:S04]  /*2f440*/  STL.64 [R1+0x168], R14 ;  /* 0x0001680e01007387 */ /* 0x0003e80000100a00 */
[----:B0-----:R-:W3:Y:S04]  /*2f450*/  LDL.LU.64 R12, [R1+0x4b0] ;  /* 0x0004b000010c7983 */ /* 0x001ee80000300a00 */
[----:B-1----:R-:W3:Y:S04]  /*2f460*/  LDL.LU.64 R14, [R1+0x4b8] ;  /* 0x0004b800010e7983 */ /* 0x002ee80000300a00 */
[----:B------:R-:W-:Y:S04]  /*2f470*/  STL.64 [R1+0x2a0], R52 ;  /* 0x0002a03401007387 */ /* 0x000fe80000100a00 */
[----:B------:R0:W-:Y:S04]  /*2f480*/  STL.64 [R1+0x2a8], R54 ;  /* 0x0002a83601007387 */ /* 0x0001e80000100a00 */
[----:B0-----:R-:W4:Y:S04]  /*2f490*/  LDL.LU.64 R54, [R1+0x3490] ;  /* 0x0034900001367983 */ /* 0x001f280000300a00 */
        /* <DEDUP_REMOVED lines=11> */
[----:B------:R-:W-:Y:S04]  /*2f550*/  STL.64 [R1+0x458], R22 ;  /* 0x0004581601007387 */ /* 0x000fe80000100a00 */
[----:B0-----:R-:W2:Y:S02]  /*2f560*/  LDL.64 R20, [R1+0x10] ;  /* 0x0000100001147983 */ /* 0x001ea40000100a00 */
[----:B--2---:R-:W-:-:S15]  /*2f570*/  HMMA.16816.F32.BF16 R32, R4, R20, R32 ;  /* 0x000000140420723c */ /* 0x004fde0000041820 */
[----:B------:R-:W-:-:S04]  /*2f580*/  NOP ;  /* 0x0000000000007918 */ /* 0x000fc80000000000 */
[----:B------:R0:W-:Y:S04]  /*2f590*/  STL.64 [R1+0x660], R32 ;  /* 0x0006602001007387 */ /* 0x0001e80000100a00 */
[----:B------:R1:W-:Y:S01]  /*2f5a0*/  STL.64 [R1+0x668], R34 ;  /* 0x0006682201007387 */ /* 0x0003e20000100a00 */
[----:B0-----:R-:W-:Y:S02]  /*2f5b0*/  IMAD.MOV.U32 R33, RZ, RZ, R21 ;  /* 0x000000ffff217224 */ /* 0x001fe400078e0015 */
[----:B-1----:R-:W-:Y:S02]  /*2f5c0*/  IMAD.MOV.U32 R34, RZ, RZ, R20 ;  /* 0x000000ffff227224 */ /* 0x002fe400078e0014 */
[C---:B------:R-:W-:Y:S01]  /*2f5d0*/  HMMA.16816.F32.BF16 R20, R4.reuse, R28, R16 ;  /* 0x0000001c0414723c */ /* 0x040fe20000041810 */
[----:B------:R-:W2:Y:S04]  /*2f5e0*/  LDL.LU.64 R16, [R1+0x330] ;  /* 0x0003300001107983 */ /* 0x000ea80000300a00 */
[----:B------:R-:W2:Y:S03]  /*2f5f0*/  LDL.LU.64 R18, [R1+0x338] ;  /* 0x0003380001127983 */ /* 0x000ea60000300a00 */
[C---:B------:R-:W-:Y:S11]  /*2f600*/  HMMA.16816.F32.BF16 R24, R4.reuse, R36, R24 ;  /* 0x000000240418723c */ /* 0x040ff60000041818 */
[----:B------:R0:W-:Y:S04]  /*2f610*/  STL.64 [R1+0x650], R20 ;  /* 0x0006501401007387 */ /* 0x0001e80000100a00 */
[----:B------:R1:W-:Y:S04]  /*2f620*/  STL.64 [R1+0x658], R22 ;  /* 0x0006581601007387 */ /* 0x0003e80000100a00 */
[----:B------:R-:W-:Y:S04]  /*2f630*/  STL.64 [R1+0x3460], R30 ;  /* 0x0034601e01007387 */ /* 0x000fe80000100a00 */
[----:B------:R3:W-:Y:S04]  /*2f640*/  STL.64 [R1+0x3458], R28 ;  /* 0x0034581c01007387 */ /* 0x0007e80000100a00 */
[----:B0-----:R-:W4:Y:S04]  /*2f650*/  LDL.LU.64 R20, [R1+0x2e0] ;  /* 0x0002e00001147983 */ /* 0x001f280000300a00 */
[----:B------:R0:W-:Y:S04]  /*2f660*/  STL.64 [R1+0x640], R24 ;  /* 0x0006401801007387 */ /* 0x0001e80000100a00 */
[----:B------:R0:W-:Y:S04]  /*2f670*/  STL.64 [R1+0x648], R26 ;  /* 0x0006481a01007387 */ /* 0x0001e80000100a00 */
[----:B-1----:R-:W4:Y:S01]  /*2f680*/  LDL.LU.64 R22, [R1+0x2e8] ;  /* 0x0002e80001167983 */ /* 0x002f220000300a00 */
[C---:B---3--:R-:W-:Y:S01]  /*2f690*/  HMMA.16816.F32.BF16 R28, R4.reuse, R44, R12 ;  /* 0x0000002c041c723c */ /* 0x048fe2000004180c */
[----:B------:R-:W1:Y:S07]  /*2f6a0*/  S2R R15, SR_TID.X ;  /* 0x00000000000f7919 */ /* 0x000e6e0000002100 */
[----:B------:R-:W-:Y:S01]  /*2f6b0*/  HMMA.16816.F32.BF16 R8, R4, R40, R8 ;  /* 0x000000280408723c */ /* 0x000fe20000041808 */
[----:B-1----:R-:W-:-:S02]  /*2f6c0*/  LOP3.LUT R32, R15, 0x7, RZ, 0xc0, !PT ;  /* 0x000000070f207812 */ /* 0x002fc400078ec0ff */
[----:B------:R-:W1:-:S15]  /*2f6d0*/  LDSM.16.MT88.4 R12, [R60+UR5+0x100] ;  /* 0x000100053c0c783b */ /* 0x000e5e0008004200 */
[----:B------:R-:W-:Y:S01]  /*2f6e0*/  NOP ;  /* 0x0000000000007918 */ /* 0x000fe20000000000 */
[----:B------:R-:W-:Y:S04]  /*2f6f0*/  STL.64 [R1+0x630], R8 ;  /* 0x0006300801007387 */ /* 0x000fe80000100a00 */
[----:B------:R-:W-:Y:S04]  /*2f700*/  STL.64 [R1+0x638], R10 ;  /* 0x0006380a01007387 */ /* 0x000fe80000100a00 */
[----:B0-----:R-:W3:Y:S04]  /*2f710*/  LDL.LU.64 R24, [R1+0x2d0] ;  /* 0x0002d00001187983 */ /* 0x001ee80000300a00 */
[----:B------:R-:W-:Y:S04]  /*2f720*/  STL.64 [R1+0x620], R28 ;  /* 0x0006201c01007387 */ /* 0x000fe80000100a00 */
[----:B------:R0:W-:Y:S04]  /*2f730*/  STL.64 [R1+0x628], R30 ;  /* 0x0006281e01007387 */ /* 0x0001e80000100a00 */
[----:B------:R-:W3:Y:S01]  /*2f740*/  LDL.LU.64 R26, [R1+0x2d8] ;  /* 0x0002d800011a7983 */ /* 0x000ee20000300a00 */
[----:B------:R-:W0:Y:S03]  /*2f750*/  S2R R35, SR_TID.X ;  /* 0x0000000000237919 */ /* 0x000e260000002100 */
[----:B------:R-:W-:Y:S04]  /*2f760*/  STL.64 [R1+0x3450], R46 ;  /* 0x0034502e01007387 */ /* 0x000fe80000100a00 */
[----:B------:R-:W-:Y:S01]  /*2f770*/  STL.64 [R1+0x3448], R44 ;  /* 0x0034482c01007387 */ /* 0x000fe20000100a00 */
[----:B------:R-:W-:-:S03]  /*2f780*/  IMAD R32, R32, 0x210, RZ ;  /* 0x0000021020207824 */ /* 0x000fc600078e02ff */
[----:B------:R-:W-:Y:S04]  /*2f790*/  LDSM.16.MT88.4 R8, [R60+UR5+0x80] ;  /* 0x000080053c08783b */ /* 0x000fe80008004200 */
[----:B-1----:R-:W-:Y:S04]  /*2f7a0*/  STL.64 [R1+0x3440], R14 ;  /* 0x0034400e01007387 */ /* 0x002fe80000100a00 */
[----:B------:R2:W-:Y:S01]  /*2f7b0*/  STL.64 [R1+0x3438], R12 ;  /* 0x0034380c01007387 */ /* 0x0005e20000100a00 */
[C---:B0-----:R-:W-:Y:S02]  /*2f7c0*/  IMAD.SHL.U32 R31, R35.reuse, 0x2, RZ ;  /* 0x00000002231f7824 */ /* 0x041fe400078e00ff */
[----:B------:R-:W-:-:S03]  /*2f7d0*/  IMAD.SHL.U32 R35, R35, 0x100, RZ ;  /* 0x0000010023237824 */ /* 0x000fc600078e00ff */
[----:B------:R-:W-:-:S04]  /*2f7e0*/  LOP3.LUT R32, R32, 0x10, R31, 0x78, !PT ;  /* 0x0000001020207812 */ /* 0x000fc800078e781f */
[----:B------:R-:W-:-:S04]  /*2f7f0*/  LOP3.LUT R32, R32, 0x1000, R35, 0xf8, !PT ;  /* 0x0000100020207812 */ /* 0x000fc800078ef823 */
[----:B------:R-:W-:Y:S01]  /*2f800*/  LOP3.LUT R32, R32, 0x60, RZ, 0x3c, !PT ;  /* 0x0000006020207812 */ /* 0x000fe200078e3cff */
[----:B--2---:R-:W-:Y:S01]  /*2f810*/  HMMA.16816.F32.BF16 R12, R4, R48, R16 ;  /* 0x00000030040c723c */ /* 0x004fe20000041810 */
[----:B------:R-:W0:Y:S04]  /*2f820*/  LDSM.16.MT88.4 R16, [R60+UR5+0x180] ;  /* 0x000180053c10783b */ /* 0x000e280008004200 */
[----:B0-----:R-:W-:-:S14]  /*2f830*/  STL.64 [R1+0x3410], R18 ;  /* 0x0034101201007387 */ /* 0x001fdc0000100a00 */
[----:B------:R-:W-:Y:S04]  /*2f840*/  STL.64 [R1+0x610], R12 ;  /* 0x0006100c01007387 */ /* 0x000fe80000100a00 */
[----:B------:R4:W-:Y:S02]  /*2f850*/  STL.64 [R1+0x618], R14 ;  /* 0x0006180e01007387 */ /* 0x0009e40000100a00 */
[C---:B----4-:R-:W-:Y:S02]  /*2f860*/  HMMA.16816.F32.BF16 R12, R4.reuse, R52, R20 ;  /* 0x00000034040c723c */ /* 0x050fe40000041814 */
[----:B------:R-:W0:Y:S04]  /*2f870*/  LDSM.16.MT88.4 R20, [R32+UR5] ;  /* 0x000000052014783b */ /* 0x000e280008004200 */
[----:B------:R-:W-:Y:S04]  /*2f880*/  STL.64 [R1+0x3408], R16 ;  /* 0x0034081001007387 */ /* 0x000fe80000100a00 */
[----:B0-----:R-:W-:Y:S09]  /*2f890*/  STL.64 [R1+0x33d0], R22 ;  /* 0x0033d01601007387 */ /* 0x001ff20000100a00 */
[----:B------:R0:W-:Y:S04]  /*2f8a0*/  STL.64 [R1+0x600], R12 ;  /* 0x0006000c01007387 */ /* 0x0001e80000100a00 */
[----:B------:R1:W-:Y:S04]  /*2f8b0*/  STL.64 [R1+0x608], R14 ;  /* 0x0006080e01007387 */ /* 0x0003e80000100a00 */
[----:B------:R2:W-:Y:S04]  /*2f8c0*/  STL.64 [R1+0x33c8], R20 ;  /* 0x0033c81401007387 */ /* 0x0005e80000100a00 */
[----:B------:R-:W4:Y:S04]  /*2f8d0*/  LDL.LU.64 R28, [R1+0xb10] ;  /* 0x000b1000011c7983 */ /* 0x000f280000300a00 */
[----:B------:R-:W4:Y:S01]  /*2f8e0*/  LDL.LU.64 R30, [R1+0xb18] ;  /* 0x000b1800011e7983 */ /* 0x000f220000300a00 */
[----:B---3--:R-:W-:-:S15]  /*2f8f0*/  HMMA.16816.F32.BF16 R4, R4, R56, R24 ;  /* 0x000000380404723c */ /* 0x008fde0000041818 */
[----:B------:R-:W-:-:S04]  /*2f900*/  NOP ;  /* 0x0000000000007918 */ /* 0x000fc80000000000 */
[----:B------:R-:W-:Y:S04]  /*2f910*/  STL.64 [R1+0x510], R4 ;  /* 0x0005100401007387 */ /* 0x000fe80000100a00 */
[----:B------:R-:W-:Y:S04]  /*2f920*/  STL.64 [R1+0x518], R6 ;  /* 0x0005180601007387 */ /* 0x000fe80000100a00 */
[----:B------:R-:W3:Y:S04]  /*2f930*/  LDSM.16.MT88.4 R4, [R32+UR5+0x80] ;  /* 0x000080052004783b */ /* 0x000ee80008004200 */
[----:B------:R-:W4:Y:S04]  /*2f940*/  LDL.LU.64 R24, [R1+0xa20] ;  /* 0x000a200001187983 */ /* 0x000f280000300a00 */
[----:B------:R-:W4:Y:S04]  /*2f950*/  LDL.LU.64 R26, [R1+0xa28] ;  /* 0x000a2800011a7983 */ /* 0x000f280000300a00 */
[----:B0-----:R-:W4:Y:S04]  /*2f960*/  LDL.LU.64 R12, [R1+0x940] ;  /* 0x00094000010c7983 */ /* 0x001f280000300a00 */
[----:B-1----:R-:W4:Y:S04]  /*2f970*/  LDL.LU.64 R14, [R1+0x948] ;  /* 0x00094800010e7983 */ /* 0x002f280000300a00 */
[----:B------:R-:W4:Y:S04]  /*2f980*/  LDL.LU.64 R44, [R1+0x780] ;  /* 0x00078000012c7983 */ /* 0x000f280000300a00 */
[----:B------:R-:W4:Y:S04]  /*2f990*/  LDL.LU.64 R46, [R1+0x788] ;  /* 0x00078800012e7983 */ /* 0x000f280000300a00 */
[----:B--2---:R-:W2:Y:S04]  /*2f9a0*/  LDL.LU.64 R20, [R1+0x4c0] ;  /* 0x0004c00001147983 */ /* 0x004ea80000300a00 */
[----:B------:R-:W2:Y:S04]  /*2f9b0*/  LDL.LU.64 R22, [R1+0x4c8] ;  /* 0x0004c80001167983 */ /* 0x000ea80000300a00 */
[----:B------:R-:W2:Y:S04]  /*2f9c0*/  LDL.LU.64 R16, [R1+0x4a0] ;  /* 0x0004a00001107983 */ /* 0x000ea80000300a00 */
[----:B------:R-:W2:Y:S04]  /*2f9d0*/  LDL.LU.64 R18, [R1+0x4a8] ;  /* 0x0004a80001127983 */ /* 0x000ea80000300a00 */
[----:B---3--:R-:W-:Y:S04]  /*2f9e0*/  STL.64 [R1+0x3390], R6 ;  /* 0x0033900601007387 */ /* 0x008fe80000100a00 */
[----:B------:R0:W-:Y:S04]  /*2f9f0*/  STL.64 [R1+0x3388], R4 ;  /* 0x0033880401007387 */ /* 0x0001e80000100a00 */
[----:B0-----:R-:W3:Y:S04]  /*2fa00*/  LDL.LU.64 R4, [R1+0x300] ;  /* 0x0003000001047983 */ /* 0x001ee80000300a00 */
[----:B------:R-:W3:Y:S04]  /*2fa10*/  LDL.LU.64 R6, [R1+0x308] ;  /* 0x0003080001067983 */ /* 0x000ee80000300a00 */
[----:B------:R0:W-:Y:S02]  /*2fa20*/  STL [R1+0x3380], R32 ;  /* 0x0033802001007387 */ /* 0x0001e40000100800 */
[----:B0-----:R-:W-:-:S07]  /*2fa30*/  IMAD.MOV.U32 R32, RZ, RZ, R34 ;  /* 0x000000ffff207224 */ /* 0x001fce00078e0022 */
[----:B----4-:R-:W-:-:S15]  /*2fa40*/  HMMA.16816.F32.BF16 R28, R8, R32, R28 ;  /* 0x00000020081c723c */ /* 0x010fde000004181c */
[----:B------:R-:W-:-:S04]  /*2fa50*/  NOP ;  /* 0x0000000000007918 */ /* 0x000fc80000000000 */
[----:B------:R-:W-:Y:S04]  /*2fa60*/  STL.64 [R1+0x500], R28 ;  /* 0x0005001c01007387 */ /* 0x000fe80000100a00 */
[----:B------:R0:W-:Y:S04]  /*2fa70*/  STL.64 [R1+0x508], R30 ;  /* 0x0005081e01007387 */ /* 0x0001e80000100a00 */
[----:B0-----:R-:W4:Y:S04]  /*2fa80*/  LDL.LU.64 R30, [R1+0x3460] ;  /* 0x00346000011e7983 */ /* 0x001f280000300a00 */
[----:B------:R-:W2:Y:S01]  /*2fa90*/  LDL.LU.64 R28, [R1+0x3458] ;  /* 0x00345800011c7983 */ /* 0x000ea20000300a00 */
[C---:B------:R-:W-:Y:S08]  /*2faa0*/  HMMA.16816.F32.BF16 R44, R8.reuse, R40, R44 ;  /* 0x00000028082c723c */ /* 0x040ff0000004182c */
[----:B--2---:R-:W-:-:S15]  /*2fab0*/  HMMA.16816.F32.BF16 R24, R8, R28, R24 ;  /* 0x0000001c0818723c */ /* 0x004fde0000041818 */
[----:B------:R-:W-:-:S04]  /*2fac0*/  NOP ;  /* 0x0000000000007918 */ /* 0x000fc80000000000 */
[----:B------:R-:W-:Y:S04]  /*2fad0*/  STL.64 [R1+0x4f0], R24 ;  /* 0x0004f01801007387 */ /* 0x000fe80000100a00 */
[----:B------:R0:W-:Y:S02]  /*2fae0*/  STL.64 [R1+0x4f8], R26 ;  /* 0x0004f81a01007387 */ /* 0x0001e40000100a00 */
[----:B0-----:R-:W-:Y:S02]  /*2faf0*/  HMMA.16816.F32.BF16 R24, R8, R36, R12 ;  /* 0x000000240818723c */ /* 0x001fe4000004180c */
[----:B------:R-:W2:Y:S04]  /*2fb00*/  LDL.LU.64 R12, [R1+0x2b0] ;  /* 0x0002b000010c7983 */ /* 0x000ea80000300a00 */
[----:B------:R-:W2:-:S13]  /*2fb10*/  LDL.LU.64 R14, [R1+0x2b8] ;  /* 0x0002b800010e7983 */ /* 0x000e9a0000300a00 */
        /* <DEDUP_REMOVED lines=8> */
[C---:B------:R-:W-:Y:S08]  /*2fba0*/  HMMA.16816.F32.BF16 R16, R8.reuse, R48, R16 ;  /* 0x000000300810723c */ /* 0x040ff00000041810 */
[C---:B---3--:R-:W-:Y:S08]  /*2fbb0*/  HMMA.16816.F32.BF16 R4, R8.reuse, R52, R4 ;  /* 0x000000340804723c */ /* 0x048ff00000041804 */
[C---:B--2---:R-:W-:Y:S08]  /*2fbc0*/  HMMA.16816.F32.BF16 R20, R8.reuse, R44, R20 ;  /* 0x0000002c0814723c */ /* 0x044ff00000041814 */
[----:B------:R-:W-:Y:S11]  /*2fbd0*/  HMMA.16816.F32.BF16 R8, R8, R56, R12 ;  /* 0x000000380808723c */ /* 0x000ff6000004180c */
[----:B------:R0:W-:Y:S04]  /*2fbe0*/  STL.64 [R1+0x4c0], R20 ;  /* 0x0004c01401007387 */ /* 0x0001e80000100a00 */
[----:B------:R1:W-:Y:S04]  /*2fbf0*/  STL.64 [R1+0x4c8], R22 ;  /* 0x0004c81601007387 */ /* 0x0003e80000100a00 */
[----:B0-----:R-:W2:Y:S04]  /*2fc00*/  LDL.LU.64 R20, [R1+0x910] ;  /* 0x0009100001147983 */ /* 0x001ea80000300a00 */
[----:B-1----:R-:W2:Y:S04]  /*2fc10*/  LDL.LU.64 R22, [R1+0x918] ;  /* 0x0009180001167983 */ /* 0x002ea80000300a00 */
[----:B------:R0:W-:Y:S04]  /*2fc20*/  STL.64 [R1+0x4b0], R16 ;  /* 0x0004b01001007387 */ /* 0x0001e80000100a00 */
[----:B------:R1:W-:Y:S04]  /*2fc30*/  STL.64 [R1+0x4b8], R18 ;  /* 0x0004b81201007387 */ /* 0x0003e80000100a00 */
[----:B0-----:R-:W3:Y:S04]  /*2fc40*/  LDL.LU.64 R16, [R1+0x770] ;  /* 0x0007700001107983 */ /* 0x001ee80000300a00 */
[----:B-1----:R-:W3:Y:S04]  /*2fc50*/  LDL.LU.64 R18, [R1+0x778] ;  /* 0x0007780001127983 */ /* 0x002ee80000300a00 */
[----:B------:R0:W-:Y:S04]  /*2fc60*/  STL.64 [R1+0x4a0], R4 ;  /* 0x0004a00401007387 */ /* 0x0001e80000100a00 */
[----:B------:R1:W-:Y:S04]  /*2fc70*/  STL.64 [R1+0x4a8], R6 ;  /* 0x0004a80601007387 */ /* 0x0003e80000100a00 */
[----:B0-----:R-:W2:Y:S04]  /*2fc80*/  LDL.LU.64 R4, [R1+0x750] ;  /* 0x0007500001047983 */ /* 0x001ea80000300a00 */
[----:B-1----:R-:W2:Y:S04]  /*2fc90*/  LDL.LU.64 R6, [R1+0x758] ;  /* 0x0007580001067983 */ /* 0x002ea80000300a00 */
[----:B------:R-:W-:Y:S04]  /*2fca0*/  STL.64 [R1+0x3430], R54 ;  /* 0x0034303601007387 */ /* 0x000fe80000100a00 */
[----:B------:R0:W-:Y:S04]  /*2fcb0*/  STL.64 [R1+0x3428], R52 ;  /* 0x0034283401007387 */ /* 0x0001e80000100a00 */
[----:B0-----:R-:W2:Y:S04]  /*2fcc0*/  LDL.LU.64 R52, [R1+0xae0] ;  /* 0x000ae00001347983 */ /* 0x001ea80000300a00 */
[----:B------:R-:W2:Y:S04]  /*2fcd0*/  LDL.LU.64 R54, [R1+0xae8] ;  /* 0x000ae80001367983 */ /* 0x000ea80000300a00 */
[----:B------:R-:W2:Y:S04]  /*2fce0*/  LDL.LU.64 R14, [R1+0x3440] ;  /* 0x00344000010e7983 */ /* 0x000ea80000300a00 */
[----:B------:R-:W2:Y:S04]  /*2fcf0*/  LDL.LU.64 R12, [R1+0x3438] ;  /* 0x00343800010c7983 */ /* 0x000ea80000300a00 */
[----:B------:R-:W-:Y:S04]  /*2fd00*/  STL.64 [R1+0x3420], R58 ;  /* 0x0034203a01007387 */ /* 0x000fe80000100a00 */
[----:B------:R-:W-:Y:S04]  /*2fd10*/  STL.64 [R1+0x3418], R56 ;  /* 0x0034183801007387 */ /* 0x000fe80000100a00 */
[----:B------:R-:W-:Y:S04]  /*2fd20*/  STL.64 [R1+0x330], R8 ;  /* 0x0003300801007387 */ /* 0x000fe80000100a00 */
[----:B------:R0:W-:Y:S04]  /*2fd30*/  STL.64 [R1+0x338], R10 ;  /* 0x0003380a01007387 */ /* 0x0001e80000100a00 */
[----:B----4-:R-:W-:Y:S01]  /*2fd40*/  STL.64 [R1+0x3400], R30 ;  /* 0x0034001e01007387 */ /* 0x010fe20000100a00 */
[C---:B--2---:R-:W-:Y:S08]  /*2fd50*/  HMMA.16816.F32.BF16 R32, R12.reuse, R32, R52 ;  /* 0x000000200c20723c */ /* 0x044ff00000041834 */
[C---:B0-----:R-:W-:Y:S11]  /*2fd60*/  HMMA.16816.F32.BF16 R8, R12.reuse, R28, R24 ;  /* 0x0000001c0c08723c */ /* 0x041ff60000041818 */
[----:B------:R-:W-:Y:S04]  /*2fd70*/  STL.64 [R1+0x310], R32 ;  /* 0x0003102001007387 */ /* 0x000fe80000100a00 */
[----:B------:R-:W-:Y:S04]  /*2fd80*/  STL.64 [R1+0x318], R34 ;  /* 0x0003182201007387 */ /* 0x000fe80000100a00 */
[----:B------:R0:W-:Y:S04]  /*2fd90*/  STL.64 [R1+0x33f8], R28 ;  /* 0x0033f81c01007387 */ /* 0x0001e80000100a00 */
[----:B------:R-:W-:Y:S04]  /*2fda0*/  STL.64 [R1+0x300], R8 ;  /* 0x0003000801007387 */ /* 0x000fe80000100a00 */
[----:B------:R1:W-:Y:S04]  /*2fdb0*/  STL.64 [R1+0x308], R10 ;  /* 0x0003080a01007387 */ /* 0x0003e80000100a00 */
[----:B0-----:R-:W2:Y:S01]  /*2fdc0*/  LDL.64 R28, [R1+0x10] ;  /* 0x00001000011c7983 */ /* 0x001ea20000100a00 */
[----:B-1----:R-:W-:Y:S03]  /*2fdd0*/  HMMA.16816.F32.BF16 R8, R12, R36, R20 ;  /* 0x000000240c08723c */ /* 0x002fe60000041814 */
[----:B------:R-:W-:Y:S04]  /*2fde0*/  STL.64 [R1+0x33f0], R38 ;  /* 0x0033f02601007387 */ /* 0x000fe80000100a00 */
[----:B------:R-:W-:-:S12]  /*2fdf0*/  STL.64 [R1+0x33e8], R36 ;  /* 0x0033e82401007387 */ /* 0x000fd80000100a00 */
[----:B------:R-:W-:Y:S04]  /*2fe00*/  STL.64 [R1+0x2f0], R8 ;  /* 0x0002f00801007387 */ /* 0x000fe80000100a00 */
[----:B------:R3:W-:Y:S02]  /*2fe10*/  STL.64 [R1+0x2f8], R10 ;  /* 0x0002f80a01007387 */ /* 0x0007e40000100a00 */
[----:B---3--:R-:W-:Y:S02]  /*2fe20*/  HMMA.16816.F32.BF16 R8, R12, R40, R16 ;  /* 0x000000280c08723c */ /* 0x008fe40000041810 */
[----:B------:R-:W-:Y:S04]  /*2fe30*/  STL.64 [R1+0x33e0], R42 ;  /* 0x0033e02a01007387 */ /* 0x000fe80000100a00 */
[----:B------:R-:W-:-:S13]  /*2fe40*/  STL.64 [R1+0x33d8], R40 ;  /* 0x0033d82801007387 */ /* 0x000fda0000100a00 */
[----:B------:R-:W-:Y:S04]  /*2fe50*/  STL.64 [R1+0x2e0], R8 ;  /* 0x0002e00801007387 */ /* 0x000fe80000100a00 */
[----:B------:R-:W-:Y:S04]  /*2fe60*/  STL.64 [R1+0x2e8], R10 ;  /* 0x0002e80a01007387 */ /* 0x000fe80000100a00 */
[----:B------:R-:W3:Y:S04]  /*2fe70*/  LDL.LU.64 R52, [R1+0x740] ;  /* 0x0007400001347983 */ /* 0x000ee80000300a00 */
[----:B------:R-:W3:Y:S01]  /*2fe80*/  LDL.LU.64 R54, [R1+0x748] ;  /* 0x0007480001367983 */ /* 0x000ee20000300a00 */
[----:B------:R-:W-:-:S15]  /*2fe90*/  HMMA.16816.F32.BF16 R4, R12, R44, R4 ;  /* 0x0000002c0c04723c */ /* 0x000fde0000041804 */
[----:B------:R-:W-:-:S04]  /*2fea0*/  NOP ;  /* 0x0000000000007918 */ /* 0x000fc80000000000 */
[----:B------:R0:W-:Y:S04]  /*2feb0*/  STL.64 [R1+0x2d0], R4 ;  /* 0x0002d00401007387 */ /* 0x0001e80000100a00 */
[----:B------:R1:W-:Y:S04]  /*2fec0*/  STL.64 [R1+0x2d8], R6 ;  /* 0x0002d80601007387 */ /* 0x0003e80000100a00 */
[----:B------:R-:W4:Y:S04]  /*2fed0*/  LDL.LU.64 R56, [R1+0x280] ;  /* 0x0002800001387983 */ /* 0x000f280000300a00 */
[----:B------:R-:W4:Y:S04]  /*2fee0*/  LDL.LU.64 R58, [R1+0x288] ;  /* 0x00028800013a7983 */ /* 0x000f280000300a00 */
[----:B------:R-:W2:Y:S04]  /*2fef0*/  LDL.LU.64 R16, [R1+0x110] ;  /* 0x0001100001107983 */ /* 0x000ea80000300a00 */
[----:B------:R-:W2:Y:S04]  /*2ff00*/  LDL.LU.64 R18, [R1+0x118] ;  /* 0x0001180001127983 */ /* 0x000ea80000300a00 */
[----:B0-----:R-:W2:Y:S04]  /*2ff10*/  LDL.LU.64 R4, [R1+0xa80] ;  /* 0x000a800001047983 */ /* 0x001ea80000300a00 */
[----:B-1----:R-:W2:Y:S04]  /*2ff20*/  LDL.LU.64 R6, [R1+0xa88] ;  /* 0x000a880001067983 */ /* 0x002ea80000300a00 */
[----:B------:R-:W2:Y:S04]  /*2ff30*/  LDL.LU.64 R36, [R1+0x9a0] ;  /* 0x0009a00001247983 */ /* 0x000ea80000300a00 */
        /* <DEDUP_REMOVED lines=16> */
[----:B------:R-:W4:Y:S02]  /*30040*/  LDL.LU.64 R52, [R1+0x3428] ;  /* 0x0034280001347983 */ /* 0x000f240000300a00 */
[----:B----4-:R-:W-:-:S15]  /*30050*/  HMMA.16816.F32.BF16 R56, R12, R52, R56 ;  /* 0x000000340c38723c */ /* 0x010fde0000041838 */
[----:B------:R-:W-:-:S04]  /*30060*/  NOP ;  /* 0x0000000000007918 */ /* 0x000fc80000000000 */
[----:B------:R-:W-:Y:S04]  /*30070*/  STL.64 [R1+0x2b0], R56 ;  /* 0x0002b03801007387 */ /* 0x000fe80000100a00 */
[----:B------:R0:W-:Y:S04]  /*30080*/  STL.64 [R1+0x2b8], R58 ;  /* 0x0002b83a01007387 */ /* 0x0001e80000100a00 */
[----:B0-----:R-:W4:Y:S04]  /*30090*/  LDL.LU.64 R58, [R1+0x3420] ;  /* 0x00342000013a7983 */ /* 0x001f280000300a00 */
        /* <DEDUP_REMOVED lines=12> */
[----:B------:R-:W2:Y:S01]  /*30160*/  LDL.LU.64 R30, [R1+0x3400] ;  /* 0x00340000011e7983 */ /* 0x000ea20000300a00 */
[----:B0-----:R-:W-:Y:S02]  /*30170*/  IMAD.MOV.U32 R5, RZ, RZ, R28 ;  /* 0x000000ffff057224 */ /* 0x001fe400078e001c */
[----:B------:R-:W-:-:S02]  /*30180*/  IMAD.MOV.U32 R4, RZ, RZ, R29 ;  /* 0x000000ffff047224 */ /* 0x000fc400078e001d */
        /* <DEDUP_REMOVED lines=12> */
[----:B------:R-:W2:Y:S01]  /*30250*/  LDL.LU.64 R40, [R1+0x33d8] ;  /* 0x0033d80001287983 */ /* 0x000ea20000300a00 */
[C---:B---3--:R-:W-:Y:S08]  /*30260*/  HMMA.16816.F32.BF16 R12, R16.reuse, R44, R12 ;  /* 0x0000002c100c723c */ /* 0x048ff0000004180c */
        /* <DEDUP_REMOVED lines=14> */
[----:B------:R0:W-:Y:S04]  /*30350*/  STL.64 [R1+0x108], R14 ;  /* 0x0001080e01007387 */ /* 0x0001e80000100a00 */
[----:B------:R-:W3:Y:S01]  /*30360*/  LDL.LU.64 R32, [R1+0x9c0] ;  /* 0x0009c00001207983 */ /* 0x000ee20000300a00 */
[C---:B0-----:R-:W-:Y:S08]  /*30370*/  HMMA.16816.F32.BF16 R12, R16.reuse, R52, R24 ;  /* 0x00000034100c723c */ /* 0x041ff00000041818 */
[----:B------:R-:W-:Y:S01]  /*30380*/  HMMA.16816.F32.BF16 R24, R16, R56, R8 ;  /* 0x000000381018723c */ /* 0x000fe20000041808 */
[----:B------:R-:W-:-:S02]  /*30390*/  IMAD.MOV.U32 R16, RZ, RZ, R5 ;  /* 0x000000ffff107224 */ /* 0x000fc400078e0005 */
[----:B------:R-:W-:-:S08]  /*303a0*/  IMAD.MOV.U32 R17, RZ, RZ, R4 ;  /* 0x000000ffff117224 */ /* 0x000fd000078e0004 */
[----:B------:R0:W-:Y:S04]  /*303b0*/  STL.64 [R1+0xf0], R12 ;  /* 0x0000f00c01007387 */ /* 0x0001e80000100a00 */
[----:B------:R1:W-:Y:S04]  /*303c0*/  STL.64 [R1+0xf8], R14 ;  /* 0x0000f80e01007387 */ /* 0x0003e80000100a00 */
[----:B------:R-:W3:Y:S04]  /*303d0*/  LDL.LU.64 R34, [R1+0x9c8] ;  /* 0x0009c80001227983 */ /* 0x000ee80000300a00 */
[----:B----4-:R-:W-:Y:S04]  /*303e0*/  STL.64 [R1+0x33a0], R58 ;  /* 0x0033a03a01007387 */ /* 0x010fe80000100a00 */
[----:B------:R4:W-:Y:S04]  /*303f0*/  STL.64 [R1+0x3398], R56 ;  /* 0x0033983801007387 */ /* 0x0009e80000100a00 */
[----:B------:R-:W2:Y:S04]  /*30400*/  LDL.LU.64 R8, [R1+0x8f0] ;  /* 0x0008f00001087983 */ /* 0x000ea80000300a00 */
[----:B------:R-:W2:Y:S04]  /*30410*/  LDL.LU.64 R10, [R1+0x8f8] ;  /* 0x0008f800010a7983 */ /* 0x000ea80000300a00 */
[----:B------:R-:W3:Y:S04]  /*30420*/  LDL.LU.64 R44, [R1+0x720] ;  /* 0x00072000012c7983 */ /* 0x000ee80000300a00 */
[----:B------:R-:W3:Y:S04]  /*30430*/  LDL.LU.64 R46, [R1+0x728] ;  /* 0x00072800012e7983 */ /* 0x000ee80000300a00 */
[----:B------:R-:W3:Y:S04]  /*30440*/  LDL.LU.64 R48, [R1+0x6f0] ;  /* 0x0006f00001307983 */ /* 0x000ee80000300a00 */
[----:B------:R-:W3:Y:S04]  /*30450*/  LDL.LU.64 R50, [R1+0x6f8] ;  /* 0x0006f80001327983 */ /* 0x000ee80000300a00 */
[----:B0-----:R-:W3:Y:S04]  /*30460*/  LDL.LU.64 R12, [R1+0x6c0] ;  /* 0x0006c000010c7983 */ /* 0x001ee80000300a00 */
[----:B-1----:R-:W3:Y:S04]  /*30470*/  LDL.LU.64 R14, [R1+0x6c8] ;  /* 0x0006c800010e7983 */ /* 0x002ee80000300a00 */
[----:B----4-:R-:W4:Y:S04]  /*30480*/  LDL.LU.64 R56, [R1+0x3c0] ;  /* 0x0003c00001387983 */ /* 0x010f280000300a00 */
[----:B------:R-:W4:Y:S04]  /*30490*/  LDL.LU.64 R58, [R1+0x3c8] ;  /* 0x0003c800013a7983 */ /* 0x000f280000300a00 */
[----:B------:R-:W3:Y:S04]  /*304a0*/  LDL.LU.64 R4, [R1+0x3b0] ;  /* 0x0003b00001047983 */ /* 0x000ee80000300a00 */
[----:B------:R-:W3:Y:S04]  /*304b0*/  LDL.LU.64 R6, [R1+0x3b8] ;  /* 0x0003b80001067983 */ /* 0x000ee80000300a00 */
[----:B------:R-:W-:Y:S04]  /*304c0*/  STL.64 [R1+0x2f40], R26 ;  /* 0x002f401a01007387 */ /* 0x000fe80000100a00 */
[----:B------:R0:W-:Y:S04]  /*304d0*/  STL.64 [R1+0x2f38], R24 ;  /* 0x002f381801007387 */ /* 0x0001e80000100a00 */
[----:B0-----:R-:W3:Y:S04]  /*304e0*/  LDL.LU.64 R24, [R1+0xab0] ;  /* 0x000ab00001187983 */ /* 0x001ee80000300a00 */
[----:B------:R-:W3:Y:S01]  /*304f0*/  LDL.LU.64 R26, [R1+0xab8] ;  /* 0x000ab800011a7983 */ /* 0x000ee20000300a00 */
[C---:B--2---:R-:W-:Y:S08]  /*30500*/  HMMA.16816.F32.BF16 R8, R20.reuse, R36, R8 ;  /* 0x000000241408723c */ /* 0x044ff00000041808 */
[C---:B---3--:R-:W-:Y:S08]  /*30510*/  HMMA.16816.F32.BF16 R24, R20.reuse, R16, R24 ;  /* 0x000000101418723c */ /* 0x048ff00000041818 */
[C---:B------:R-:W-:Y:S11]  /*30520*/  HMMA.16816.F32.BF16 R44, R20.reuse, R40, R44 ;  /* 0x00000028142c723c */ /* 0x040ff6000004182c */
[----:B------:R-:W-:Y:S04]  /*30530*/  STL.64 [R1+0xe0], R24 ;  /* 0x0000e01801007387 */ /* 0x000fe80000100a00 */
[----:B------:R0:W-:Y:S02]  /*30540*/  STL.64 [R1+0xe8], R26 ;  /* 0x0000e81a01007387 */ /* 0x0001e40000100a00 */
[----:B0-----:R-:W-:Y:S02]  /*30550*/  HMMA.16816.F32.BF16 R24, R20, R28, R32 ;  /* 0x0000001c1418723c */ /* 0x001fe40000041820 */
[----:B------:R-:W2:Y:S04]  /*30560*/  LDL.LU.64 R32, [R1+0xa70] ;  /* 0x000a700001207983 */ /* 0x000ea80000300a00 */
[----:B------:R-:W2:-:S13]  /*30570*/  LDL.LU.64 R34, [R1+0xa78] ;  /* 0x000a780001227983 */ /* 0x000e9a0000300a00 */
        /* <DEDUP_REMOVED lines=18> */
[C---:B----4-:R-:W-:Y:S08]  /*306a0*/  HMMA.16816.F32.BF16 R56, R20.reuse, R52, R56 ;  /* 0x000000341438723c */ /* 0x050ff00000041838 */
[----:B--2---:R-:W-:-:S15]  /*306b0*/  HMMA.16816.F32.BF16 R12, R20, R48, R12 ;  /* 0x00000030140c723c */ /* 0x004fde000004180c */
[----:B------:R-:W-:-:S04]  /*306c0*/  NOP ;  /* 0x0000000000007918 */ /* 0x000fc80000000000 */
[----:B------:R0:W-:Y:S04]  /*306d0*/  STL.64 [R1+0x280], R12 ;  /* 0x0002800c01007387 */ /* 0x0001e80000100a00 */
[----:B------:R1:W-:Y:S04]  /*306e0*/  STL.64 [R1+0x288], R14 ;  /* 0x0002880e01007387 */ /* 0x0003e80000100a00 */
[----:B0-----:R-:W2:Y:S04]  /*306f0*/  LDL.LU.64 R12, [R1+0x6d0] ;  /* 0x0006d000010c7983 */ /* 0x001ea80000300a00 */
[----:B-1----:R-:W2:Y:S04]  /*30700*/  LDL.LU.64 R14, [R1+0x6d8] ;  /* 0x0006d800010e7983 */ /* 0x002ea80000300a00 */
        /* <DEDUP_REMOVED lines=8> */
[----:B------:R1:W-:Y:S01]  /*30790*/  STL [R1+0x3b8], R22 ;  /* 0x0003b81601007387 */ /* 0x0003e20000100800 */
[----:B------:R-:W-:-:S03]  /*307a0*/  IMAD.MOV.U32 R60, RZ, RZ, R23 ;  /* 0x000000ffff3c7224 */ /* 0x000fc600078e0017 */
[----:B0-----:R-:W3:Y:S04]  /*307b0*/  LDL.LU.64 R20, [R1+0x990] ;  /* 0x0009900001147983 */ /* 0x001ee80000300a00 */
[----:B-1----:R-:W3:Y:S04]  /*307c0*/  LDL.LU.64 R22, [R1+0x998] ;  /* 0x0009980001167983 */ /* 0x002ee80000300a00 */
[----:B------:R-:W-:Y:S01]  /*307d0*/  STL [R1+0x31f0], R60 ;  /* 0x0031f03c01007387 */ /* 0x000fe20000100800 */
[C---:B--2---:R-:W-:Y:S03]  /*307e0*/  HMMA.16816.F32.BF16 R16, R4.reuse, R16, R32 ;  /* 0x000000100410723c */ /* 0x044fe60000041820 */
[----:B------:R-:W2:Y:S05]  /*307f0*/  LDL.LU R32, [R1+0x3380] ;  /* 0x0033800001207983 */ /* 0x000eaa0000300800 */
[C---:B---3--:R-:W-:Y:S11]  /*30800*/  HMMA.16816.F32.BF16 R20, R4.reuse, R28, R20 ;  /* 0x0000001c0414723c */ /* 0x048ff60000041814 */
[----:B------:R0:W-:Y:S04]  /*30810*/  STL.64 [R1+0x7a0], R16 ;  /* 0x0007a01001007387 */ /* 0x0001e80000100a00 */
[----:B------:R1:W-:Y:S04]  /*30820*/  STL.64 [R1+0x7a8], R18 ;  /* 0x0007a81201007387 */ /* 0x0003e80000100a00 */
[----:B0-----:R-:W3:Y:S04]  /*30830*/  LDL.LU.64 R16, [R1+0x6b0] ;  /* 0x0006b00001107983 */ /* 0x001ee80000300a00 */
[----:B-1----:R-:W3:Y:S04]  /*30840*/  LDL.LU.64 R18, [R1+0x6b8] ;  /* 0x0006b80001127983 */ /* 0x002ee80000300a00 */
[----:B------:R-:W-:Y:S04]  /*30850*/  STL.64 [R1+0x790], R20 ;  /* 0x0007901401007387 */ /* 0x000fe80000100a00 */
[----:B------:R0:W-:Y:S02]  /*30860*/  STL.64 [R1+0x798], R22 ;  /* 0x0007981601007387 */ /* 0x0001e40000100a00 */
[----:B0-----:R-:W-:Y:S02]  /*30870*/  HMMA.16816.F32.BF16 R20, R4, R36, R24 ;  /* 0x000000240414723c */ /* 0x001fe40000041818 */
[----:B------:R-:W-:Y:S04]  /*30880*/  STL.64 [R1+0x3378], R38 ;  /* 0x0033782601007387 */ /* 0x000fe80000100a00 */
[----:B------:R-:W-:-:S13]  /*30890*/  STL.64 [R1+0x3370], R36 ;  /* 0x0033702401007387 */ /* 0x000fda0000100a00 */
[----:B------:R0:W-:Y:S04]  /*308a0*/  STL.64 [R1+0x780], R20 ;  /* 0x0007801401007387 */ /* 0x0001e80000100a00 */
[----:B------:R1:W-:Y:S04]  /*308b0*/  STL.64 [R1+0x788], R22 ;  /* 0x0007881601007387 */ /* 0x0003e80000100a00 */
[----:B0-----:R-:W4:Y:S04]  /*308c0*/  LDL.LU.64 R20, [R1+0x690] ;  /* 0x0006900001147983 */ /* 0x001f280000300a00 */
[----:B-1----:R-:W4:Y:S01]  /*308d0*/  LDL.LU.64 R22, [R1+0x698] ;  /* 0x0006980001167983 */ /* 0x002f220000300a00 */
[C---:B------:R-:W-:Y:S08]  /*308e0*/  HMMA.16816.F32.BF16 R8, R4.reuse, R40, R8 ;  /* 0x000000280408723c */ /* 0x040ff00000041808 */
[----:B------:R-:W-:Y:S01]  /*308f0*/  HMMA.16816.F32.BF16 R12, R4, R44, R12 ;  /* 0x0000002c040c723c */ /* 0x000fe2000004180c */
[----:B------:R-:W0:Y:S01]  /*30900*/  S2R R35, SR_TID.X ;  /* 0x0000000000237919 */ /* 0x000e220000002100 */
[----:B------:R-:W1:Y:S09]  /*30910*/  S2R R34, SR_TID.X ;  /* 0x0000000000227919 */ /* 0x000e720000002100 */
[----:B------:R-:W-:Y:S04]  /*30920*/  STL.64 [R1+0x770], R8 ;  /* 0x0007700801007387 */ /* 0x000fe80000100a00 */
[----:B------:R-:W-:Y:S04]  /*30930*/  STL.64 [R1+0x778], R10 ;  /* 0x0007780a01007387 */ /* 0x000fe80000100a00 */
[----:B------:R-:W4:Y:S04]  /*30940*/  LDL.LU.64 R24, [R1+0x680] ;  /* 0x0006800001187983 */ /* 0x000f280000300a00 */
[----:B------:R-:W-:Y:S04]  /*30950*/  STL.64 [R1+0x760], R12 ;  /* 0x0007600c01007387 */ /* 0x000fe80000100a00 */
[----:B------:R-:W-:Y:S04]  /*30960*/  STL.64 [R1+0x768], R14 ;  /* 0x0007680e01007387 */ /* 0x000fe80000100a00 */
[----:B------:R-:W4:Y:S01]  /*30970*/  LDL.LU.64 R26, [R1+0x688] ;  /* 0x00068800011a7983 */ /* 0x000f220000300a00 */
[----:B0-----:R-:W-:Y:S01]  /*30980*/  LOP3.LUT R35, R35, 0x7, RZ, 0xc0, !PT ;  /* 0x0000000723237812 */ /* 0x001fe200078ec0ff */
[----:B-1----:R-:W-:-:S04]  /*30990*/  IMAD.SHL.U32 R33, R34, 0x2, RZ ;  /* 0x0000000222217824 */ /* 0x002fc800078e00ff */
[----:B------:R-:W-:Y:S02]  /*309a0*/  IMAD R35, R35, 0x210, RZ ;  /* 0x0000021023237824 */ /* 0x000fe400078e02ff */
[----:B------:R-:W-:-:S03]  /*309b0*/  IMAD.SHL.U32 R34, R34, 0x100, RZ ;  /* 0x0000010022227824 */ /* 0x000fc600078e00ff */
[----:B------:R-:W-:-:S04]  /*309c0*/  LOP3.LUT R35, R35, 0x10, R33, 0x78, !PT ;  /* 0x0000001023237812 */ /* 0x000fc800078e7821 */
[----:B------:R-:W-:Y:S01]  /*309d0*/  LOP3.LUT R35, R35, 0x1000, R34, 0xf8, !PT ;  /* 0x0000100023237812 */ /* 0x000fe200078ef822 */
[----:B--2---:R-:W0:Y:S04]  /*309e0*/  LDSM.16.MT88.4 R12, [R32+UR5+0x180] ;  /* 0x00018005200c783b */ /* 0x004e280008004200 */
[----:B------:R-:W-:Y:S01]  /*309f0*/  LDSM.16.MT88.4 R8, [R32+UR5+0x100] ;  /* 0x000100052008783b */ /* 0x000fe20008004200 */
[C---:B---3--:R-:W-:Y:S03]  /*30a00*/  HMMA.16816.F32.BF16 R16, R4.reuse, R48, R16 ;  /* 0x000000300410723c */ /* 0x048fe60000041810 */
[----:B0-----:R-:W-:Y:S04]  /*30a10*/  STL.64 [R1+0x3350], R14 ;  /* 0x0033500e01007387 */ /* 0x001fe80000100a00 */
[----:B------:R0:W-:Y:S04]  /*30a20*/  STL.64 [R1+0x3348], R12 ;  /* 0x0033480c01007387 */ /* 0x0001e80000100a00 */
[----:B0-----:R-:W2:Y:S04]  /*30a30*/  LDL.LU.64 R12, [R1+0xad0] ;  /* 0x000ad000010c7983 */ /* 0x001ea80000300a00 */
[----:B------:R-:W2:Y:S04]  /*30a40*/  LDL.LU.64 R14, [R1+0xad8] ;  /* 0x000ad800010e7983 */ /* 0x000ea80000300a00 */
[----:B------:R-:W-:Y:S04]  /*30a50*/  STL.64 [R1+0x750], R16 ;  /* 0x0007501001007387 */ /* 0x000fe80000100a00 */
[----:B------:R-:W-:Y:S04]  /*30a60*/  STL.64 [R1+0x758], R18 ;  /* 0x0007581201007387 */ /* 0x000fe80000100a00 */
[----:B------:R-:W0:Y:S01]  /*30a70*/  LDSM.16.MT88.4 R16, [R35+UR5+0x2000] ;  /* 0x002000052310783b */ /* 0x000e220008004200 */
[C---:B----4-:R-:W-:Y:S03]  /*30a80*/  HMMA.16816.F32.BF16 R36, R4.reuse, R52, R20 ;  /* 0x000000340424723c */ /* 0x050fe60000041814 */
[----:B------:R-:W1:Y:S04]  /*30a90*/  LDSM.16.MT88.4 R20, [R35+UR5+0x2080] ;  /* 0x002080052314783b */ /* 0x000e680008004200 */
[----:B0-----:R-:W-:Y:S04]  /*30aa0*/  STL.64 [R1+0x32b8], R18 ;  /* 0x0032b81201007387 */ /* 0x001fe80000100a00 */
[----:B------:R0:W-:Y:S04]  /*30ab0*/  STL.64 [R1+0x32b0], R16 ;  /* 0x0032b01001007387 */ /* 0x0001e80000100a00 */
[----:B0-----:R-:W2:Y:S04]  /*30ac0*/  LDL.LU.64 R16, [R1+0x10] ;  /* 0x0000100001107983 */ /* 0x001ea80000300a00 */
[----:B-1----:R-:W-:Y:S04]  /*30ad0*/  STL.64 [R1+0x3238], R22 ;  /* 0x0032381601007387 */ /* 0x002fe80000100a00 */
[----:B------:R0:W-:Y:S04]  /*30ae0*/  STL.64 [R1+0x740], R36 ;  /* 0x0007402401007387 */ /* 0x0001e80000100a00 */
[----:B------:R1:W-:Y:S04]  /*30af0*/  STL.64 [R1+0x748], R38 ;  /* 0x0007482601007387 */ /* 0x0003e80000100a00 */
[----:B------:R-:W-:Y:S04]  /*30b00*/  STL.64 [R1+0x3230], R20 ;  /* 0x0032301401007387 */ /* 0x000fe80000100a00 */
[----:B0-----:R-:W3:Y:S04]  /*30b10*/  LDL.LU.64 R36, [R1+0x9e0] ;  /* 0x0009e00001247983 */ /* 0x001ee80000300a00 */
[----:B-1----:R-:W3:Y:S01]  /*30b20*/  LDL.LU.64 R38, [R1+0x9e8] ;  /* 0x0009e80001267983 */ /* 0x002ee20000300a00 */
[----:B------:R-:W-:-:S15]  /*30b30*/  HMMA.16816.F32.BF16 R4, R4, R56, R24 ;  /* 0x000000380404723c */ /* 0x000fde0000041818 */
[----:B------:R-:W-:-:S04]  /*30b40*/  NOP ;  /* 0x0000000000007918 */ /* 0x000fc80000000000 */
[----:B------:R-:W-:Y:S04]  /*30b50*/  STL.64 [R1+0x720], R4 ;  /* 0x0007200401007387 */ /* 0x000fe80000100a00 */
[----:B------:R-:W-:Y:S04]  /*30b60*/  STL.64 [R1+0x728], R6 ;  /* 0x0007280601007387 */ /* 0x000fe80000100a00 */
[----:B------:R0:W1:Y:S04]  /*30b70*/  LDSM.16.MT88.4 R4, [R35+UR5+0x2100] ;  /* 0x002100052304783b */ /* 0x0000680008004200 */
[----:B------:R-:W4:Y:S04]  /*30b80*/  LDL.LU.64 R32, [R1+0x900] ;  /* 0x0009000001207983 */ /* 0x000f280000300a00 */
[----:B0-----:R-:W4:Y:S04]  /*30b90*/  LDL.LU.64 R34, [R1+0x908] ;  /* 0x0009080001227983 */ /* 0x001f280000300a00 */
[----:B------:R-:W4:Y:S04]  /*30ba0*/  LDL.LU.64 R24, [R1+0x870] ;  /* 0x0008700001187983 */ /* 0x000f280000300a00 */
[----:B------:R-:W4:Y:S04]  /*30bb0*/  LDL.LU.64 R26, [R1+0x878] ;  /* 0x00087800011a7983 */ /* 0x000f280000300a00 */
[----:B------:R-:W4:Y:S04]  /*30bc0*/  LDL.LU.64 R20, [R1+0x830] ;  /* 0x0008300001147983 */ /* 0x000f280000300a00 */
[----:B------:R-:W4:Y:S04]  /*30bd0*/  LDL.LU.64 R22, [R1+0x838] ;  /* 0x0008380001167983 */ /* 0x000f280000300a00 */
[----:B-1----:R-:W-:Y:S04]  /*30be0*/  STL.64 [R1+0x3218], R6 ;  /* 0x0032180601007387 */ /* 0x002fe80000100a00 */
[----:B------:R2:W-:Y:S02]  /*30bf0*/  STL.64 [R1+0x3210], R4 ;  /* 0x0032100401007387 */ /* 0x0005e40000100a00 */
[----:B--2---:R-:W-:Y:S01]  /*30c00*/  HMMA.16816.F32.BF16 R4, R8, R16, R12 ;  /* 0x000000100804723c */ /* 0x004fe2000004180c */
[----:B------:R-:W-:-:S02]  /*30c10*/  IMAD.MOV.U32 R13, RZ, RZ, R16 ;  /* 0x000000ffff0d7224 */ /* 0x000fc400078e0010 */
[----:B------:R-:W-:-:S05]  /*30c20*/  IMAD.MOV.U32 R12, RZ, RZ, R17 ;  /* 0x000000ffff0c7224 */ /* 0x000fca00078e0011 */
[C---:B---3--:R-:W-:Y:S11]  /*30c30*/  HMMA.16816.F32.BF16 R36, R8.reuse, R28, R36 ;  /* 0x0000001c0824723c */ /* 0x048ff60000041824 */
[----:B------:R0:W-:Y:S04]  /*30c40*/  STL.64 [R1+0x710], R4 ;  /* 0x0007100401007387 */ /* 0x0001e80000100a00 */
[----:B------:R1:W-:Y:S04]  /*30c50*/  STL.64 [R1+0x718], R6 ;  /* 0x0007180601007387 */ /* 0x0003e80000100a00 */
[----:B------:R-:W2:Y:S04]  /*30c60*/  LDL.LU.64 R16, [R1+0x7b0] ;  /* 0x0007b00001107983 */ /* 0x000ea80000300a00 */
[----:B------:R-:W2:Y:S04]  /*30c70*/  LDL.LU.64 R18, [R1+0x7b8] ;  /* 0x0007b80001127983 */ /* 0x000ea80000300a00 */
[----:B0-----:R-:W3:Y:S04]  /*30c80*/  LDL.LU.64 R4, [R1+0x730] ;  /* 0x0007300001047983 */ /* 0x001ee80000300a00 */
[----:B-1----:R-:W3:Y:S04]  /*30c90*/  LDL.LU.64 R6, [R1+0x738] ;  /* 0x0007380001067983 */ /* 0x002ee80000300a00 */
[----:B------:R-:W-:Y:S04]  /*30ca0*/  STL.64 [R1+0x700], R36 ;  /* 0x0007002401007387 */ /* 0x000fe80000100a00 */
[----:B------:R0:W-:Y:S04]  /*30cb0*/  STL.64 [R1+0x708], R38 ;  /* 0x0007082601007387 */ /* 0x0001e80000100a00 */
[----:B0-----:R-:W3:Y:S04]  /*30cc0*/  LDL.LU.64 R38, [R1+0x3378] ;  /* 0x0033780001267983 */ /* 0x001ee80000300a00 */
[----:B------:R-:W3:Y:S04]  /*30cd0*/  LDL.LU.64 R36, [R1+0x3370] ;  /* 0x0033700001247983 */ /* 0x000ee80000300a00 */
[----:B------:R-:W-:Y:S04]  /*30ce0*/  STL.64 [R1+0x3328], R30 ;  /* 0x0033281e01007387 */ /* 0x000fe80000100a00 */
[----:B------:R0:W-:Y:S01]  /*30cf0*/  STL.64 [R1+0x3320], R28 ;  /* 0x0033201c01007387 */ /* 0x0001e20000100a00 */
[C---:B----4-:R-:W-:Y:S08]  /*30d00*/  HMMA.16816.F32.BF16 R24, R8.reuse, R40, R24 ;  /* 0x000000280818723c */ /* 0x050ff00000041818 */
[C---:B------:R-:W-:Y:S08]  /*30d10*/  HMMA.16816.F32.BF16 R20, R8.reuse, R44, R20 ;  /* 0x0000002c0814723c */ /* 0x040ff00000041814 */
[C---:B--2---:R-:W-:Y:S08]  /*30d20*/  HMMA.16816.F32.BF16 R16, R8.reuse, R48, R16 ;  /* 0x000000300810723c */ /* 0x044ff00000041810 */
[C---:B---3--:R-:W-:Y:S08]  /*30d30*/  HMMA.16816.F32.BF16 R4, R8.reuse, R52, R4 ;  /* 0x000000340804723c */ /* 0x048ff00000041804 */
[----:B0-----:R-:W-:Y:S01]  /*30d40*/  HMMA.16816.F32.BF16 R28, R8, R36, R32 ;  /* 0x00000024081c723c */ /* 0x001fe20000041820 */
[----:B------:R-:W-:Y:S04]  /*30d50*/  STL.64 [R1+0x3318], R38 ;  /* 0x0033182601007387 */ /* 0x000fe80000100a00 */
[----:B------:R-:W-:-:S14]  /*30d60*/  STL.64 [R1+0x3310], R36 ;  /* 0x0033102401007387 */ /* 0x000fdc0000100a00 */
[----:B------:R-:W-:Y:S04]  /*30d70*/  STL.64 [R1+0x6f0], R28 ;  /* 0x0006f01c01007387 */ /* 0x000fe80000100a00 */
[----:B------:R-:W-:Y:S04]  /*30d80*/  STL.64 [R1+0x6f8], R30 ;  /* 0x0006f81e01007387 */ /* 0x000fe80000100a00 */
[----:B------:R-:W-:Y:S04]  /*30d90*/  STL.64 [R1+0x3308], R42 ;  /* 0x0033082a01007387 */ /* 0x000fe80000100a00 */
[----:B------:R-:W-:Y:S04]  /*30da0*/  STL.64 [R1+0x3300], R40 ;  /* 0x0033002801007387 */ /* 0x000fe80000100a00 */
[----:B------:R0:W-:Y:S04]  /*30db0*/  STL.64 [R1+0x6e0], R24 ;  /* 0x0006e01801007387 */ /* 0x0001e80000100a00 */
[----:B------:R1:W-:Y:S04]  /*30dc0*/  STL.64 [R1+0x6e8], R26 ;  /* 0x0006e81a01007387 */ /* 0x0003e80000100a00 */
[----:B------:R-:W-:Y:S04]  /*30dd0*/  STL.64 [R1+0x32f8], R46 ;  /* 0x0032f82e01007387 */ /* 0x000fe80000100a00 */
        /* <DEDUP_REMOVED lines=9> */
[----:B------:R2:W-:Y:S04]  /*30e70*/  STL.64 [R1+0x6b0], R4 ;  /* 0x0006b00401007387 */ /* 0x0005e80000100a00 */
[----:B------:R3:W-:Y:S04]  /*30e80*/  STL.64 [R1+0x6b8], R6 ;  /* 0x0006b80601007387 */ /* 0x0007e80000100a00 */
[----:B0-----:R-:W4:Y:S04]  /*30e90*/  LDL.LU R24, [R1+0x240] ;  /* 0x0002400001187983 */ /* 0x001f280000300800 */
[----:B------:R-:W4:Y:S01]  /*30ea0*/  LDL.LU R25, [R1+0x244] ;  /* 0x0002440001197983 */ /* 0x000f220000300800 */
[----:B-1----:R-:W-:-:S02]  /*30eb0*/  IMAD.MOV.U32 R26, RZ, RZ, R3 ;  /* 0x000000ffff1a7224 */ /* 0x002fc400078e0003 */
[----:B------:R-:W-:Y:S01]  /*30ec0*/  IMAD.MOV.U32 R27, RZ, RZ, R61 ;  /* 0x000000ffff1b7224 */ /* 0x000fe200078e003d */
[----:B------:R-:W2:Y:S04]  /*30ed0*/  LDL.LU R3, [R1+0x336c] ;  /* 0x00336c0001037983 */ /* 0x000ea80000300800 */
[----:B------:R-:W3:Y:S04]  /*30ee0*/  LDL.LU R61, [R1+0x3368] ;  /* 0x00336800013d7983 */ /* 0x000ee80000300800 */
[----:B------:R-:W-:Y:S04]  /*30ef0*/  STL.64 [R1+0x3248], R26 ;  /* 0x0032481a01007387 */ /* 0x000fe80000100a00 */
[----:B----4-:R0:W-:Y:S04]  /*30f00*/  STL.64 [R1+0x3240], R24 ;  /* 0x0032401801007387 */ /* 0x0101e80000100a00 */
[----:B--2---:R-:W2:Y:S04]  /*30f10*/  LDL.LU R4, [R1+0x250] ;  /* 0x0002500001047983 */ /* 0x004ea80000300800 */
[----:B------:R-:W2:Y:S04]  /*30f20*/  LDL.LU R5, [R1+0x254] ;  /* 0x0002540001057983 */ /* 0x000ea80000300800 */
[----:B---3--:R-:W3:Y:S04]  /*30f30*/  LDL.LU R6, [R1+0x258] ;  /* 0x0002580001067983 */ /* 0x008ee80000300800 */
[----:B------:R-:W3:Y:S04]  /*30f40*/  LDL.LU R7, [R1+0x25c] ;  /* 0x00025c0001077983 */ /* 0x000ee80000300800 */
[----:B---3--:R-:W-:Y:S04]  /*30f50*/  STL.64 [R1+0x3258], R6 ;  /* 0x0032580601007387 */ /* 0x008fe80000100a00 */
[----:B--2---:R-:W-:Y:S04]  /*30f60*/  STL.64 [R1+0x3250], R4 ;  /* 0x0032500401007387 */ /* 0x004fe80000100a00 */
[----:B------:R-:W2:Y:S04]  /*30f70*/  LDL.LU R20, [R1+0x290] ;  /* 0x0002900001147983 */ /* 0x000ea80000300800 */
[----:B------:R-:W2:Y:S04]  /*30f80*/  LDL.LU R21, [R1+0x294] ;  /* 0x0002940001157983 */ /* 0x000ea80000300800 */
[----:B------:R-:W3:Y:S04]  /*30f90*/  LDL.LU R22, [R1+0x298] ;  /* 0x0002980001167983 */ /* 0x000ee80000300800 */
[----:B------:R-:W3:Y:S04]  /*30fa0*/  LDL.LU R23, [R1+0x29c] ;  /* 0x00029c0001177983 */ /* 0x000ee80000300800 */
[----:B---3--:R-:W-:Y:S04]  /*30fb0*/  STL.64 [R1+0x3268], R22 ;  /* 0x0032681601007387 */ /* 0x008fe80000100a00 */
[----:B--2---:R1:W-:Y:S04]  /*30fc0*/  STL.64 [R1+0x3260], R20 ;  /* 0x0032601401007387 */ /* 0x0043e80000100a00 */
[----:B0-----:R-:W2:Y:S04]  /*30fd0*/  LDL.LU R24, [R1+0x3e0] ;  /* 0x0003e00001187983 */ /* 0x001ea80000300800 */
[----:B------:R-:W2:Y:S04]  /*30fe0*/  LDL.LU R25, [R1+0x3e4] ;  /* 0x0003e40001197983 */ /* 0x000ea80000300800 */
[----:B------:R-:W3:Y:S04]  /*30ff0*/  LDL.LU R26, [R1+0x3e8] ;  /* 0x0003e800011a7983 */ /* 0x000ee80000300800 */
[----:B------:R-:W3:Y:S04]  /*31000*/  LDL.LU R27, [R1+0x3ec] ;  /* 0x0003ec00011b7983 */ /* 0x000ee80000300800 */
[----:B---3--:R-:W-:Y:S04]  /*31010*/  STL.64 [R1+0x3278], R26 ;  /* 0x0032781a01007387 */ /* 0x008fe80000100a00 */
[----:B--2---:R-:W-:Y:S04]  /*31020*/  STL.64 [R1+0x3270], R24 ;  /* 0x0032701801007387 */ /* 0x004fe80000100a00 */
[----:B-1----:R-:W2:Y:S04]  /*31030*/  LDL.LU R20, [R1+0x400] ;  /* 0x0004000001147983 */ /* 0x002ea80000300800 */
        /* <DEDUP_REMOVED lines=20> */
[----:B------:R-:W3:Y:S01]  /*31180*/  LDL.LU R23, [R1+0x44c] ;  /* 0x00044c0001177983 */ /* 0x000ee20000300800 */
[----:B------:R-:W-:-:S02]  /*31190*/  IMAD.MOV.U32 R28, RZ, RZ, R13 ;  /* 0x000000ffff1c7224 */ /* 0x000fc400078e000d */
[----:B------:R-:W-:Y:S02]  /*311a0*/  IMAD.MOV.U32 R29, RZ, RZ, R12 ;  /* 0x000000ffff1d7224 */ /* 0x000fe400078e000c */
[----:B------:R-:W4:Y:S04]  /*311b0*/  LDL.LU.64 R12, [R1+0x670] ;  /* 0x00067000010c7983 */ /* 0x000f280000300a00 */
[----:B------:R-:W4:Y:S04]  /*311c0*/  LDL.LU.64 R14, [R1+0x678] ;  /* 0x00067800010e7983 */ /* 0x000f280000300a00 */
[----:B---3--:R-:W-:Y:S04]  /*311d0*/  STL.64 [R1+0x32c8], R22 ;  /* 0x0032c81601007387 */ /* 0x008fe80000100a00 */
[----:B--2---:R-:W-:Y:S04]  /*311e0*/  STL.64 [R1+0x32c0], R20 ;  /* 0x0032c01401007387 */ /* 0x004fe80000100a00 */
[----:B------:R-:W2:Y:S04]  /*311f0*/  LDL.LU R24, [R1+0x410] ;  /* 0x0004100001187983 */ /* 0x000ea80000300800 */
[----:B------:R-:W2:Y:S04]  /*31200*/  LDL.LU R25, [R1+0x414] ;  /* 0x0004140001197983 */ /* 0x000ea80000300800 */
[----:B------:R-:W3:Y:S04]  /*31210*/  LDL.LU R26, [R1+0x418] ;  /* 0x00041800011a7983 */ /* 0x000ee80000300800 */
[----:B------:R-:W3:Y:S01]  /*31220*/  LDL.LU R27, [R1+0x41c] ;  /* 0x00041c00011b7983 */ /* 0x000ee20000300800 */
[----:B------:R-:W-:-:S02]  /*31230*/  IMAD.MOV.U32 R32, RZ, RZ, R0 ;  /* 0x000000ffff207224 */ /* 0x000fc400078e0000 */
[----:B------:R-:W-:Y:S02]  /*31240*/  IMAD.MOV.U32 R33, RZ, RZ, R2 ;  /* 0x000000ffff217224 */ /* 0x000fe400078e0002 */
[----:B------:R-:W-:Y:S02]  /*31250*/  IMAD.MOV.U32 R34, RZ, RZ, R58 ;  /* 0x000000ffff227224 */ /* 0x000fe400078e003a */
[----:B------:R-:W-:Y:S01]  /*31260*/  IMAD.MOV.U32 R35, RZ, RZ, R59 ;  /* 0x000000ffff237224 */ /* 0x000fe200078e003b */
[----:B----4-:R-:W-:Y:S01]  /*31270*/  HMMA.16816.F32.BF16 R8, R8, R56, R12 ;  /* 0x000000380808723c */ /* 0x010fe2000004180c */
[----:B---3--:R-:W-:Y:S04]  /*31280*/  STL.64 [R1+0x3338], R26 ;  /* 0x0033381a01007387 */ /* 0x008fe80000100a00 */
[----:B--2---:R0:W-:Y:S04]  /*31290*/  STL.64 [R1+0x3330], R24 ;  /* 0x0033301801007387 */ /* 0x0041e80000100a00 */
[----:B------:R-:W2:Y:S04]  /*312a0*/  LDL.LU R4, [R1+0x3f0] ;  /* 0x0003f00001047983 */ /* 0x000ea80000300800 */
[----:B------:R-:W2:Y:S04]  /*312b0*/  LDL.LU R5, [R1+0x3f4] ;  /* 0x0003f40001057983 */ /* 0x000ea80000300800 */
[----:B------:R-:W2:Y:S04]  /*312c0*/  LDL.LU R6, [R1+0x3f8] ;  /* 0x0003f80001067983 */ /* 0x000ea80000300800 */
[----:B------:R-:W2:Y:S04]  /*312d0*/  LDL.LU R7, [R1+0x3fc] ;  /* 0x0003fc0001077983 */ /* 0x000ea80000300800 */
[----:B0-----:R-:W3:Y:S04]  /*312e0*/  LDL.LU.64 R24, [R1+0xa60] ;  /* 0x000a600001187983 */ /* 0x001ee80000300a00 */
[----:B------:R-:W3:Y:S04]  /*312f0*/  LDL.LU.64 R26, [R1+0xa68] ;  /* 0x000a6800011a7983 */ /* 0x000ee80000300a00 */
[----:B------:R-:W4:Y:S04]  /*31300*/  LDL.LU.64 R36, [R1+0x970] ;  /* 0x0009700001247983 */ /* 0x000f280000300a00 */
[----:B------:R-:W4:Y:S04]  /*31310*/  LDL.LU.64 R38, [R1+0x978] ;  /* 0x0009780001267983 */ /* 0x000f280000300a00 */
        /* <DEDUP_REMOVED lines=12> */
[----:B------:R-:W2:Y:S04]  /*313e0*/  LDL.LU R0, [R1+0x3364] ;  /* 0x0033640001007983 */ /* 0x000ea80000300800 */
[----:B------:R-:W2:Y:S04]  /*313f0*/  LDL.LU R2, [R1+0x3360] ;  /* 0x0033600001027983 */ /* 0x000ea80000300800 */
[----:B------:R-:W2:Y:S04]  /*31400*/  LDL.LU R58, [R1+0x335c] ;  /* 0x00335c00013a7983 */ /* 0x000ea80000300800 */
[----:B------:R-:W2:Y:S04]  /*31410*/  LDL.LU R59, [R1+0x3358] ;  /* 0x00335800013b7983 */ /* 0x000ea80000300800 */
[----:B------:R-:W3:Y:S04]  /*31420*/  LDL.LU.64 R14, [R1+0x3350] ;  /* 0x00335000010e7983 */ /* 0x000ee80000300a00 */
[----:B------:R-:W3:Y:S04]  /*31430*/  LDL.LU.64 R12, [R1+0x3348] ;  /* 0x00334800010c7983 */ /* 0x000ee80000300a00 */
[----:B------:R2:W-:Y:S04]  /*31440*/  STL.64 [R1+0x690], R8 ;  /* 0x0006900801007387 */ /* 0x0005e80000100a00 */
[----:B------:R-:W-:Y:S01]  /*31450*/  STL.64 [R1+0x698], R10 ;  /* 0x0006980a01007387 */ /* 0x000fe20000100a00 */
[----:B---3--:R-:W-:Y:S01]  /*31460*/  HMMA.16816.F32.BF16 R28, R12, R28, R24 ;  /* 0x0000001c0c1c723c */ /* 0x008fe20000041818 */
[----:B--2---:R-:W-:-:S02]  /*31470*/  IMAD.MOV.U32 R8, RZ, RZ, R0 ;  /* 0x000000ffff087224 */ /* 0x004fc400078e0000 */
[----:B------:R-:W-:Y:S01]  /*31480*/  IMAD.MOV.U32 R9, RZ, RZ, R2 ;  /* 0x000000ffff097224 */ /* 0x000fe200078e0002 */
[----:B------:R-:W2:Y:S04]  /*31490*/  LDL.LU R0, [R1+0x3344] ;  /* 0x0033440001007983 */ /* 0x000ea80000300800 */
[----:B------:R-:W3:Y:S04]  /*314a0*/  LDL.LU R2, [R1+0x3340] ;  /* 0x0033400001027983 */ /* 0x000ee80000300800 */
[----:B------:R-:W2:Y:S04]  /*314b0*/  LDL.LU.64 R26, [R1+0x3338] ;  /* 0x00333800011a7983 */ /* 0x000ea80000300a00 */
[----:B------:R-:W2:Y:S04]  /*314c0*/  LDL.LU.64 R24, [R1+0x3330] ;  /* 0x0033300001187983 */ /* 0x000ea80000300a00 */
[----:B------:R-:W-:Y:S04]  /*314d0*/  STL.64 [R1+0x680], R28 ;  /* 0x0006801c01007387 */ /* 0x000fe80000100a00 */
[----:B------:R0:W-:Y:S04]  /*314e0*/  STL.64 [R1+0x688], R30 ;  /* 0x0006881e01007387 */ /* 0x0001e80000100a00 */
[----:B0-----:R-:W2:Y:S04]  /*314f0*/  LDL.LU.64 R30, [R1+0x3328] ;  /* 0x00332800011e7983 */ /* 0x001ea80000300a00 */
[----:B------:R-:W4:Y:S02]  /*31500*/  LDL.LU.64 R28, [R1+0x3320] ;  /* 0x00332000011c7983 */ /* 0x000f240000300a00 */
[----:B----4-:R-:W-:-:S15]  /*31510*/  HMMA.16816.F32.BF16 R36, R12, R28, R36 ;  /* 0x0000001c0c24723c */ /* 0x010fde0000041824 */
[----:B------:R-:W-:-:S04]  /*31520*/  NOP ;  /* 0x0000000000007918 */ /* 0x000fc80000000000 */
        /* <DEDUP_REMOVED lines=28> */
[C---:B--2---:R-:W-:Y:S08]  /*316f0*/  HMMA.16816.F32.BF16 R20, R12.reuse, R52, R20 ;  /* 0x000000340c14723c */ /* 0x044ff00000041814 */
[----:B------:R-:W-:Y:S11]  /*31700*/  HMMA.16816.F32.BF16 R12, R12, R56, R16 ;  /* 0x000000380c0c723c */ /* 0x000ff60000041810 */
[----:B------:R-:W-:Y:S04]  /*31710*/  STL.64 [R1+0x880], R20 ;  /* 0x0008801401007387 */ /* 0x000fe80000100a00 */
[----:B------:R0:W-:Y:S04]  /*31720*/  STL.64 [R1+0x888], R22 ;  /* 0x0008881601007387 */ /* 0x0001e80000100a00 */
[----:B0-----:R-:W2:Y:S04]  /*31730*/  LDL.LU.64 R22, [R1+0x32c8] ;  /* 0x0032c80001167983 */ /* 0x001ea80000300a00 */
[----:B------:R-:W2:Y:S04]  /*31740*/  LDL.LU.64 R20, [R1+0x32c0] ;  /* 0x0032c00001147983 */ /* 0x000ea80000300a00 */
[----:B------:R-:W2:Y:S04]  /*31750*/  LDL.LU.64 R18, [R1+0x32b8] ;  /* 0x0032b80001127983 */ /* 0x000ea80000300a00 */
[----:B------:R-:W2:Y:S04]  /*31760*/  LDL.LU.64 R16, [R1+0x32b0] ;  /* 0x0032b00001107983 */ /* 0x000ea80000300a00 */
[----:B------:R-:W-:Y:S04]  /*31770*/  STL.64 [R1+0x870], R12 ;  /* 0x0008700c01007387 */ /* 0x000fe80000100a00 */
[----:B------:R3:W-:Y:S02]  /*31780*/  STL.64 [R1+0x878], R14 ;  /* 0x0008780e01007387 */ /* 0x0007e40000100a00 */
[----:B---3--:R-:W-:-:S02]  /*31790*/  IMAD.MOV.U32 R14, RZ, RZ, R2 ;  /* 0x000000ffff0e7224 */ /* 0x008fc400078e0002 */
[----:B------:R-:W-:-:S07]  /*317a0*/  IMAD.MOV.U32 R15, RZ, RZ, R0 ;  /* 0x000000ffff0f7224 */ /* 0x000fce00078e0000 */
        /* <DEDUP_REMOVED lines=10> */
[----:B0-----:R-:W4:Y:S04]  /*31850*/  LDL.LU.64 R22, [R1+0x3298] ;  /* 0x0032980001167983 */ /* 0x001f280000300a00 */
[----:B------:R-:W4:Y:S01]  /*31860*/  LDL.LU.64 R20, [R1+0x3290] ;  /* 0x0032900001147983 */ /* 0x000f220000300a00 */
[----:B------:R-:W-:Y:S01]  /*31870*/  IMAD.MOV.U32 R11, RZ, RZ, R3 ;  /* 0x000000ffff0b7224 */ /* 0x000fe200078e0003 */
[----:B----4-:R-:W-:-:S15]  /*31880*/  HMMA.16816.F32.BF16 R20, R16, R38, R20 ;  /* 0x000000261014723c */ /* 0x010fde0000041814 */
[----:B------:R-:W-:-:S04]  /*31890*/  NOP ;  /* 0x0000000000007918 */ /* 0x000fc80000000000 */
[----:B------:R-:W-:Y:S02]  /*318a0*/  IMAD.MOV.U32 R2, RZ, RZ, R22 ;  /* 0x000000ffff027224 */ /* 0x000fe400078e0016 */
[----:B------:R-:W-:Y:S02]  /*318b0*/  IMAD.MOV.U32 R0, RZ, RZ, R23 ;  /* 0x000000ffff007224 */ /* 0x000fe400078e0017 */
[----:B------:R-:W-:Y:S02]  /*318c0*/  IMAD.MOV.U32 R56, RZ, RZ, R20 ;  /* 0x000000ffff387224 */ /* 0x000fe400078e0014 */
[----:B------:R-:W-:Y:S01]  /*318d0*/  IMAD.MOV.U32 R3, RZ, RZ, R21 ;  /* 0x000000ffff037224 */ /* 0x000fe200078e0015 */
[----:B------:R-:W2:Y:S04]  /*318e0*/  LDL.LU.64 R22, [R1+0x3288] ;  /* 0x0032880001167983 */ /* 0x000ea80000300a00 */
[----:B------:R-:W2:Y:S01]  /*318f0*/  LDL.LU.64 R20, [R1+0x3280] ;  /* 0x0032800001147983 */ /* 0x000ea20000300a00 */
[----:B------:R-:W-:Y:S01]  /*31900*/  HMMA.16816.F32.BF16 R24, R16, R42, R24 ;  /* 0x0000002a1018723c */ /* 0x000fe20000041818 */
[----:B------:R-:W-:-:S15]  /*31910*/  IMAD.MOV.U32 R10, RZ, RZ, R61 ;  /* 0x000000ffff0a7224 */ /* 0x000fde00078e003d */
[----:B------:R-:W-:-:S03]  /*31920*/  NOP ;  /* 0x0000000000007918 */ /* 0x000fc60000000000 */
[----:B------:R-:W-:Y:S01]  /*31930*/  STL.64 [R1+0x800], R24 ;  /* 0x0008001801007387 */ /* 0x000fe20000100a00 */
[----:B------:R-:W-:-:S03]  /*31940*/  IMAD.MOV.U32 R61, RZ, RZ, R27 ;  /* 0x000000ffff3d7224 */ /* 0x000fc600078e001b */
[----:B------:R0:W-:Y:S04]  /*31950*/  STL [R1+0x808], R26 ;  /* 0x0008081a01007387 */ /* 0x0001e80000100800 */
[----:B0-----:R-:W3:Y:S04]  /*31960*/  LDL.LU.64 R26, [R1+0x3278] ;  /* 0x00327800011a7983 */ /* 0x001ee80000300a00 */
[----:B------:R-:W3:Y:S04]  /*31970*/  LDL.LU.64 R24, [R1+0x3270] ;  /* 0x0032700001187983 */ /* 0x000ee80000300a00 */
[----:B------:R-:W-:Y:S01]  /*31980*/  STL [R1+0x2de8], R61 ;  /* 0x002de83d01007387 */ /* 0x000fe20000100800 */
[----:B--2---:R-:W-:-:S15]  /*31990*/  HMMA.16816.F32.BF16 R20, R16, R46, R20 ;  /* 0x0000002e1014723c */ /* 0x004fde0000041814 */
[----:B------:R-:W-:-:S04]  /*319a0*/  NOP ;  /* 0x0000000000007918 */ /* 0x000fc80000000000 */
[----:B------:R-:W-:Y:S04]  /*319b0*/  STL.64 [R1+0x7f0], R20 ;  /* 0x0007f01401007387 */ /* 0x000fe80000100a00 */
[----:B------:R0:W-:Y:S04]  /*319c0*/  STL.64 [R1+0x7f8], R22 ;  /* 0x0007f81601007387 */ /* 0x0001e80000100a00 */
[----:B0-----:R-:W2:Y:S04]  /*319d0*/  LDL.LU.64 R22, [R1+0x3268] ;  /* 0x0032680001167983 */ /* 0x001ea80000300a00 */
[----:B------:R-:W2:Y:S01]  /*319e0*/  LDL.LU.64 R20, [R1+0x3260] ;  /* 0x0032600001147983 */ /* 0x000ea20000300a00 */
[C---:B------:R-:W-:Y:S08]  /*319f0*/  HMMA.16816.F32.BF16 R4, R16.reuse, R50, R4 ;  /* 0x000000321004723c */ /* 0x040ff00000041804 */
[C---:B---3--:R-:W-:Y:S11]  /*31a00*/  HMMA.16816.F32.BF16 R24, R16.reuse, R54, R24 ;  /* 0x000000361018723c */ /* 0x048ff60000041818 */
[----:B------:R-:W-:Y:S04]  /*31a10*/  STL.64 [R1+0x7e0], R4 ;  /* 0x0007e00401007387 */ /* 0x000fe80000100a00 */
[----:B------:R0:W-:Y:S04]  /*31a20*/  STL.64 [R1+0x7e8], R6 ;  /* 0x0007e80601007387 */ /* 0x0001e80000100a00 */
[----:B0-----:R-:W3:Y:S04]  /*31a30*/  LDL.LU.64 R6, [R1+0x3258] ;  /* 0x0032580001067983 */ /* 0x001ee80000300a00 */
[----:B------:R-:W3:Y:S04]  /*31a40*/  LDL.LU.64 R4, [R1+0x3250] ;  /* 0x0032500001047983 */ /* 0x000ee80000300a00 */
[----:B------:R-:W-:Y:S04]  /*31a50*/  STL.64 [R1+0x7d0], R24 ;  /* 0x0007d01801007387 */ /* 0x000fe80000100a00 */
[----:B------:R0:W-:Y:S04]  /*31a60*/  STL.64 [R1+0x7d8], R26 ;  /* 0x0007d81a01007387 */ /* 0x0001e80000100a00 */
[----:B0-----:R-:W4:Y:S04]  /*31a70*/  LDL.LU.64 R26, [R1+0x3248] ;  /* 0x00324800011a7983 */ /* 0x001f280000300a00 */
[----:B------:R-:W4:Y:S01]  /*31a80*/  LDL.LU.64 R24, [R1+0x3240] ;  /* 0x0032400001187983 */ /* 0x000f220000300a00 */
[----:B--2---:R-:W-:Y:S03]  /*31a90*/  HMMA.16816.F32.BF16 R16, R16, R58, R20 ;  /* 0x0000003a1010723c */ /* 0x004fe60000041814 */
[----:B------:R-:W2:Y:S04]  /*31aa0*/  LDL.LU.64 R22, [R1+0x3238] ;  /* 0x0032380001167983 */ /* 0x000ea80000300a00 */
[----:B------:R-:W2:-:S12]  /*31ab0*/  LDL.LU.64 R20, [R1+0x3230] ;  /* 0x0032300001147983 */ /* 0x000e980000300a00 */
[----:B------:R0:W-:Y:S04]  /*31ac0*/  STL.64 [R1+0x290], R16 ;  /* 0x0002901001007387 */ /* 0x0001e80000100a00 */
[----:B------:R1:W-:Y:S04]  /*31ad0*/  STL.64 [R1+0x298], R18 ;  /* 0x0002981201007387 */ /* 0x0003e80000100a00 */
[----:B0-----:R-:W4:Y:S04]  /*31ae0*/  LDL.LU R16, [R1+0x270] ;  /* 0x0002700001107983 */ /* 0x001f280000300800 */
[----:B------:R-:W4:Y:S04]  /*31af0*/  LDL.LU R17, [R1+0x274] ;  /* 0x0002740001117983 */ /* 0x000f280000300800 */
[----:B-1----:R-:W4:Y:S04]  /*31b00*/  LDL.LU R18, [R1+0x278] ;  /* 0x0002780001127983 */ /* 0x002f280000300800 */
[----:B------:R-:W4:Y:S04]  /*31b10*/  LDL.LU R19, [R1+0x27c] ;  /* 0x00027c0001137983 */ /* 0x000f280000300800 */
[----:B------:R-:W-:Y:S04]  /*31b20*/  STL.64 [R1+0x3228], R58 ;  /* 0x0032283a01007387 */ /* 0x000fe80000100a00 */
[----:B------:R-:W-:Y:S01]  /*31b30*/  STL [R1+0x3220], R56 ;  /* 0x0032203801007387 */ /* 0x000fe20000100800 */
[C---:B--2---:R-:W-:Y:S08]  /*31b40*/  HMMA.16816.F32.BF16 R8, R20.reuse, R30, R8 ;  /* 0x0000001e1408723c */ /* 0x044ff00000041808 */
[C---:B---3--:R-:W-:Y:S08]  /*31b50*/  HMMA.16816.F32.BF16 R4, R20.reuse, R38, R4 ;  /* 0x000000261404723c */ /* 0x048ff00000041804 */
[----:B----4-:R-:W-:-:S15]  /*31b60*/  HMMA.16816.F32.BF16 R12, R20, R14, R16 ;  /* 0x0000000e140c723c */ /* 0x010fde0000041810 */
[----:B------:R-:W-:-:S04]  /*31b70*/  NOP ;  /* 0x0000000000007918 */ /* 0x000fc80000000000 */
[----:B------:R-:W-:Y:S04]  /*31b80*/  STL.64 [R1+0x270], R12 ;  /* 0x0002700c01007387 */ /* 0x000fe80000100a00 */
[----:B------:R-:W-:Y:S04]  /*31b90*/  STL.64 [R1+0x278], R14 ;  /* 0x0002780e01007387 */ /* 0x000fe80000100a00 */
[----:B------:R-:W-:Y:S04]  /*31ba0*/  STL.64 [R1+0x3208], R38 ;  /* 0x0032082601007387 */ /* 0x000fe80000100a00 */
[----:B------:R-:W-:Y:S04]  /*31bb0*/  STL.64 [R1+0x260], R8 ;  /* 0x0002600801007387 */ /* 0x000fe80000100a00 */
[----:B------:R0:W-:Y:S04]  /*31bc0*/  STL.64 [R1+0x268], R10 ;  /* 0x0002680a01007387 */ /* 0x0001e80000100a00 */
[----:B------:R-:W-:Y:S04]  /*31bd0*/  STL.64 [R1+0x250], R4 ;  /* 0x0002500401007387 */ /* 0x000fe80000100a00 */
[----:B------:R1:W-:Y:S01]  /*31be0*/  STL.64 [R1+0x258], R6 ;  /* 0x0002580601007387 */ /* 0x0003e20000100a00 */
[C---:B0-----:R-:W-:Y:S08]  /*31bf0*/  HMMA.16816.F32.BF16 R8, R20.reuse, R42, R24 ;  /* 0x0000002a1408723c */ /* 0x041ff00000041818 */
[----:B-1----:R-:W-:Y:S11]  /*31c00*/  HMMA.16816.F32.BF16 R4, R20, R46, R32 ;  /* 0x0000002e1404723c */ /* 0x002ff60000041820 */
[----:B------:R-:W-:Y:S04]  /*31c10*/  STL.64 [R1+0x240], R8 ;  /* 0x0002400801007387 */ /* 0x000fe80000100a00 */
[----:B------:R-:W-:Y:S04]  /*31c20*/  STL.64 [R1+0x248], R10 ;  /* 0x0002480a01007387 */ /* 0x000fe80000100a00 */
[----:B------:R0:W-:Y:S04]  /*31c30*/  STL [R1+0x830], R4 ;  /* 0x0008300401007387 */ /* 0x0001e80000100800 */
[----:B------:R-:W2:Y:S04]  /*31c40*/  LDL.LU R32, [R1+0x220] ;  /* 0x0002200001207983 */ /* 0x000ea80000300800 */
[----:B------:R-:W2:Y:S04]  /*31c50*/  LDL.LU R33, [R1+0x224] ;  /* 0x0002240001217983 */ /* 0x000ea80000300800 */
[----:B------:R-:W2:Y:S04]  /*31c60*/  LDL.LU R34, [R1+0x228] ;  /* 0x0002280001227983 */ /* 0x000ea80000300800 */
[----:B------:R-:W2:Y:S04]  /*31c70*/  LDL.LU R35, [R1+0x22c] ;  /* 0x00022c0001237983 */ /* 0x000ea80000300800 */
[----:B------:R-:W3:Y:S04]  /*31c80*/  LDL.LU R16, [R1+0x70] ;  /* 0x0000700001107983 */ /* 0x000ee80000300800 */
[----:B------:R-:W3:Y:S04]  /*31c90*/  LDL.LU R17, [R1+0x74] ;  /* 0x0000740001117983 */ /* 0x000ee80000300800 */
[----:B------:R-:W3:Y:S04]  /*31ca0*/  LDL.LU R18, [R1+0x78] ;  /* 0x0000780001127983 */ /* 0x000ee80000300800 */
[----:B------:R-:W3:Y:S04]  /*31cb0*/  LDL.LU R19, [R1+0x7c] ;  /* 0x00007c0001137983 */ /* 0x000ee80000300800 */
[----:B------:R-:W4:Y:S04]  /*31cc0*/  LDL.LU R56, [R1+0x210] ;  /* 0x0002100001387983 */ /* 0x000f280000300800 */
[----:B------:R-:W4:Y:S04]  /*31cd0*/  LDL.LU R57, [R1+0x214] ;  /* 0x0002140001397983 */ /* 0x000f280000300800 */
[----:B------:R-:W4:Y:S04]  /*31ce0*/  LDL.LU R58, [R1+0x218] ;  /* 0x00021800013a7983 */ /* 0x000f280000300800 */
[----:B------:R-:W4:Y:S01]  /*31cf0*/  LDL.LU R59, [R1+0x21c] ;  /* 0x00021c00013b7983 */ /* 0x000f220000300800 */
[----:B------:R-:W-:-:S03]  /*31d00*/  IMAD.MOV.U32 R49, RZ, RZ, R5 ;  /* 0x000000ffff317224 */ /* 0x000fc600078e0005 */
[----:B0-----:R-:W3:Y:S01]  /*31d10*/  LDL.LU R4, [R1+0x90] ;  /* 0x0000900001047983 */ /* 0x001ee20000300800 */
[----:B------:R-:W-:-:S03]  /*31d20*/  IMAD.MOV.U32 R48, RZ, RZ, R6 ;  /* 0x000000ffff307224 */ /* 0x000fc600078e0006 */
[----:B------:R-:W3:Y:S01]  /*31d30*/  LDL.LU R5, [R1+0x94] ;  /* 0x0000940001057983 */ /* 0x000ee20000300800 */
[----:B------:R-:W-:-:S03]  /*31d40*/  IMAD.MOV.U32 R44, RZ, RZ, R7 ;  /* 0x000000ffff2c7224 */ /* 0x000fc600078e0007 */
        /* <DEDUP_REMOVED lines=18> */
[----:B------:R0:W-:Y:S04]  /*31e70*/  STL [R1+0x2d98], R48 ;  /* 0x002d983001007387 */ /* 0x0001e80000100800 */
[----:B------:R-:W-:Y:S04]  /*31e80*/  STL [R1+0x2d8c], R49 ;  /* 0x002d8c3101007387 */ /* 0x000fe80000100800 */
[----:B------:R-:W-:Y:S01]  /*31e90*/  STL [R1+0x2d88], R44 ;  /* 0x002d882c01007387 */ /* 0x000fe20000100800 */
[C---:B--2---:R-:W-:Y:S08]  /*31ea0*/  HMMA.16816.F32.BF16 R32, R20.reuse, R50, R32 ;  /* 0x000000321420723c */ /* 0x044ff00000041820 */
[----:B----4-:R-:W-:Y:S11]  /*31eb0*/  HMMA.16816.F32.BF16 R56, R20, R54, R56 ;  /* 0x000000361438723c */ /* 0x010ff60000041838 */
[----:B------:R-:W-:Y:S01]  /*31ec0*/  IMAD.MOV.U32 R40, RZ, RZ, R32 ;  /* 0x000000ffff287224 */ /* 0x000fe200078e0020 */
[----:B------:R1:W-:Y:S01]  /*31ed0*/  STL.64 [R1+0x928], R34 ;  /* 0x0009282201007387 */ /* 0x0003e20000100a00 */
[----:B------:R-:W-:-:S03]  /*31ee0*/  IMAD.MOV.U32 R41, RZ, RZ, R33 ;  /* 0x000000ffff297224 */ /* 0x000fc600078e0021 */
[----:B------:R-:W2:Y:S04]  /*31ef0*/  LDL.LU R32, [R1+0x320] ;  /* 0x0003200001207983 */ /* 0x000ea80000300800 */
[----:B------:R-:W2:Y:S01]  /*31f00*/  LDL.LU R33, [R1+0x324] ;  /* 0x0003240001217983 */ /* 0x000ea20000300800 */
[----:B0-----:R-:W-:-:S03]  /*31f10*/  IMAD.MOV.U32 R48, RZ, RZ, R59 ;  /* 0x000000ffff307224 */ /* 0x001fc600078e003b */
[----:B-1----:R-:W2:Y:S04]  /*31f20*/  LDL.LU R34, [R1+0x328] ;  /* 0x0003280001227983 */ /* 0x002ea80000300800 */
[----:B------:R-:W2:Y:S04]  /*31f30*/  LDL.LU R35, [R1+0x32c] ;  /* 0x00032c0001237983 */ /* 0x000ea80000300800 */
[----:B------:R-:W-:Y:S04]  /*31f40*/  STL.64 [R1+0xad0], R56 ;  /* 0x000ad03801007387 */ /* 0x000fe80000100a00 */
[----:B------:R0:W-:Y:S04]  /*31f50*/  STL [R1+0xad8], R58 ;  /* 0x000ad83a01007387 */ /* 0x0001e80000100800 */
[----:B0-----:R-:W3:Y:S04]  /*31f60*/  LDL.LU.64 R58, [R1+0x3228] ;  /* 0x00322800013a7983 */ /* 0x001ee80000300a00 */
[----:B------:R-:W4:Y:S01]  /*31f70*/  LDL.LU R56, [R1+0x3220] ;  /* 0x0032200001387983 */ /* 0x000f220000300800 */
[----:B---3--:R-:W-:Y:S03]  /*31f80*/  HMMA.16816.F32.BF16 R20, R20, R58, R4 ;  /* 0x0000003a1414723c */ /* 0x008fe60000041804 */
[----:B------:R-:W3:Y:S04]  /*31f90*/  LDL.LU.64 R6, [R1+0x3218] ;  /* 0x0032180001067983 */ /* 0x000ee80000300a00 */
[----:B------:R-:W3:-:S12]  /*31fa0*/  LDL.LU.64 R4, [R1+0x3210] ;  /* 0x0032100001047983 */ /* 0x000ed80000300a00 */
[----:B------:R0:W-:Y:S04]  /*31fb0*/  STL.64 [R1+0xac8], R22 ;  /* 0x000ac81601007387 */ /* 0x0001e80000100a00 */
[----:B0-----:R-:W3:Y:S01]  /*31fc0*/  LDL.64 R22, [R1+0x18] ;  /* 0x0000180001167983 */ /* 0x001ee20000100a00 */
[----:B------:R-:W0:Y:S01]  /*31fd0*/  S2R R60, SR_TID.X ;  /* 0x00000000003c7919 */ /* 0x000e220000002100 */
[----:B---3--:R-:W-:-:S15]  /*31fe0*/  HMMA.16816.F32.BF16 R36, R4, R22, R36 ;  /* 0x000000160424723c */ /* 0x008fde0000041824 */
[----:B------:R-:W-:-:S04]  /*31ff0*/  NOP ;  /* 0x0000000000007918 */ /* 0x000fc80000000000 */
[----:B------:R-:W-:Y:S04]  /*32000*/  STL.64 [R1+0xc40], R36 ;  /* 0x000c402401007387 */ /* 0x000fe80000100a00 */
[----:B------:R1:W-:Y:S04]  /*32010*/  STL.64 [R1+0xc48], R38 ;  /* 0x000c482601007387 */ /* 0x0003e80000100a00 */
[----:B-1----:R-:W3:Y:S01]  /*32020*/  LDL.LU.64 R38, [R1+0x3208] ;  /* 0x0032080001267983 */ /* 0x002ee20000300a00 */
[----:B------:R-:W1:Y:S01]  /*32030*/  S2R R29, SR_TID.X ;  /* 0x00000000001d7919 */ /* 0x000e620000002100 */
[C---:B------:R-:W-:Y:S08]  /*32040*/  HMMA.16816.F32.BF16 R16, R4.reuse, R30, R16 ;  /* 0x0000001e0410723c */ /* 0x040ff00000041810 */
[----:B------:R-:W-:Y:S01]  /*32050*/  HMMA.16816.F32.BF16 R8, R4, R42, R8 ;  /* 0x0000002a0408723c */ /* 0x000fe20000041808 */
[----:B0-----:R-:W-:Y:S01]  /*32060*/  LOP3.LUT R60, R60, 0x7, RZ, 0xc0, !PT ;  /* 0x000000073c3c7812 */ /* 0x001fe200078ec0ff */
[----:B------:R-:W-:Y:S04]  /*32070*/  STL.64 [R1+0x31e8], R30 ;  /* 0x0031e81e01007387 */ /* 0x000fe80000100a00 */
[----:B------:R-:W-:-:S05]  /*32080*/  IMAD R61, R60, 0x210, RZ ;  /* 0x000002103c3d7824 */ /* 0x000fca00078e02ff */
[----:B------:R-:W-:Y:S04]  /*32090*/  STL.64 [R1+0xc30], R16 ;  /* 0x000c301001007387 */ /* 0x000fe80000100a00 */
[----:B------:R-:W-:Y:S01]  /*320a0*/  STL.64 [R1+0xc38], R18 ;  /* 0x000c381201007387 */ /* 0x000fe20000100a00 */
[C---:B-1----:R-:W-:Y:S02]  /*320b0*/  IMAD.SHL.U32 R57, R29.reuse, 0x2, RZ ;  /* 0x000000021d397824 */ /* 0x042fe400078e00ff */
[----:B------:R-:W-:-:S03]  /*320c0*/  IMAD.SHL.U32 R29, R29, 0x100, RZ ;  /* 0x000001001d1d7824 */ /* 0x000fc600078e00ff */
[----:B------:R-:W-:-:S04]  /*320d0*/  LOP3.LUT R45, R61, 0x10, R57, 0x78, !PT ;  /* 0x000000103d2d7812 */ /* 0x000fc800078e7839 */
[----:B------:R-:W-:Y:S02]  /*320e0*/  LOP3.LUT R45, R45, 0x1000, R29, 0xf8, !PT ;  /* 0x000010002d2d7812 */ /* 0x000fe400078ef81d */
[----:B------:R-:W-:-:S04]  /*320f0*/  LOP3.LUT R53, R61, 0x10, R57, 0x78, !PT ;  /* 0x000000103d357812 */ /* 0x000fc800078e7839 */
[----:B------:R-:W-:-:S04]  /*32100*/  LOP3.LUT R53, R53, 0x1000, R29, 0xf8, !PT ;  /* 0x0000100035357812 */ /* 0x000fc800078ef81d */
[----:B------:R-:W-:Y:S01]  /*32110*/  LOP3.LUT R53, R53, 0x20, RZ, 0x3c, !PT ;  /* 0x0000002035357812 */ /* 0x000fe200078e3cff */
[----:B------:R-:W-:Y:S02]  /*32120*/  IMAD.MOV.U32 R44, RZ, RZ, R21 ;  /* 0x000000ffff2c7224 */ /* 0x000fe400078e0015 */
[----:B------:R-:W-:Y:S01]  /*32130*/  IMAD.MOV.U32 R49, RZ, RZ, R20 ;  /* 0x000000ffff317224 */ /* 0x000fe200078e0014 */
[----:B---3--:R-:W-:Y:S01]  /*32140*/  HMMA.16816.F32.BF16 R12, R4, R38, R12 ;  /* 0x00000026040c723c */ /* 0x008fe2000004180c */
[----:B------:R-:W-:Y:S01]  /*32150*/  STL.64 [R1+0x31e0], R38 ;  /* 0x0031e02601007387 */ /* 0x000fe20000100a00 */
[----:B------:R-:W-:Y:S02]  /*32160*/  IMAD.MOV.U32 R60, RZ, RZ, R22 ;  /* 0x000000ffff3c7224 */ /* 0x000fe400078e0016 */
[----:B------:R-:W-:Y:S01]  /*32170*/  IMAD.MOV.U32 R52, RZ, RZ, R23 ;  /* 0x000000ffff347224 */ /* 0x000fe200078e0017 */
[----:B------:R-:W-:-:S14]  /*32180*/  LDSM.16.MT88.4 R16, [R53+UR5+0x2080] ;  /* 0x002080053510783b */ /* 0x000fdc0008004200 */
[----:B------:R-:W-:Y:S04]  /*32190*/  STL.64 [R1+0xc20], R12 ;  /* 0x000c200c01007387 */ /* 0x000fe80000100a00 */
[----:B------:R-:W-:Y:S04]  /*321a0*/  STL.64 [R1+0xc28], R14 ;  /* 0x000c280e01007387 */ /* 0x000fe80000100a00 */
[----:B------:R-:W-:Y:S04]  /*321b0*/  STL.64 [R1+0x31d8], R42 ;  /* 0x0031d82a01007387 */ /* 0x000fe80000100a00 */
[----:B------:R-:W-:Y:S04]  /*321c0*/  STL.64 [R1+0x31d0], R40 ;  /* 0x0031d02801007387 */ /* 0x000fe80000100a00 */
[----:B------:R-:W-:Y:S04]  /*321d0*/  STL.64 [R1+0xc10], R8 ;  /* 0x000c100801007387 */ /* 0x000fe80000100a00 */
[----:B------:R-:W-:Y:S04]  /*321e0*/  STL.64 [R1+0xc18], R10 ;  /* 0x000c180a01007387 */ /* 0x000fe80000100a00 */
[----:B------:R-:W0:Y:S04]  /*321f0*/  LDSM.16.MT88.4 R8, [R45+UR5+0x2180] ;  /* 0x002180052d08783b */ /* 0x000e280008004200 */
[----:B------:R-:W1:Y:S04]  /*32200*/  LDSM.16.MT88.4 R12, [R53+UR5+0x2000] ;  /* 0x00200005350c783b */ /* 0x000e680008004200 */
[----:B0-----:R-:W-:Y:S04]  /*32210*/  STL.64 [R1+0x3200], R10 ;  /* 0x0032000a01007387 */ /* 0x001fe80000100a00 */
[----:B------:R0:W-:Y:S02]  /*32220*/  STL.64 [R1+0x31f8], R8 ;  /* 0x0031f80801007387 */ /* 0x0001e40000100a00 */
[----:B0-----:R-:W-:Y:S02]  /*32230*/  HMMA.16816.F32.BF16 R8, R4, R46, R24 ;  /* 0x0000002e0408723c */ /* 0x001fe40000041818 */
[----:B------:R-:W-:Y:S04]  /*32240*/  STL.64 [R1+0x31c8], R46 ;  /* 0x0031c82e01007387 */ /* 0x000fe80000100a00 */
[----:B------:R-:W-:-:S13]  /*32250*/  STL.64 [R1+0x31c0], R44 ;  /* 0x0031c02c01007387 */ /* 0x000fda0000100a00 */
[----:B------:R-:W-:Y:S04]  /*32260*/  STL.64 [R1+0xc00], R8 ;  /* 0x000c000801007387 */ /* 0x000fe80000100a00 */
[----:B------:R2:W-:Y:S02]  /*32270*/  STL.64 [R1+0xc08], R10 ;  /* 0x000c080a01007387 */ /* 0x0005e40000100a00 */
[C---:B--2---:R-:W-:Y:S02]  /*32280*/  HMMA.16816.F32.BF16 R8, R4.reuse, R50, R32 ;  /* 0x000000320408723c */ /* 0x044fe40000041820 */
[----:B-1----:R-:W-:Y:S04]  /*32290*/  STL.64 [R1+0x3188], R14 ;  /* 0x0031880e01007387 */ /* 0x002fe80000100a00 */
[----:B------:R-:W-:Y:S04]  /*322a0*/  STL.64 [R1+0x3180], R12 ;  /* 0x0031800c01007387 */ /* 0x000fe80000100a00 */
[----:B------:R-:W-:Y:S04]  /*322b0*/  STL.64 [R1+0x31b8], R50 ;  /* 0x0031b83201007387 */ /* 0x000fe80000100a00 */
[----:B------:R-:W-:Y:S05]  /*322c0*/  STL.64 [R1+0x31b0], R48 ;  /* 0x0031b03001007387 */ /* 0x000fea0000100a00 */
[----:B------:R-:W-:Y:S04]  /*322d0*/  STL.64 [R1+0xbf0], R8 ;  /* 0x000bf00801007387 */ /* 0x000fe80000100a00 */
[----:B------:R-:W-:Y:S04]  /*322e0*/  STL.64 [R1+0xbf8], R10 ;  /* 0x000bf80a01007387 */ /* 0x000fe80000100a00 */
[----:B------:R-:W2:Y:S04]  /*322f0*/  LDL.LU R24, [R1+0x550] ;  /* 0x0005500001187983 */ /* 0x000ea80000300800 */
[----:B------:R-:W2:Y:S04]  /*32300*/  LDL.LU R25, [R1+0x554] ;  /* 0x0005540001197983 */ /* 0x000ea80000300800 */
[----:B------:R-:W3:Y:S04]  /*32310*/  LDL.LU R26, [R1+0x558] ;  /* 0x00055800011a7983 */ /* 0x000ee80000300800 */
[----:B------:R-:W3:Y:S04]  /*32320*/  LDL.LU R27, [R1+0x55c] ;  /* 0x00055c00011b7983 */ /* 0x000ee80000300800 */
[----:B---3--:R-:W-:Y:S04]  /*32330*/  STL.64 [R1+0x3198], R26 ;  /* 0x0031981a01007387 */ /* 0x008fe80000100a00 */
[----:B--2---:R0:W-:Y:S04]  /*32340*/  STL.64 [R1+0x3190], R24 ;  /* 0x0031901801007387 */ /* 0x0041e80000100a00 */
        /* <DEDUP_REMOVED lines=8> */
[----:B------:R-:W2:Y:S04]  /*323d0*/  LDL.LU R26, [R1+0x598] ;  /* 0x00059800011a7983 */ /* 0x000ea80000300800 */
[----:B------:R-:W2:Y:S04]  /*323e0*/  LDL.LU R27, [R1+0x59c] ;  /* 0x00059c00011b7983 */ /* 0x000ea80000300800 */
[----:B-1----:R-:W3:Y:S04]  /*323f0*/  LDL.LU R32, [R1+0x5a0] ;  /* 0x0005a00001207983 */ /* 0x002ee80000300800 */
[----:B------:R-:W3:Y:S04]  /*32400*/  LDL.LU R33, [R1+0x5a4] ;  /* 0x0005a40001217983 */ /* 0x000ee80000300800 */
[----:B------:R-:W3:Y:S04]  /*32410*/  LDL.LU R34, [R1+0x5a8] ;  /* 0x0005a80001227983 */ /* 0x000ee80000300800 */
[----:B------:R-:W3:Y:S04]  /*32420*/  LDL.LU R35, [R1+0x5ac] ;  /* 0x0005ac0001237983 */ /* 0x000ee80000300800 */
        /* <DEDUP_REMOVED lines=32> */
[----:B------:R-:W-:Y:S04]  /*32630*/  STL.64 [R1+0x3160], R18 ;  /* 0x0031601201007387 */ /* 0x000fe80000100a00 */
[----:B------:R0:W-:Y:S04]  /*32640*/  STL.64 [R1+0x3158], R16 ;  /* 0x0031581001007387 */ /* 0x0001e80000100a00 */
[----:B0-----:R-:W4:Y:S04]  /*32650*/  LDL.LU R16, [R1+0x560] ;  /* 0x0005600001107983 */ /* 0x001f280000300800 */
[----:B------:R-:W4:Y:S04]  /*32660*/  LDL.LU R17, [R1+0x564] ;  /* 0x0005640001117983 */ /* 0x000f280000300800 */
[----:B------:R-:W4:Y:S04]  /*32670*/  LDL.LU R18, [R1+0x568] ;  /* 0x0005680001127983 */ /* 0x000f280000300800 */
[----:B------:R-:W4:Y:S01]  /*32680*/  LDL.LU R19, [R1+0x56c] ;  /* 0x00056c0001137983 */ /* 0x000f220000300800 */
[----:B--2---:R-:W-:-:S15]  /*32690*/  HMMA.16816.F32.BF16 R20, R4, R54, R20 ;  /* 0x000000360414723c */ /* 0x004fde0000041814 */
[----:B------:R-:W-:-:S04]  /*326a0*/  NOP ;  /* 0x0000000000007918 */ /* 0x000fc80000000000 */
[----:B------:R-:W-:Y:S04]  /*326b0*/  STL.64 [R1+0xbe0], R20 ;  /* 0x000be01401007387 */ /* 0x000fe80000100a00 */
[----:B------:R-:W-:Y:S04]  /*326c0*/  STL.64 [R1+0xbe8], R22 ;  /* 0x000be81601007387 */ /* 0x000fe80000100a00 */
[----:B------:R-:W0:Y:S01]  /*326d0*/  LDSM.16.MT88.4 R20, [R53+UR5+0x2100] ;  /* 0x002100053514783b */ /* 0x000e220008004200 */
[----:B---3--:R-:W-:Y:S03]  /*326e0*/  HMMA.16816.F32.BF16 R4, R4, R58, R8 ;  /* 0x0000003a0404723c */ /* 0x008fe60000041808 */
[----:B0-----:R-:W-:Y:S04]  /*326f0*/  STL.64 [R1+0x30f8], R22 ;  /* 0x0030f81601007387 */ /* 0x001fe80000100a00 */
[----:B------:R0:W-:Y:S04]  /*32700*/  STL.64 [R1+0x30f0], R20 ;  /* 0x0030f01401007387 */ /* 0x0001e80000100a00 */
[----:B0-----:R-:W2:Y:S04]  /*32710*/  LDL.LU R20, [R1+0x570] ;  /* 0x0005700001147983 */ /* 0x001ea80000300800 */
[----:B------:R-:W2:Y:S04]  /*32720*/  LDL.LU R21, [R1+0x574] ;  /* 0x0005740001157983 */ /* 0x000ea80000300800 */
[----:B------:R-:W2:Y:S04]  /*32730*/  LDL.LU R22, [R1+0x578] ;  /* 0x0005780001167983 */ /* 0x000ea80000300800 */
[----:B------:R-:W2:Y:S04]  /*32740*/  LDL.LU R23, [R1+0x57c] ;  /* 0x00057c0001177983 */ /* 0x000ea80000300800 */
[----:B------:R-:W4:Y:S04]  /*32750*/  LDL.LU.64 R10, [R1+0x3200] ;  /* 0x00320000010a7983 */ /* 0x000f280000300a00 */
[----:B------:R-:W4:Y:S04]  /*32760*/  LDL.LU.64 R8, [R1+0x31f8] ;  /* 0x0031f80001087983 */ /* 0x000f280000300a00 */
[----:B------:R-:W-:Y:S04]  /*32770*/  STL.64 [R1+0xa40], R4 ;  /* 0x000a400401007387 */ /* 0x000fe80000100a00 */
[----:B------:R-:W-:Y:S04]  /*32780*/  STL.64 [R1+0xa48], R6 ;  /* 0x000a480601007387 */ /* 0x000fe80000100a00 */
[----:B------:R-:W0:Y:S04]  /*32790*/  LDSM.16.MT88.4 R4, [R53+UR5+0x2180] ;  /* 0x002180053504783b */ /* 0x000e280008004200 */
[----:B0-----:R0:W-:Y:S02]  /*327a0*/  STL.64 [R1+0x3088], R6 ;  /* 0x0030880601007387 */ /* 0x0011e40000100a00 */
[----:B0-----:R-:W-:-:S02]  /*327b0*/  IMAD.MOV.U32 R6, RZ, RZ, R60 ;  /* 0x000000ffff067224 */ /* 0x001fc400078e003c */
[----:B------:R-:W-:Y:S01]  /*327c0*/  IMAD.MOV.U32 R7, RZ, RZ, R52 ;  /* 0x000000ffff077224 */ /* 0x000fe200078e0034 */
[----:B------:R-:W-:Y:S04]  /*327d0*/  STL.64 [R1+0x3080], R4 ;  /* 0x0030800401007387 */ /* 0x000fe80000100a00 */
[----:B------:R-:W3:Y:S04]  /*327e0*/  LDL.LU R60, [R1+0x31f0] ;  /* 0x0031f000013c7983 */ /* 0x000ee80000300800 */
[----:B------:R-:W-:Y:S01]  /*327f0*/  STL [R1+0x2dec], R53 ;  /* 0x002dec3501007387 */ /* 0x000fe20000100800 */
[----:B----4-:R-:W-:-:S15]  /*32800*/  HMMA.16816.F32.BF16 R28, R8, R6, R28 ;  /* 0x00000006081c723c */ /* 0x010fde000004181c */
[----:B------:R-:W-:-:S04]  /*32810*/  NOP ;  /* 0x0000000000007918 */ /* 0x000fc80000000000 */
[----:B------:R-:W-:Y:S04]  /*32820*/  STL.64 [R1+0xa10], R28 ;  /* 0x000a101c01007387 */ /* 0x000fe80000100a00 */
[----:B------:R0:W-:Y:S04]  /*32830*/  STL.64 [R1+0xa18], R30 ;  /* 0x000a181e01007387 */ /* 0x0001e80000100a00 */
[----:B0-----:R-:W4:Y:S02]  /*32840*/  LDL.LU.64 R30, [R1+0x31e8] ;  /* 0x0031e800011e7983 */ /* 0x001f240000300a00 */
        /* <DEDUP_REMOVED lines=9> */
[----:B0-----:R-:W4:Y:S04]  /*328e0*/  LDL.LU.64 R42, [R1+0x31d8] ;  /* 0x0031d800012a7983 */ /* 0x001f280000300a00 */
[----:B------:R-:W2:Y:S01]  /*328f0*/  LDL.LU.64 R40, [R1+0x31d0] ;  /* 0x0031d00001287983 */ /* 0x000ea20000300a00 */
        /* <DEDUP_REMOVED lines=10> */
[----:B0-----:R-:W4:Y:S01]  /*329a0*/  LDL.LU.64 R50, [R1+0x31b8] ;  /* 0x0031b80001327983 */ /* 0x001f220000300a00 */
[C---:B------:R-:W-:Y:S03]  /*329b0*/  HMMA.16816.F32.BF16 R24, R8.reuse, R54, R24 ;  /* 0x000000360818723c */ /* 0x040fe60000041818 */
[----:B------:R-:W2:Y:S05]  /*329c0*/  LDL.LU.64 R48, [R1+0x31b0] ;  /* 0x0031b00001307983 */ /* 0x000eaa0000300a00 */
[C---:B----4-:R-:W-:Y:S08]  /*329d0*/  HMMA.16816.F32.BF16 R32, R8.reuse, R50, R32 ;  /* 0x000000320820723c */ /* 0x050ff00000041820 */
[----:B------:R-:W-:Y:S11]  /*329e0*/  HMMA.16816.F32.BF16 R8, R8, R58, R12 ;  /* 0x0000003a0808723c */ /* 0x000ff6000004180c */
[----:B------:R-:W-:Y:S04]  /*329f0*/  STL.64 [R1+0x9c0], R32 ;  /* 0x0009c02001007387 */ /* 0x000fe80000100a00 */
[----:B------:R0:W-:Y:S04]  /*32a00*/  STL.64 [R1+0x9c8], R34 ;  /* 0x0009c82201007387 */ /* 0x0001e80000100a00 */
[----:B0-----:R-:W4:Y:S04]  /*32a10*/  LDL.LU.64 R34, [R1+0x31a8] ;  /* 0x0031a80001227983 */ /* 0x001f280000300a00 */
[----:B------:R-:W4:Y:S04]  /*32a20*/  LDL.LU.64 R32, [R1+0x31a0] ;  /* 0x0031a00001207983 */ /* 0x000f280000300a00 */
[----:B------:R-:W-:Y:S04]  /*32a30*/  STL.64 [R1+0x9b0], R24 ;  /* 0x0009b01801007387 */ /* 0x000fe80000100a00 */
[----:B------:R0:W-:Y:S04]  /*32a40*/  STL.64 [R1+0x9b8], R26 ;  /* 0x0009b81a01007387 */ /* 0x0001e80000100a00 */
[----:B0-----:R-:W2:Y:S04]  /*32a50*/  LDL.LU.64 R26, [R1+0x3198] ;  /* 0x00319800011a7983 */ /* 0x001ea80000300a00 */
[----:B------:R-:W2:Y:S04]  /*32a60*/  LDL.LU.64 R24, [R1+0x3190] ;  /* 0x0031900001187983 */ /* 0x000ea80000300a00 */
[----:B------:R0:W-:Y:S04]  /*32a70*/  STL.64 [R1+0x3178], R54 ;  /* 0x0031783601007387 */ /* 0x0001e80000100a00 */
[----:B------:R-:W2:Y:S04]  /*32a80*/  LDL.LU R52, [R1+0x580] ;  /* 0x0005800001347983 */ /* 0x000ea80000300800 */
[----:B------:R-:W2:Y:S04]  /*32a90*/  LDL.LU R53, [R1+0x584] ;  /* 0x0005840001357983 */ /* 0x000ea80000300800 */
[----:B0-----:R-:W2:Y:S04]  /*32aa0*/  LDL.LU R54, [R1+0x588] ;  /* 0x0005880001367983 */ /* 0x001ea80000300800 */
[----:B------:R-:W2:Y:S04]  /*32ab0*/  LDL.LU R55, [R1+0x58c] ;  /* 0x00058c0001377983 */ /* 0x000ea80000300800 */
[----:B------:R-:W2:Y:S04]  /*32ac0*/  LDL.LU.64 R14, [R1+0x3188] ;  /* 0x00318800010e7983 */ /* 0x000ea80000300a00 */
[----:B------:R-:W2:Y:S04]  /*32ad0*/  LDL.LU.64 R12, [R1+0x3180] ;  /* 0x00318000010c7983 */ /* 0x000ea80000300a00 */
[----:B------:R-:W-:Y:S04]  /*32ae0*/  STL.64 [R1+0x3170], R58 ;  /* 0x0031703a01007387 */ /* 0x000fe80000100a00 */
[----:B------:R-:W-:Y:S04]  /*32af0*/  STL.64 [R1+0x3168], R56 ;  /* 0x0031683801007387 */ /* 0x000fe80000100a00 */
[----:B------:R-:W-:Y:S04]  /*32b00*/  STL.64 [R1+0x890], R8 ;  /* 0x0008900801007387 */ /* 0x000fe80000100a00 */
[----:B------:R2:W-:Y:S04]  /*32b10*/  STL.64 [R1+0x898], R10 ;  /* 0x0008980a01007387 */ /* 0x0005e80000100a00 */
[----:B------:R-:W-:Y:S01]  /*32b20*/  STL.64 [R1+0x3150], R30 ;  /* 0x0031501e01007387 */ /* 0x000fe20000100a00 */
[C---:B--2---:R-:W-:Y:S08]  /*32b30*/  HMMA.16816.F32.BF16 R8, R12.reuse, R6, R52 ;  /* 0x000000060c08723c */ /* 0x044ff00000041834 */
[C---:B------:R-:W-:Y:S11]  /*32b40*/  HMMA.16816.F32.BF16 R4, R12.reuse, R30, R20 ;  /* 0x0000001e0c04723c */ /* 0x040ff60000041814 */
[----:B------:R-:W-:Y:S04]  /*32b50*/  STL.64 [R1+0x980], R8 ;  /* 0x0009800801007387 */ /* 0x000fe80000100a00 */
[----:B------:R0:W-:Y:S04]  /*32b60*/  STL.64 [R1+0x988], R10 ;  /* 0x0009880a01007387 */ /* 0x0001e80000100a00 */
[----:B------:R-:W-:Y:S04]  /*32b70*/  STL.64 [R1+0x970], R4 ;  /* 0x0009700401007387 */ /* 0x000fe80000100a00 */
[----:B------:R1:W-:Y:S01]  /*32b80*/  STL.64 [R1+0x978], R6 ;  /* 0x0009780601007387 */ /* 0x0003e20000100a00 */
[C---:B0-----:R-:W-:Y:S08]  /*32b90*/  HMMA.16816.F32.BF16 R8, R12.reuse, R38, R16 ;  /* 0x000000260c08723c */ /* 0x041ff00000041810 */
[C---:B-1----:R-:W-:Y:S01]  /*32ba0*/  HMMA.16816.F32.BF16 R4, R12.reuse, R42, R24 ;  /* 0x0000002a0c04723c */ /* 0x042fe20000041818 */
[----:B------:R-:W-:Y:S10]  /*32bb0*/  STL.64 [R1+0x3138], R42 ;  /* 0x0031382a01007387 */ /* 0x000ff40000100a00 */
[----:B------:R-:W-:Y:S04]  /*32bc0*/  STL.64 [R1+0x960], R8 ;  /* 0x0009600801007387 */ /* 0x000fe80000100a00 */
[----:B------:R-:W-:Y:S04]  /*32bd0*/  STL.64 [R1+0x968], R10 ;  /* 0x0009680a01007387 */ /* 0x000fe80000100a00 */
[----:B------:R-:W-:Y:S04]  /*32be0*/  STL.64 [R1+0x3130], R40 ;  /* 0x0031302801007387 */ /* 0x000fe80000100a00 */
[----:B------:R-:W-:Y:S04]  /*32bf0*/  STL.64 [R1+0x950], R4 ;  /* 0x0009500401007387 */ /* 0x000fe80000100a00 */
[----:B------:R4:W-:Y:S02]  /*32c00*/  STL.64 [R1+0x958], R6 ;  /* 0x0009580601007387 */ /* 0x0009e40000100a00 */
[----:B----4-:R-:W-:Y:S02]  /*32c10*/  HMMA.16816.F32.BF16 R4, R12, R46, R32 ;  /* 0x0000002e0c04723c */ /* 0x010fe40000041820 */
[----:B------:R-:W-:Y:S04]  /*32c20*/  STL.64 [R1+0x3128], R46 ;  /* 0x0031282e01007387 */ /* 0x000fe80000100a00 */
[----:B------:R-:W-:-:S13]  /*32c30*/  STL.64 [R1+0x3120], R44 ;  /* 0x0031202c01007387 */ /* 0x000fda0000100a00 */
[----:B------:R0:W-:Y:S04]  /*32c40*/  STL.64 [R1+0x940], R4 ;  /* 0x0009400401007387 */ /* 0x0001e80000100a00 */
[----:B------:R1:W-:Y:S04]  /*32c50*/  STL.64 [R1+0x948], R6 ;  /* 0x0009480601007387 */ /* 0x0003e80000100a00 */
[----:B------:R-:W2:Y:S04]  /*32c60*/  LDL.LU R8, [R1+0x20] ;  /* 0x0000200001087983 */ /* 0x000ea80000300800 */
[----:B------:R-:W2:Y:S04]  /*32c70*/  LDL.LU R9, [R1+0x24] ;  /* 0x0000240001097983 */ /* 0x000ea80000300800 */
[----:B------:R-:W4:Y:S04]  /*32c80*/  LDL.LU R10, [R1+0x28] ;  /* 0x00002800010a7983 */ /* 0x000f280000300800 */
[----:B------:R-:W4:Y:S04]  /*32c90*/  LDL.LU R11, [R1+0x2c] ;  /* 0x00002c00010b7983 */ /* 0x000f280000300800 */
[----:B----4-:R-:W-:Y:S04]  /*32ca0*/  STL.64 [R1+0x3098], R10 ;  /* 0x0030980a01007387 */ /* 0x010fe80000100a00 */
[----:B--2---:R2:W-:Y:S04]  /*32cb0*/  STL.64 [R1+0x3090], R8 ;  /* 0x0030900801007387 */ /* 0x0045e80000100a00 */
[----:B0-----:R-:W4:Y:S04]  /*32cc0*/  LDL.LU R4, [R1+0x180] ;  /* 0x0001800001047983 */ /* 0x001f280000300800 */
[----:B------:R-:W4:Y:S04]  /*32cd0*/  LDL.LU R5, [R1+0x184] ;  /* 0x0001840001057983 */ /* 0x000f280000300800 */
[----:B-1----:R-:W2:Y:S04]  /*32ce0*/  LDL.LU R6, [R1+0x188] ;  /* 0x0001880001067983 */ /* 0x002ea80000300800 */
[----:B------:R-:W2:Y:S04]  /*32cf0*/  LDL.LU R7, [R1+0x18c] ;  /* 0x00018c0001077983 */ /* 0x000ea80000300800 */
[----:B--2---:R-:W-:Y:S04]  /*32d00*/  STL.64 [R1+0x30a8], R6 ;  /* 0x0030a80601007387 */ /* 0x004fe80000100a00 */
[----:B----4-:R0:W-:Y:S04]  /*32d10*/  STL.64 [R1+0x30a0], R4 ;  /* 0x0030a00401007387 */ /* 0x0101e80000100a00 */
[----:B------:R-:W2:Y:S04]  /*32d20*/  LDL.LU R8, [R1+0x190] ;  /* 0x0001900001087983 */ /* 0x000ea80000300800 */
[----:B------:R-:W2:Y:S04]  /*32d30*/  LDL.LU R9, [R1+0x194] ;  /* 0x0001940001097983 */ /* 0x000ea80000300800 */
[----:B------:R-:W4:Y:S04]  /*32d40*/  LDL.LU R10, [R1+0x198] ;  /* 0x00019800010a7983 */ /* 0x000f280000300800 */
[----:B------:R-:W4:Y:S04]  /*32d50*/  LDL.LU R11, [R1+0x19c] ;  /* 0x00019c00010b7983 */ /* 0x000f280000300800 */
[----:B----4-:R-:W-:Y:S04]  /*32d60*/  STL.64 [R1+0x30b8], R10 ;  /* 0x0030b80a01007387 */ /* 0x010fe80000100a00 */
[----:B--2---:R-:W-:Y:S04]  /*32d70*/  STL.64 [R1+0x30b0], R8 ;  /* 0x0030b00801007387 */ /* 0x004fe80000100a00 */
[----:B0-----:R-:W2:Y:S04]  /*32d80*/  LDL.LU R4, [R1+0x1a0] ;  /* 0x0001a00001047983 */ /* 0x001ea80000300800 */
[----:B------:R-:W2:Y:S04]  /*32d90*/  LDL.LU R5, [R1+0x1a4] ;  /* 0x0001a40001057983 */ /* 0x000ea80000300800 */
[----:B------:R-:W4:Y:S04]  /*32da0*/  LDL.LU R6, [R1+0x1a8] ;  /* 0x0001a80001067983 */ /* 0x000f280000300800 */
[----:B------:R-:W4:Y:S04]  /*32db0*/  LDL.LU R7, [R1+0x1ac] ;  /* 0x0001ac0001077983 */ /* 0x000f280000300800 */
[----:B----4-:R-:W-:Y:S04]  /*32dc0*/  STL.64 [R1+0x30c8], R6 ;  /* 0x0030c80601007387 */ /* 0x010fe80000100a00 */
[----:B--2---:R0:W-:Y:S04]  /*32dd0*/  STL.64 [R1+0x30c0], R4 ;  /* 0x0030c00401007387 */ /* 0x0041e80000100a00 */
        /* <DEDUP_REMOVED lines=18> */
[----:B--2---:R-:W-:Y:S04]  /*32f00*/  STL.64 [R1+0x3118], R26 ;  /* 0x0031181a01007387 */ /* 0x004fe80000100a00 */
[----:B------:R0:W-:Y:S04]  /*32f10*/  STL.64 [R1+0x3110], R24 ;  /* 0x0031101801007387 */ /* 0x0001e80000100a00 */
[----:B0-----:R-:W2:Y:S04]  /*32f20*/  LDL.LU R24, [R1+0x360] ;  /* 0x0003600001187983 */ /* 0x001ea80000300800 */
[----:B------:R-:W2:Y:S04]  /*32f30*/  LDL.LU R25, [R1+0x364] ;  /* 0x0003640001197983 */ /* 0x000ea80000300800 */
[----:B------:R-:W2:Y:S04]  /*32f40*/  LDL.LU R26, [R1+0x368] ;  /* 0x00036800011a7983 */ /* 0x000ea80000300800 */
[----:B------:R-:W2:Y:S04]  /*32f50*/  LDL.LU R27, [R1+0x36c] ;  /* 0x00036c00011b7983 */ /* 0x000ea80000300800 */
[----:B--2---:R-:W-:Y:S04]  /*32f60*/  STL.64 [R1+0x3148], R26 ;  /* 0x0031481a01007387 */ /* 0x004fe80000100a00 */
[----:B------:R0:W-:Y:S04]  /*32f70*/  STL.64 [R1+0x3140], R24 ;  /* 0x0031401801007387 */ /* 0x0001e80000100a00 */
[----:B------:R-:W2:Y:S04]  /*32f80*/  LDL.LU R40, [R1+0x380] ;  /* 0x0003800001287983 */ /* 0x000ea80000300800 */
[----:B------:R-:W2:Y:S04]  /*32f90*/  LDL.LU R41, [R1+0x384] ;  /* 0x0003840001297983 */ /* 0x000ea80000300800 */
[----:B------:R-:W2:Y:S04]  /*32fa0*/  LDL.LU R42, [R1+0x388] ;  /* 0x00038800012a7983 */ /* 0x000ea80000300800 */
[----:B------:R-:W2:Y:S04]  /*32fb0*/  LDL.LU R43, [R1+0x38c] ;  /* 0x00038c00012b7983 */ /* 0x000ea80000300800 */
        /* <DEDUP_REMOVED lines=24> */
[----:B------:R-:W-:Y:S04]  /*33140*/  STL.64 [R1+0x3108], R22 ;  /* 0x0031081601007387 */ /* 0x000fe80000100a00 */
[----:B------:R0:W-:Y:S04]  /*33150*/  STL.64 [R1+0x3100], R20 ;  /* 0x0031001401007387 */ /* 0x0001e80000100a00 */
[----:B0-----:R-:W3:Y:S04]  /*33160*/  LDL.LU R20, [R1+0x340] ;  /* 0x0003400001147983 */ /* 0x001ee80000300800 */
[----:B------:R-:W3:Y:S04]  /*33170*/  LDL.LU R21, [R1+0x344] ;  /* 0x0003440001157983 */ /* 0x000ee80000300800 */
[----:B------:R-:W3:Y:S04]  /*33180*/  LDL.LU R22, [R1+0x348] ;  /* 0x0003480001167983 */ /* 0x000ee80000300800 */
[----:B------:R-:W3:Y:S04]  /*33190*/  LDL.LU R23, [R1+0x34c] ;  /* 0x00034c0001177983 */ /* 0x000ee80000300800 */
[----:B----4-:R-:W-:Y:S04]  /*331a0*/  STL.64 [R1+0x30e8], R6 ;  /* 0x0030e80601007387 */ /* 0x010fe80000100a00 */
[----:B------:R0:W-:Y:S04]  /*331b0*/  STL.64 [R1+0x30e0], R4 ;  /* 0x0030e00401007387 */ /* 0x0001e80000100a00 */
[----:B0-----:R-:W4:Y:S04]  /*331c0*/  LDL.LU R4, [R1+0x1e0] ;  /* 0x0001e00001047983 */ /* 0x001f280000300800 */
[----:B------:R-:W4:Y:S04]  /*331d0*/  LDL.LU R5, [R1+0x1e4] ;  /* 0x0001e40001057983 */ /* 0x000f280000300800 */
[----:B------:R-:W4:Y:S04]  /*331e0*/  LDL.LU R6, [R1+0x1e8] ;  /* 0x0001e80001067983 */ /* 0x000f280000300800 */
        /* <DEDUP_REMOVED lines=9> */
[----:B--2---:R-:W-:-:S15]  /*33280*/  HMMA.16816.F32.BF16 R52, R12, R50, R52 ;  /* 0x000000320c34723c */ /* 0x004fde0000041834 */
[----:B------:R-:W-:-:S04]  /*33290*/  NOP ;  /* 0x0000000000007918 */ /* 0x000fc80000000000 */
[----:B------:R0:W-:Y:S04]  /*332a0*/  STL.64 [R1+0x930], R52 ;  /* 0x0009303401007387 */ /* 0x0001e80000100a00 */
[----:B------:R1:W-:Y:S01]  /*332b0*/  STL [R1+0x938], R54 ;  /* 0x0009383601007387 */ /* 0x0003e20000100800 */
[----:B0-----:R-:W-:-:S03]  /*332c0*/  IMAD.MOV.U32 R52, RZ, RZ, R55 ;  /* 0x000000ffff347224 */ /* 0x001fc600078e0037 */
[----:B-1----:R-:W3:Y:S02]  /*332d0*/  LDL.LU.64 R54, [R1+0x3178] ;  /* 0x0031780001367983 */ /* 0x002ee40000300a00 */
[----:B---3--:R-:W-:-:S15]  /*332e0*/  HMMA.16816.F32.BF16 R56, R12, R54, R56 ;  /* 0x000000360c38723c */ /* 0x008fde0000041838 */
[----:B------:R-:W-:-:S04]  /*332f0*/  NOP ;  /* 0x0000000000007918 */ /* 0x000fc80000000000 */
[----:B------:R-:W-:Y:S01]  /*33300*/  IMAD.MOV.U32 R37, RZ, RZ, R58 ;  /* 0x000000ffff257224 */ /* 0x000fe200078e003a */
[----:B------:R0:W-:Y:S01]  /*33310*/  STL.64 [R1+0x580], R56 ;  /* 0x0005803801007387 */ /* 0x0001e20000100a00 */
[----:B------:R-:W-:-:S03]  /*33320*/  IMAD.MOV.U32 R36, RZ, RZ, R59 ;  /* 0x000000ffff247224 */ /* 0x000fc600078e003b */
[----:B------:R-:W2:Y:S04]  /*33330*/  LDL.LU.64 R58, [R1+0x3170] ;  /* 0x00317000013a7983 */ /* 0x000ea80000300a00 */
[----:B0-----:R-:W3:Y:S01]  /*33340*/  LDL.LU.64 R56, [R1+0x3168] ;  /* 0x0031680001387983 */ /* 0x001ee20000300a00 */
[----:B--2---:R-:W-:Y:S03]  /*33350*/  HMMA.16816.F32.BF16 R12, R12, R58, R16 ;  /* 0x0000003a0c0c723c */ /* 0x004fe60000041810 */
[----:B------:R-:W2:Y:S04]  /*33360*/  LDL.LU.64 R18, [R1+0x3160] ;  /* 0x0031600001127983 */ /* 0x000ea80000300a00 */
[----:B------:R-:W2:-:S12]  /*33370*/  LDL.LU.64 R16, [R1+0x3158] ;  /* 0x0031580001107983 */ /* 0x000e980000300a00 */
[----:B------:R-:W-:Y:S04]  /*33380*/  STL.64 [R1+0x540], R12 ;  /* 0x0005400c01007387 */ /* 0x000fe80000100a00 */
[----:B------:R0:W-:Y:S04]  /*33390*/  STL.64 [R1+0x548], R14 ;  /* 0x0005480e01007387 */ /* 0x0001e80000100a00 */
[----:B0-----:R-:W2:Y:S02]  /*333a0*/  LDL.64 R14, [R1+0x18] ;  /* 0x00001800010e7983 */ /* 0x001ea40000100a00 */
[----:B--2---:R-:W-:-:S15]  /*333b0*/  HMMA.16816.F32.BF16 R28, R16, R14, R28 ;  /* 0x0000000e101c723c */ /* 0x004fde000004181c */
[----:B------:R-:W-:-:S04]  /*333c0*/  NOP ;  /* 0x0000000000007918 */ /* 0x000fc80000000000 */
[----:B------:R-:W-:Y:S04]  /*333d0*/  STL.64 [R1+0x530], R28 ;  /* 0x0005301c01007387 */ /* 0x000fe80000100a00 */
[----:B------:R0:W-:Y:S04]  /*333e0*/  STL.64 [R1+0x538], R30 ;  /* 0x0005381e01007387 */ /* 0x0001e80000100a00 */
[----:B0-----:R-:W2:Y:S01]  /*333f0*/  LDL.LU.64 R30, [R1+0x3150] ;  /* 0x00315000011e7983 */ /* 0x001ea20000300a00 */
        /* <DEDUP_REMOVED lines=8> */
[----:B------:R0:W-:Y:S04]  /*33480*/  STL.64 [R1+0x498], R42 ;  /* 0x0004982a01007387 */ /* 0x0001e80000100a00 */
[----:B0-----:R-:W2:Y:S04]  /*33490*/  LDL.LU.64 R42, [R1+0x3138] ;  /* 0x00313800012a7983 */ /* 0x001ea80000300a00 */
[----:B------:R-:W3:Y:S01]  /*334a0*/  LDL.LU.64 R40, [R1+0x3130] ;  /* 0x0031300001287983 */ /* 0x000ee20000300a00 */
[----:B--2---:R-:W-:-:S15]  /*334b0*/  HMMA.16816.F32.BF16 R44, R16, R42, R44 ;  /* 0x0000002a102c723c */ /* 0x004fde000004182c */
[----:B------:R-:W-:-:S04]  /*334c0*/  NOP ;  /* 0x0000000000007918 */ /* 0x000fc80000000000 */
        /* <DEDUP_REMOVED lines=9> */
[----:B------:R-:W2:Y:S01]  /*33560*/  LDL.LU.64 R24, [R1+0x3110] ;  /* 0x0031100001187983 */ /* 0x000ea20000300a00 */
[C---:B------:R-:W-:Y:S08]  /*33570*/  HMMA.16816.F32.BF16 R20, R16.reuse, R54, R20 ;  /* 0x000000361014723c */ /* 0x040ff00000041814 */
[----:B--2---:R-:W-:-:S15]  /*33580*/  HMMA.16816.F32.BF16 R24, R16, R50, R24 ;  /* 0x000000321018723c */ /* 0x004fde0000041818 */
[----:B------:R-:W-:-:S04]  /*33590*/  NOP ;  /* 0x0000000000007918 */ /* 0x000fc80000000000 */
[----:B------:R0:W-:Y:S04]  /*335a0*/  STL.64 [R1+0x440], R24 ;  /* 0x0004401801007387 */ /* 0x0001e80000100a00 */
[----:B------:R1:W-:Y:S04]  /*335b0*/  STL.64 [R1+0x448], R26 ;  /* 0x0004481a01007387 */ /* 0x0003e80000100a00 */
[----:B0-----:R-:W2:Y:S04]  /*335c0*/  LDL.LU R24, [R1+0x160] ;  /* 0x0001600001187983 */ /* 0x001ea80000300800 */
[----:B------:R-:W2:Y:S04]  /*335d0*/  LDL.LU R25, [R1+0x164] ;  /* 0x0001640001197983 */ /* 0x000ea80000300800 */
[----:B-1----:R-:W2:Y:S04]  /*335e0*/  LDL.LU R26, [R1+0x168] ;  /* 0x00016800011a7983 */ /* 0x002ea80000300800 */
[----:B------:R-:W2:Y:S04]  /*335f0*/  LDL.LU R27, [R1+0x16c] ;  /* 0x00016c00011b7983 */ /* 0x000ea80000300800 */
[----:B------:R-:W-:Y:S04]  /*33600*/  STL.64 [R1+0x230], R20 ;  /* 0x0002301401007387 */ /* 0x000fe80000100a00 */
[----:B------:R0:W-:Y:S04]  /*33610*/  STL.64 [R1+0x238], R22 ;  /* 0x0002381601007387 */ /* 0x0001e80000100a00 */
[----:B0-----:R-:W2:Y:S04]  /*33620*/  LDL.LU.64 R22, [R1+0x3108] ;  /* 0x0031080001167983 */ /* 0x001ea80000300a00 */
[----:B------:R-:W2:Y:S02]  /*33630*/  LDL.LU.64 R20, [R1+0x3100] ;  /* 0x0031000001147983 */ /* 0x000ea40000300a00 */
[----:B--2---:R-:W-:Y:S02]  /*33640*/  HMMA.16816.F32.BF16 R16, R16, R58, R20 ;  /* 0x0000003a1010723c */ /* 0x004fe40000041814 */
[----:B------:R-:W4:Y:S04]  /*33650*/  LDL.LU.64 R22, [R1+0x30f8] ;  /* 0x0030f80001167983 */ /* 0x000f280000300a00 */
[----:B------:R-:W4:-:S13]  /*33660*/  LDL.LU.64 R20, [R1+0x30f0] ;  /* 0x0030f00001147983 */ /* 0x000f1a0000300a00 */
[----:B------:R0:W-:Y:S04]  /*33670*/  STL.64 [R1+0x1f0], R16 ;  /* 0x0001f01001007387 */ /* 0x0001e80000100a00 */
[----:B------:R1:W-:Y:S04]  /*33680*/  STL.64 [R1+0x1f8], R18 ;  /* 0x0001f81201007387 */ /* 0x0003e80000100a00 */
[----:B0-----:R-:W2:Y:S04]  /*33690*/  LDL.LU R16, [R1+0x30] ;  /* 0x0000300001107983 */ /* 0x001ea80000300800 */
[----:B------:R-:W2:Y:S04]  /*336a0*/  LDL.LU R17, [R1+0x34] ;  /* 0x0000340001117983 */ /* 0x000ea80000300800 */
[----:B-1----:R-:W2:Y:S04]  /*336b0*/  LDL.LU R18, [R1+0x38] ;  /* 0x0000380001127983 */ /* 0x002ea80000300800 */
[----:B------:R-:W2:Y:S01]  /*336c0*/  LDL.LU R19, [R1+0x3c] ;  /* 0x00003c0001137983 */ /* 0x000ea20000300800 */
[----:B----4-:R-:W-:-:S15]  /*336d0*/  HMMA.16816.F32.BF16 R4, R20, R14, R4 ;  /* 0x0000000e1404723c */ /* 0x010fde0000041804 */
[----:B------:R-:W-:-:S04]  /*336e0*/  NOP ;  /* 0x0000000000007918 */ /* 0x000fc80000000000 */
[----:B------:R-:W-:Y:S04]  /*336f0*/  STL.64 [R1+0x1e0], R4 ;  /* 0x0001e00401007387 */ /* 0x000fe80000100a00 */
[----:B------:R0:W-:Y:S04]  /*33700*/  STL.64 [R1+0x1e8], R6 ;  /* 0x0001e80601007387 */ /* 0x0001e80000100a00 */
[----:B0-----:R-:W4:Y:S04]  /*33710*/  LDL.LU.64 R6, [R1+0x30e8] ;  /* 0x0030e80001067983 */ /* 0x001f280000300a00 */
[----:B------:R-:W4:Y:S02]  /*33720*/  LDL.LU.64 R4, [R1+0x30e0] ;  /* 0x0030e00001047983 */ /* 0x000f240000300a00 */
        /* <DEDUP_REMOVED lines=11> */
[----:B------:R-:W4:Y:S01]  /*337e0*/  LDL.LU.64 R4, [R1+0x30c0] ;  /* 0x0030c00001047983 */ /* 0x000f220000300a00 */
[----:B------:R-:W-:-:S15]  /*337f0*/  HMMA.16816.F32.BF16 R8, R20, R42, R8 ;  /* 0x0000002a1408723c */ /* 0x000fde0000041808 */
[----:B------:R-:W-:-:S04]  /*33800*/  NOP ;  /* 0x0000000000007918 */ /* 0x000fc80000000000 */
[----:B------:R-:W-:Y:S04]  /*33810*/  STL.64 [R1+0x80], R8 ;  /* 0x0000800801007387 */ /* 0x000fe80000100a00 */
[----:B------:R0:W-:Y:S04]  /*33820*/  STL.64 [R1+0x88], R10 ;  /* 0x0000880a01007387 */ /* 0x0001e80000100a00 */
[----:B0-----:R-:W2:Y:S04]  /*33830*/  LDL.LU.64 R10, [R1+0x30b8] ;  /* 0x0030b800010a7983 */ /* 0x001ea80000300a00 */
[----:B------:R-:W2:Y:S01]  /*33840*/  LDL.LU.64 R8, [R1+0x30b0] ;  /* 0x0030b00001087983 */ /* 0x000ea20000300a00 */
[----:B----4-:R-:W-:-:S15]  /*33850*/  HMMA.16816.F32.BF16 R4, R20, R46, R4 ;  /* 0x0000002e1404723c */ /* 0x010fde0000041804 */
[----:B------:R-:W-:-:S04]  /*33860*/  NOP ;  /* 0x0000000000007918 */ /* 0x000fc80000000000 */
[----:B------:R-:W-:Y:S04]  /*33870*/  STL.64 [R1+0x220], R4 ;  /* 0x0002200401007387 */ /* 0x000fe80000100a00 */
[----:B------:R0:W-:Y:S04]  /*33880*/  STL.64 [R1+0x228], R6 ;  /* 0x0002280601007387 */ /* 0x0001e80000100a00 */
[----:B0-----:R-:W4:Y:S04]  /*33890*/  LDL.LU.64 R6, [R1+0x30a8] ;  /* 0x0030a80001067983 */ /* 0x001f280000300a00 */
[----:B------:R-:W4:Y:S01]  /*338a0*/  LDL.LU.64 R4, [R1+0x30a0] ;  /* 0x0030a00001047983 */ /* 0x000f220000300a00 */
[----:B--2---:R-:W-:-:S15]  /*338b0*/  HMMA.16816.F32.BF16 R8, R20, R50, R8 ;  /* 0x000000321408723c */ /* 0x004fde0000041808 */
        /* <DEDUP_REMOVED lines=11> */
[----:B------:R-:W-:Y:S03]  /*33970*/  HMMA.16816.F32.BF16 R20, R20, R58, R32 ;  /* 0x0000003a1414723c */ /* 0x000fe60000041820 */
[----:B------:R-:W2:Y:S04]  /*33980*/  LDL.LU.64 R34, [R1+0x3078] ;  /* 0x0030780001227983 */ /* 0x000ea80000300a00 */
[----:B------:R-:W2:-:S12]  /*33990*/  LDL.LU.64 R32, [R1+0x3070] ;  /* 0x0030700001207983 */ /* 0x000e980000300a00 */
[----:B------:R0:W-:Y:S02]  /*339a0*/  STL.64 [R1+0xa20], R20 ;  /* 0x000a201401007387 */ /* 0x0001e40000100a00 */
[----:B0-----:R-:W-:Y:S02]  /*339b0*/  IMAD.MOV.U32 R21, RZ, RZ, R14 ;  /* 0x000000ffff157224 */ /* 0x001fe400078e000e */
[----:B------:R-:W-:Y:S01]  /*339c0*/  IMAD.MOV.U32 R20, RZ, RZ, R15 ;  /* 0x000000ffff147224 */ /* 0x000fe200078e000f */
[----:B------:R-:W-:Y:S01]  /*339d0*/  STL.64 [R1+0xa28], R22 ;  /* 0x000a281601007387 */ /* 0x000fe20000100a00 */
[C---:B----4-:R-:W-:Y:S08]  /*339e0*/  HMMA.16816.F32.BF16 R16, R4.reuse, R14, R16 ;  /* 0x0000000e0410723c */ /* 0x050ff00000041810 */
[----:B--2---:R-:W-:Y:S01]  /*339f0*/  HMMA.16816.F32.BF16 R12, R4, R30, R8 ;  /* 0x0000001e040c723c */ /* 0x004fe20000041808 */
[----:B------:R-:W-:-:S02]  /*33a00*/  IMAD.MOV.U32 R9, RZ, RZ, R30 ;  /* 0x000000ffff097224 */ /* 0x000fc400078e001e */
[----:B------:R-:W-:-:S08]  /*33a10*/  IMAD.MOV.U32 R8, RZ, RZ, R31 ;  /* 0x000000ffff087224 */ /* 0x000fd000078e001f */
[----:B------:R-:W-:Y:S04]  /*33a20*/  STL.64 [R1+0xbd0], R16 ;  /* 0x000bd01001007387 */ /* 0x000fe80000100a00 */
[----:B------:R-:W-:Y:S04]  /*33a30*/  STL.64 [R1+0xbd8], R18 ;  /* 0x000bd81201007387 */ /* 0x000fe80000100a00 */
[----:B------:R-:W-:Y:S04]  /*33a40*/  STL.64 [R1+0x3058], R20 ;  /* 0x0030581401007387 */ /* 0x000fe80000100a00 */
[----:B------:R-:W-:Y:S04]  /*33a50*/  STL.64 [R1+0xbc0], R12 ;  /* 0x000bc00c01007387 */ /* 0x000fe80000100a00 */
[----:B------:R0:W-:Y:S04]  /*33a60*/  STL.64 [R1+0xbc8], R14 ;  /* 0x000bc80e01007387 */ /* 0x0001e80000100a00 */
[----:B------:R-:W2:Y:S04]  /*33a70*/  LDL.LU.64 R30, [R1+0x3068] ;  /* 0x00306800011e7983 */ /* 0x000ea80000300a00 */
[----:B------:R-:W2:Y:S01]  /*33a80*/  LDL.LU.64 R28, [R1+0x3060] ;  /* 0x00306000011c7983 */ /* 0x000ea20000300a00 */
[----:B0-----:R-:W-:Y:S03]  /*33a90*/  HMMA.16816.F32.BF16 R12, R4, R38, R32 ;  /* 0x00000026040c723c */ /* 0x001fe60000041820 */
[----:B------:R-:W-:-:S15]  /*33aa0*/  STL.64 [R1+0x3050], R38 ;  /* 0x0030502601007387 */ /* 0x000fde0000100a00 */
[----:B------:R-:W-:Y:S01]  /*33ab0*/  NOP ;  /* 0x0000000000007918 */ /* 0x000fe20000000000 */
[----:B------:R-:W-:Y:S04]  /*33ac0*/  STL.64 [R1+0xbb0], R12 ;  /* 0x000bb00c01007387 */ /* 0x000fe80000100a00 */
[----:B------:R2:W-:Y:S04]  /*33ad0*/  STL.64 [R1+0xbb8], R14 ;  /* 0x000bb80e01007387 */ /* 0x0005e80000100a00 */
[----:B------:R-:W-:Y:S04]  /*33ae0*/  STL.64 [R1+0x3048], R36 ;  /* 0x0030482401007387 */ /* 0x000fe80000100a00 */
[----:B------:R-:W4:Y:S04]  /*33af0*/  LDL.LU R16, [R1+0x2a0] ;  /* 0x0002a00001107983 */ /* 0x000f280000300800 */
[----:B------:R-:W4:Y:S04]  /*33b00*/  LDL.LU R17, [R1+0x2a4] ;  /* 0x0002a40001117983 */ /* 0x000f280000300800 */
[----:B------:R-:W4:Y:S04]  /*33b10*/  LDL.LU R18, [R1+0x2a8] ;  /* 0x0002a80001127983 */ /* 0x000f280000300800 */
[----:B------:R-:W4:Y:S01]  /*33b20*/  LDL.LU R19, [R1+0x2ac] ;  /* 0x0002ac0001137983 */ /* 0x000f220000300800 */
[----:B------:R-:W0:Y:S01]  /*33b30*/  S2R R53, SR_TID.X ;  /* 0x0000000000357919 */ /* 0x000e220000002100 */
[----:B---3--:R-:W-:Y:S01]  /*33b40*/  LOP3.LUT R57, R61, 0x10, R57, 0x78, !PT ;  /* 0x000000103d397812 */ /* 0x008fe200078e7839 */
[----:B--2---:R-:W-:-:S15]  /*33b50*/  HMMA.16816.F32.BF16 R12, R4, R42, R28 ;  /* 0x0000002a040c723c */ /* 0x004fde000004181c */
[----:B------:R-:W-:-:S04]  /*33b60*/  NOP ;  /* 0x0000000000007918 */ /* 0x000fc80000000000 */
[----:B------:R-:W-:Y:S04]  /*33b70*/  STL.64 [R1+0xba0], R12 ;  /* 0x000ba00c01007387 */ /* 0x000fe80000100a00 */
[----:B------:R1:W-:Y:S04]  /*33b80*/  STL.64 [R1+0xba8], R14 ;  /* 0x000ba80e01007387 */ /* 0x0003e80000100a00 */
[----:B------:R-:W2:Y:S01]  /*33b90*/  LDL.LU R20, [R1+0x460] ;  /* 0x0004600001147983 */ /* 0x000ea20000300800 */
[----:B-1----:R-:W-:-:S15]  /*33ba0*/  HMMA.16816.F32.BF16 R12, R4, R46, R24 ;  /* 0x0000002e040c723c */ /* 0x002fde0000041818 */
[----:B------:R-:W-:-:S04]  /*33bb0*/  NOP ;  /* 0x0000000000007918 */ /* 0x000fc80000000000 */
[----:B------:R-:W-:Y:S04]  /*33bc0*/  STL.64 [R1+0xb80], R12 ;  /* 0x000b800c01007387 */ /* 0x000fe80000100a00 */
[----:B------:R-:W-:Y:S04]  /*33bd0*/  STL.64 [R1+0xb88], R14 ;  /* 0x000b880e01007387 */ /* 0x000fe80000100a00 */
[----:B------:R-:W2:Y:S04]  /*33be0*/  LDL.LU R21, [R1+0x464] ;  /* 0x0004640001157983 */ /* 0x000ea80000300800 */
[----:B------:R-:W2:Y:S04]  /*33bf0*/  LDL.LU R22, [R1+0x468] ;  /* 0x0004680001167983 */ /* 0x000ea80000300800 */
[----:B------:R-:W2:Y:S01]  /*33c00*/  LDL.LU R23, [R1+0x46c] ;  /* 0x00046c0001177983 */ /* 0x000ea20000300800 */
[----:B0-----:R-:W-:Y:S01]  /*33c10*/  IMAD.SHL.U32 R53, R53, 0x100, RZ ;  /* 0x0000010035357824 */ /* 0x001fe200078e00ff */
[----:B----4-:R-:W-:Y:S02]  /*33c20*/  HMMA.16816.F32.BF16 R16, R4, R50, R16 ;  /* 0x000000320410723c */ /* 0x010fe40000041810 */
[----:B------:R-:W3:Y:S04]  /*33c30*/  LDL.LU R32, [R1+0x630] ;  /* 0x0006300001207983 */ /* 0x000ee80000300800 */
[----:B------:R-:W3:Y:S04]  /*33c40*/  LDL.LU R33, [R1+0x634] ;  /* 0x0006340001217983 */ /* 0x000ee80000300800 */
[----:B------:R-:W3:Y:S01]  /*33c50*/  LDL.LU R34, [R1+0x638] ;  /* 0x0006380001227983 */ /* 0x000ee20000300800 */
[----:B------:R-:W-:-:S03]  /*33c60*/  LOP3.LUT R57, R57, 0x1000, R53, 0xf8, !PT ;  /* 0x0000100039397812 */ /* 0x000fc600078ef835 */
[----:B------:R-:W3:Y:S04]  /*33c70*/  LDL.LU R35, [R1+0x63c] ;  /* 0x00063c0001237983 */ /* 0x000ee80000300800 */
[----:B------:R-:W4:Y:S04]  /*33c80*/  LDL.LU R24, [R1+0x620] ;  /* 0x0006200001187983 */ /* 0x000f280000300800 */
[----:B------:R-:W4:Y:S01]  /*33c90*/  LDL.LU R25, [R1+0x624] ;  /* 0x0006240001197983 */ /* 0x000f220000300800 */
[----:B------:R-:W-:-:S03]  /*33ca0*/  LOP3.LUT R57, R57, 0x40, RZ, 0x3c, !PT ;  /* 0x0000004039397812 */ /* 0x000fc600078e3cff */
[----:B------:R-:W4:Y:S04]  /*33cb0*/  LDL.LU R26, [R1+0x628] ;  /* 0x00062800011a7983 */ /* 0x000f280000300800 */
[----:B------:R-:W4:Y:S04]  /*33cc0*/  LDL.LU R27, [R1+0x62c] ;  /* 0x00062c00011b7983 */ /* 0x000f280000300800 */
[----:B------:R-:W0:Y:S04]  /*33cd0*/  LDSM.16.MT88.4 R12, [R57+UR5+0x2080] ;  /* 0x00208005390c783b */ /* 0x000e280008004200 */
[----:B------:R-:W3:Y:S04]  /*33ce0*/  LDL.LU R36, [R1+0x450] ;  /* 0x0004500001247983 */ /* 0x000ee80000300800 */
[----:B------:R-:W3:Y:S04]  /*33cf0*/  LDL.LU R37, [R1+0x454] ;  /* 0x0004540001257983 */ /* 0x000ee80000300800 */
[----:B------:R-:W3:Y:S04]  /*33d00*/  LDL.LU R38, [R1+0x458] ;  /* 0x0004580001267983 */ /* 0x000ee80000300800 */
[----:B------:R-:W3:Y:S04]  /*33d10*/  LDL.LU R39, [R1+0x45c] ;  /* 0x00045c0001277983 */ /* 0x000ee80000300800 */
[----:B0-----:R-:W-:Y:S04]  /*33d20*/  STL.64 [R1+0x3020], R14 ;  /* 0x0030200e01007387 */ /* 0x001fe80000100a00 */
[----:B------:R0:W-:Y:S04]  /*33d30*/  STL.64 [R1+0x3018], R12 ;  /* 0x0030180c01007387 */ /* 0x0001e80000100a00 */
[----:B0-----:R-:W4:Y:S04]  /*33d40*/  LDL.LU R12, [R1+0x640] ;  /* 0x00064000010c7983 */ /* 0x001f280000300800 */
[----:B------:R-:W4:Y:S04]  /*33d50*/  LDL.LU R13, [R1+0x644] ;  /* 0x00064400010d7983 */ /* 0x000f280000300800 */
[----:B------:R-:W4:Y:S04]  /*33d60*/  LDL.LU R14, [R1+0x648] ;  /* 0x00064800010e7983 */ /* 0x000f280000300800 */
[----:B------:R-:W4:Y:S04]  /*33d70*/  LDL.LU R15, [R1+0x64c] ;  /* 0x00064c00010f7983 */ /* 0x000f280000300800 */
[----:B------:R-:W-:Y:S04]  /*33d80*/  STL.64 [R1+0xb70], R16 ;  /* 0x000b701001007387 */ /* 0x000fe80000100a00 */
[----:B------:R-:W-:Y:S04]  /*33d90*/  STL.64 [R1+0xb78], R18 ;  /* 0x000b781201007387 */ /* 0x000fe80000100a00 */
[----:B------:R-:W0:Y:S04]  /*33da0*/  LDSM.16.MT88.4 R16, [R57+UR5+0x2100] ;  /* 0x002100053910783b */ /* 0x000e280008004200 */
[----:B0-----:R-:W-:Y:S04]  /*33db0*/  STL.64 [R1+0x2fa8], R18 ;  /* 0x002fa81201007387 */ /* 0x001fe80000100a00 */
[----:B------:R0:W-:Y:S04]  /*33dc0*/  STL.64 [R1+0x2fa0], R16 ;  /* 0x002fa01001007387 */ /* 0x0001e80000100a00 */
[----:B0-----:R-:W4:Y:S04]  /*33dd0*/  LDL.LU R16, [R1+0x650] ;  /* 0x0006500001107983 */ /* 0x001f280000300800 */
[----:B------:R-:W4:Y:S04]  /*33de0*/  LDL.LU R17, [R1+0x654] ;  /* 0x0006540001117983 */ /* 0x000f280000300800 */
[----:B------:R-:W4:Y:S04]  /*33df0*/  LDL.LU R18, [R1+0x658] ;  /* 0x0006580001127983 */ /* 0x000f280000300800 */
[----:B------:R-:W4:Y:S01]  /*33e00*/  LDL.LU R19, [R1+0x65c] ;  /* 0x00065c0001137983 */ /* 0x000f220000300800 */
[----:B--2---:R-:W-:-:S15]  /*33e10*/  HMMA.16816.F32.BF16 R20, R4, R54, R20 ;  /* 0x000000360414723c */ /* 0x004fde0000041814 */
[----:B------:R-:W-:-:S04]  /*33e20*/  NOP ;  /* 0x0000000000007918 */ /* 0x000fc80000000000 */
[----:B------:R0:W-:Y:S04]  /*33e30*/  STL.64 [R1+0xb60], R20 ;  /* 0x000b601401007387 */ /* 0x0001e80000100a00 */
[----:B------:R-:W-:Y:S04]  /*33e40*/  STL.64 [R1+0xb68], R22 ;  /* 0x000b681601007387 */ /* 0x000fe80000100a00 */
[----:B0-----:R-:W2:Y:S04]  /*33e50*/  LDL.LU.64 R20, [R1+0x3058] ;  /* 0x0030580001147983 */ /* 0x001ea80000300a00 */
[----:B------:R2:W-:Y:S04]  /*33e60*/  STL.64 [R1+0x3040], R54 ;  /* 0x0030403601007387 */ /* 0x0005e80000100a00 */
[----:B------:R-:W-:Y:S01]  /*33e70*/  STL [R1+0x3038], R52 ;  /* 0x0030383401007387 */ /* 0x000fe20000100800 */
[----:B---3--:R-:W-:Y:S01]  /*33e80*/  HMMA.16816.F32.BF16 R4, R4, R58, R36 ;  /* 0x0000003a0404723c */ /* 0x008fe20000041824 */
[----:B------:R-:W0:Y:S01]  /*33e90*/  S2R R29, SR_TID.X ;  /* 0x00000000001d7919 */ /* 0x000e220000002100 */
[----:B--2---:R-:W-:-:S02]  /*33ea0*/  IMAD.MOV.U32 R54, RZ, RZ, R21 ;  /* 0x000000ffff367224 */ /* 0x004fc400078e0015 */
[----:B------:R-:W-:Y:S02]  /*33eb0*/  IMAD.MOV.U32 R55, RZ, RZ, R20 ;  /* 0x000000ffff377224 */ /* 0x000fe400078e0014 */
[----:B------:R-:W1:Y:S04]  /*33ec0*/  LDSM.16.MT88.4 R20, [R57+UR5+0x2180] ;  /* 0x002180053914783b */ /* 0x000e680008004200 */
[----:B-1----:R-:W-:Y:S04]  /*33ed0*/  STL.64 [R1+0x2f78], R22 ;  /* 0x002f781601007387 */ /* 0x002fe80000100a00 */
[----:B------:R1:W-:Y:S04]  /*33ee0*/  STL.64 [R1+0x2f70], R20 ;  /* 0x002f701401007387 */ /* 0x0003e80000100a00 */
[----:B-1----:R-:W2:Y:S04]  /*33ef0*/  LDL.LU R20, [R1+0x660] ;  /* 0x0006600001147983 */ /* 0x002ea80000300800 */
[----:B------:R-:W2:Y:S04]  /*33f00*/  LDL.LU R21, [R1+0x664] ;  /* 0x0006640001157983 */ /* 0x000ea80000300800 */
[----:B------:R-:W2:Y:S04]  /*33f10*/  LDL.LU R22, [R1+0x668] ;  /* 0x0006680001167983 */ /* 0x000ea80000300800 */
[----:B------:R-:W2:Y:S04]  /*33f20*/  LDL.LU R23, [R1+0x66c] ;  /* 0x00066c0001177983 */ /* 0x000ea80000300800 */
[----:B------:R-:W3:Y:S04]  /*33f30*/  LDL.LU.64 R38, [R1+0x3050] ;  /* 0x0030500001267983 */ /* 0x000ee80000300a00 */
[----:B------:R-:W3:Y:S01]  /*33f40*/  LDL.LU.64 R36, [R1+0x3048] ;  /* 0x0030480001247983 */ /* 0x000ee20000300a00 */
[----:B0-----:R-:W-:-:S05]  /*33f50*/  IMAD.SHL.U32 R29, R29, 0x2, RZ ;  /* 0x000000021d1d7824 */ /* 0x001fca00078e00ff */
[----:B------:R-:W-:-:S04]  /*33f60*/  LOP3.LUT R61, R61, 0x10, R29, 0x78, !PT ;  /* 0x000000103d3d7812 */ /* 0x000fc800078e781d */
[----:B------:R-:W-:Y:S01]  /*33f70*/  LOP3.LUT R61, R61, 0x1000, R53, 0xf8, !PT ;  /* 0x000010003d3d7812 */ /* 0x000fe200078ef835 */
[----:B------:R-:W-:Y:S04]  /*33f80*/  STL.64 [R1+0x3030], R58 ;  /* 0x0030303a01007387 */ /* 0x000fe80000100a00 */
[----:B------:R-:W-:Y:S01]  /*33f90*/  STL [R1+0x3028], R56 ;  /* 0x0030283801007387 */ /* 0x000fe20000100800 */
[----:B------:R-:W-:-:S03]  /*33fa0*/  LOP3.LUT R61, R61, 0x60, RZ, 0x3c, !PT ;  /* 0x000000603d3d7812 */ /* 0x000fc600078e3cff */
[----:B------:R-:W-:Y:S04]  /*33fb0*/  STL.64 [R1+0x460], R4 ;  /* 0x0004600401007387 */ /* 0x000fe80000100a00 */
[----:B------:R-:W-:Y:S01]  /*33fc0*/  STL.64 [R1+0x468], R6 ;  /* 0x0004680601007387 */ /* 0x000fe20000100a00 */
[----:B------:R-:W-:Y:S02]  /*33fd0*/  IMAD.MOV.U32 R30, RZ, RZ, R9 ;  /* 0x000000ffff1e7224 */ /* 0x000fe400078e0009 */
[----:B------:R-:W-:Y:S01]  /*33fe0*/  IMAD.MOV.U32 R31, RZ, RZ, R8 ;  /* 0x000000ffff1f7224 */ /* 0x000fe200078e0008 */
[----:B------:R-:W0:Y:S04]  /*33ff0*/  LDSM.16.MT88.4 R4, [R61+UR5+0x2000] ;  /* 0x002000053d04783b */ /* 0x000e280008004200 */
[----:B------:R-:W4:Y:S04]  /*34000*/  LDSM.16.MT88.4 R8, [R57+UR5+0x2000] ;  /* 0x002000053908783b */ /* 0x000f280008004200 */
[----:B0-----:R-:W-:Y:S04]  /*34010*/  STL.64 [R1+0x2f50], R6 ;  /* 0x002f500601007387 */ /* 0x001fe80000100a00 */
[----:B------:R2:W-:Y:S01]  /*34020*/  STL.64 [R1+0x2f48], R4 ;  /* 0x002f480401007387 */ /* 0x0005e20000100a00 */
[C---:B----4-:R-:W-:Y:S03]  /*34030*/  HMMA.16816.F32.BF16 R16, R8.reuse, R30, R16 ;  /* 0x0000001e0810723c */ /* 0x050fe60000041810 */
[----:B------:R-:W-:Y:S05]  /*34040*/  STL.64 [R1+0x3010], R30 ;  /* 0x0030101e01007387 */ /* 0x000fea0000100a00 */
[----:B--2---:R-:W-:-:S15]  /*34050*/  HMMA.16816.F32.BF16 R4, R8, R54, R20 ;  /* 0x000000360804723c */ /* 0x004fde0000041814 */
[----:B------:R-:W-:-:S04]  /*34060*/  NOP ;  /* 0x0000000000007918 */ /* 0x000fc80000000000 */
[----:B------:R-:W-:Y:S04]  /*34070*/  STL.64 [R1+0xb50], R4 ;  /* 0x000b500401007387 */ /* 0x000fe80000100a00 */
[----:B------:R3:W-:Y:S02]  /*34080*/  STL.64 [R1+0xb58], R6 ;  /* 0x000b580601007387 */ /* 0x0007e40000100a00 */
[C---:B---3--:R-:W-:Y:S02]  /*34090*/  HMMA.16816.F32.BF16 R4, R8.reuse, R38, R12 ;  /* 0x000000260804723c */ /* 0x048fe4000004180c */
[----:B------:R-:W-:Y:S04]  /*340a0*/  STL.64 [R1+0xb40], R16 ;  /* 0x000b401001007387 */ /* 0x000fe80000100a00 */
[----:B------:R-:W-:Y:S04]  /*340b0*/  STL.64 [R1+0xb48], R18 ;  /* 0x000b481201007387 */ /* 0x000fe80000100a00 */
[----:B------:R-:W-:Y:S04]  /*340c0*/  STL.64 [R1+0x3008], R38 ;  /* 0x0030082601007387 */ /* 0x000fe80000100a00 */
[----:B------:R-:W-:Y:S05]  /*340d0*/  STL.64 [R1+0x3000], R36 ;  /* 0x0030002401007387 */ /* 0x000fea0000100a00 */
[----:B------:R-:W-:Y:S04]  /*340e0*/  STL.64 [R1+0xb30], R4 ;  /* 0x000b300401007387 */ /* 0x000fe80000100a00 */
[----:B------:R0:W-:Y:S02]  /*340f0*/  STL.64 [R1+0xb38], R6 ;  /* 0x000b380601007387 */ /* 0x0001e40000100a00 */
[----:B0-----:R-:W-:Y:S02]  /*34100*/  HMMA.16816.F32.BF16 R4, R8, R42, R32 ;  /* 0x0000002a0804723c */ /* 0x001fe40000041820 */
[----:B------:R-:W-:Y:S04]  /*34110*/  STL.64 [R1+0x2ff8], R42 ;  /* 0x002ff82a01007387 */ /* 0x000fe80000100a00 */
[----:B------:R-:W-:-:S13]  /*34120*/  STL.64 [R1+0x2ff0], R40 ;  /* 0x002ff02801007387 */ /* 0x000fda0000100a00 */
[----:B------:R-:W-:Y:S04]  /*34130*/  STL.64 [R1+0xb20], R4 ;  /* 0x000b200401007387 */ /* 0x000fe80000100a00 */
[----:B------:R0:W-:Y:S02]  /*34140*/  STL.64 [R1+0xb28], R6 ;  /* 0x000b280601007387 */ /* 0x0001e40000100a00 */
[----:B0-----:R-:W-:Y:S02]  /*34150*/  HMMA.16816.F32.BF16 R4, R8, R46, R24 ;  /* 0x0000002e0804723c */ /* 0x001fe40000041818 */
[----:B------:R-:W-:Y:S04]  /*34160*/  STL.64 [R1+0x2fe8], R46 ;  /* 0x002fe82e01007387 */ /* 0x000fe80000100a00 */
[----:B------:R-:W-:-:S13]  /*34170*/  STL.64 [R1+0x2fe0], R44 ;  /* 0x002fe02c01007387 */ /* 0x000fda0000100a00 */
[----:B------:R-:W-:Y:S04]  /*34180*/  STL.64 [R1+0xb10], R4 ;  /* 0x000b100401007387 */ /* 0x000fe80000100a00 */
[----:B------:R-:W-:Y:S04]  /*34190*/  STL.64 [R1+0xb18], R6 ;  /* 0x000b180601007387 */ /* 0x000fe80000100a00 */
[----:B------:R-:W2:Y:S04]  /*341a0*/  LDL.LU R20, [R1+0x2f0] ;  /* 0x0002f00001147983 */ /* 0x000ea80000300800 */
[----:B------:R-:W2:Y:S04]  /*341b0*/  LDL.LU R21, [R1+0x2f4] ;  /* 0x0002f40001157983 */ /* 0x000ea80000300800 */
[----:B------:R-:W3:Y:S04]  /*341c0*/  LDL.LU R22, [R1+0x2f8] ;  /* 0x0002f80001167983 */ /* 0x000ee80000300800 */
[----:B------:R-:W3:Y:S04]  /*341d0*/  LDL.LU R23, [R1+0x2fc] ;  /* 0x0002fc0001177983 */ /* 0x000ee80000300800 */
[----:B------:R-:W4:Y:S04]  /*341e0*/  LDL.LU R16, [R1+0x330] ;  /* 0x0003300001107983 */ /* 0x000f280000300800 */
[----:B------:R-:W4:Y:S04]  /*341f0*/  LDL.LU R17, [R1+0x334] ;  /* 0x0003340001117983 */ /* 0x000f280000300800 */
[----:B------:R-:W2:Y:S04]  /*34200*/  LDL.LU R18, [R1+0x338] ;  /* 0x0003380001127983 */ /* 0x000ea80000300800 */
[----:B------:R-:W2:Y:S04]  /*34210*/  LDL.LU R19, [R1+0x33c] ;  /* 0x00033c0001137983 */ /* 0x000ea80000300800 */
[----:B--2---:R-:W-:Y:S04]  /*34220*/  STL.64 [R1+0x2fb8], R18 ;  /* 0x002fb81201007387 */ /* 0x004fe80000100a00 */
[----:B----4-:R0:W-:Y:S04]  /*34230*/  STL.64 [R1+0x2fb0], R16 ;  /* 0x002fb01001007387 */ /* 0x0101e80000100a00 */
        /* <DEDUP_REMOVED lines=14> */
[----:B------:R-:W2:Y:S04]  /*34320*/  LDL.LU R18, [R1+0x4c8] ;  /* 0x0004c80001127983 */ /* 0x000ea80000300800 */
[----:B------:R-:W2:Y:S04]  /*34330*/  LDL.LU R19, [R1+0x4cc] ;  /* 0x0004cc0001137983 */ /* 0x000ea80000300800 */
[----:B------:R-:W4:Y:S04]  /*34340*/  LDL.LU R44, [R1+0x4d0] ;  /* 0x0004d000012c7983 */ /* 0x000f280000300800 */
[----:B------:R-:W4:Y:S04]  /*34350*/  LDL.LU R45, [R1+0x4d4] ;  /* 0x0004d400012d7983 */ /* 0x000f280000300800 */
        /* <DEDUP_REMOVED lines=26> */
[----:B---3--:R-:W-:Y:S04]  /*34500*/  STL.64 [R1+0x2f88], R22 ;  /* 0x002f881601007387 */ /* 0x008fe80000100a00 */
[----:B------:R0:W-:Y:S04]  /*34510*/  STL.64 [R1+0x2f80], R20 ;  /* 0x002f801401007387 */ /* 0x0001e80000100a00 */
[----:B0-----:R-:W3:Y:S04]  /*34520*/  LDL.LU R20, [R1+0x300] ;  /* 0x0003000001147983 */ /* 0x001ee80000300800 */
[----:B------:R-:W3:Y:S04]  /*34530*/  LDL.LU R21, [R1+0x304] ;  /* 0x0003040001157983 */ /* 0x000ee80000300800 */
[----:B------:R-:W3:Y:S04]  /*34540*/  LDL.LU R22, [R1+0x308] ;  /* 0x0003080001167983 */ /* 0x000ee80000300800 */
[----:B------:R-:W3:Y:S01]  /*34550*/  LDL.LU R23, [R1+0x30c] ;  /* 0x00030c0001177983 */ /* 0x000ee20000300800 */
[C---:B--2---:R-:W-:Y:S03]  /*34560*/  HMMA.16816.F32.BF16 R52, R8.reuse, R50, R52 ;  /* 0x000000320834723c */ /* 0x044fe60000041834 */
[----:B---3--:R0:W-:Y:S04]  /*34570*/  STL.64 [R1+0x2f98], R22 ;  /* 0x002f981601007387 */ /* 0x0081e80000100a00 */
[----:B------:R-:W-:Y:S04]  /*34580*/  STL.64 [R1+0x2f90], R20 ;  /* 0x002f901401007387 */ /* 0x000fe80000100a00 */
[----:B0-----:R-:W2:Y:S04]  /*34590*/  LDL.64 R22, [R1+0x18] ;  /* 0x0000180001167983 */ /* 0x001ea80000100a00 */
[----:B------:R-:W3:Y:S04]  /*345a0*/  LDL.LU R32, [R1+0x2c0] ;  /* 0x0002c00001207983 */ /* 0x000ee80000300800 */
        /* <DEDUP_REMOVED lines=11> */
[----:B------:R-:W-:Y:S04]  /*34660*/  STL.64 [R1+0xb00], R52 ;  /* 0x000b003401007387 */ /* 0x000fe80000100a00 */
[----:B------:R0:W-:Y:S04]  /*34670*/  STL.64 [R1+0xb08], R54 ;  /* 0x000b083601007387 */ /* 0x0001e80000100a00 */
[----:B0-----:R-:W4:Y:S04]  /*34680*/  LDL.LU.64 R54, [R1+0x3040] ;  /* 0x0030400001367983 */ /* 0x001f280000300a00 */
[----:B------:R-:W2:Y:S01]  /*34690*/  LDL.LU R52, [R1+0x3038] ;  /* 0x0030380001347983 */ /* 0x000ea20000300800 */
[----:B----4-:R-:W-:-:S15]  /*346a0*/  HMMA.16816.F32.BF16 R56, R8, R54, R56 ;  /* 0x000000360838723c */ /* 0x010fde0000041838 */
[----:B------:R-:W-:-:S04]  /*346b0*/  NOP ;  /* 0x0000000000007918 */ /* 0x000fc80000000000 */
[----:B------:R-:W-:Y:S04]  /*346c0*/  STL.64 [R1+0xaf0], R56 ;  /* 0x000af03801007387 */ /* 0x000fe80000100a00 */
[----:B------:R0:W-:Y:S04]  /*346d0*/  STL.64 [R1+0xaf8], R58 ;  /* 0x000af83a01007387 */ /* 0x0001e80000100a00 */
[----:B0-----:R-:W4:Y:S04]  /*346e0*/  LDL.LU.64 R58, [R1+0x3030] ;  /* 0x00303000013a7983 */ /* 0x001f280000300a00 */
[----:B------:R-:W2:Y:S01]  /*346f0*/  LDL.LU R56, [R1+0x3028] ;  /* 0x0030280001387983 */ /* 0x000ea20000300800 */
[----:B----4-:R-:W-:Y:S03]  /*34700*/  HMMA.16816.F32.BF16 R8, R8, R58, R12 ;  /* 0x0000003a0808723c */ /* 0x010fe6000004180c */
[----:B------:R-:W2:Y:S04]  /*34710*/  LDL.LU.64 R14, [R1+0x3020] ;  /* 0x00302000010e7983 */ /* 0x000ea80000300a00 */
[----:B------:R-:W2:-:S12]  /*34720*/  LDL.LU.64 R12, [R1+0x3018] ;  /* 0x00301800010c7983 */ /* 0x000e980000300a00 */
[----:B------:R0:W-:Y:S04]  /*34730*/  STL.64 [R1+0x2a0], R8 ;  /* 0x0002a00801007387 */ /* 0x0001e80000100a00 */
[----:B------:R1:W-:Y:S04]  /*34740*/  STL.64 [R1+0x2a8], R10 ;  /* 0x0002a80a01007387 */ /* 0x0003e80000100a00 */
[----:B0-----:R-:W4:Y:S04]  /*34750*/  LDL.LU R8, [R1+0x2e0] ;  /* 0x0002e00001087983 */ /* 0x001f280000300800 */
[----:B------:R-:W4:Y:S04]  /*34760*/  LDL.LU R9, [R1+0x2e4] ;  /* 0x0002e40001097983 */ /* 0x000f280000300800 */
[----:B-1----:R-:W4:Y:S04]  /*34770*/  LDL.LU R10, [R1+0x2e8] ;  /* 0x0002e800010a7983 */ /* 0x002f280000300800 */
[----:B------:R-:W4:Y:S01]  /*34780*/  LDL.LU R11, [R1+0x2ec] ;  /* 0x0002ec00010b7983 */ /* 0x000f220000300800 */
[----:B--2---:R-:W-:-:S15]  /*34790*/  HMMA.16816.F32.BF16 R28, R12, R22, R28 ;  /* 0x000000160c1c723c */ /* 0x004fde000004181c */
[----:B------:R-:W-:-:S04]  /*347a0*/  NOP ;  /* 0x0000000000007918 */ /* 0x000fc80000000000 */
[----:B------:R-:W-:Y:S04]  /*347b0*/  STL.64 [R1+0x660], R28 ;  /* 0x0006601c01007387 */ /* 0x000fe80000100a00 */
[----:B------:R0:W-:Y:S04]  /*347c0*/  STL.64 [R1+0x668], R30 ;  /* 0x0006681e01007387 */ /* 0x0001e80000100a00 */
[----:B0-----:R-:W2:Y:S02]  /*347d0*/  LDL.LU.64 R30, [R1+0x3010] ;  /* 0x00301000011e7983 */ /* 0x001ea40000300a00 */
        /* <DEDUP_REMOVED lines=41> */
[----:B0-----:R-:W2:Y:S04]  /*34a70*/  LDL.LU R12, [R1+0x310] ;  /* 0x00031000010c7983 */ /* 0x001ea80000300800 */
[----:B------:R-:W2:Y:S04]  /*34a80*/  LDL.LU R13, [R1+0x314] ;  /* 0x00031400010d7983 */ /* 0x000ea80000300800 */
[----:B-1----:R-:W2:Y:S04]  /*34a90*/  LDL.LU R14, [R1+0x318] ;  /* 0x00031800010e7983 */ /* 0x002ea80000300800 */
[----:B------:R-:W2:Y:S02]  /*34aa0*/  LDL.LU R15, [R1+0x31c] ;  /* 0x00031c00010f7983 */ /* 0x000ea40000300800 */
[----:B--2---:R-:W-:-:S15]  /*34ab0*/  HMMA.16816.F32.BF16 R12, R16, R22, R12 ;  /* 0x00000016100c723c */ /* 0x004fde000004180c */
[----:B------:R-:W-:-:S04]  /*34ac0*/  NOP ;  /* 0x0000000000007918 */ /* 0x000fc80000000000 */
[----:B------:R0:W-:Y:S04]  /*34ad0*/  STL.64 [R1+0x420], R12 ;  /* 0x0004200c01007387 */ /* 0x0001e80000100a00 */
[----:B------:R-:W-:Y:S01]  /*34ae0*/  STL.64 [R1+0x428], R14 ;  /* 0x0004280e01007387 */ /* 0x000fe20000100a00 */
[----:B0-----:R-:W-:Y:S02]  /*34af0*/  IMAD.MOV.U32 R13, RZ, RZ, R22 ;  /* 0x000000ffff0d7224 */ /* 0x001fe400078e0016 */
[----:B------:R-:W-:Y:S02]  /*34b00*/  IMAD.MOV.U32 R12, RZ, RZ, R23 ;  /* 0x000000ffff0c7224 */ /* 0x000fe400078e0017 */
[----:B------:R-:W2:Y:S04]  /*34b10*/  LDL.LU.64 R22, [R1+0x2f98] ;  /* 0x002f980001167983 */ /* 0x000ea80000300a00 */
[----:B------:R-:W2:Y:S02]  /*34b20*/  LDL.LU.64 R20, [R1+0x2f90] ;  /* 0x002f900001147983 */ /* 0x000ea40000300a00 */
[----:B--2---:R-:W-:-:S15]  /*34b30*/  HMMA.16816.F32.BF16 R20, R16, R30, R20 ;  /* 0x0000001e1014723c */ /* 0x004fde0000041814 */
[----:B------:R-:W-:-:S04]  /*34b40*/  NOP ;  /* 0x0000000000007918 */ /* 0x000fc80000000000 */
[----:B------:R-:W-:Y:S04]  /*34b50*/  STL.64 [R1+0x410], R20 ;  /* 0x0004101401007387 */ /* 0x000fe80000100a00 */
[----:B------:R0:W-:Y:S04]  /*34b60*/  STL.64 [R1+0x418], R22 ;  /* 0x0004181601007387 */ /* 0x0001e80000100a00 */
[----:B0-----:R-:W2:Y:S04]  /*34b70*/  LDL.LU.64 R22, [R1+0x2f88] ;  /* 0x002f880001167983 */ /* 0x001ea80000300a00 */
[----:B------:R-:W2:Y:S04]  /*34b80*/  LDL.LU.64 R20, [R1+0x2f80] ;  /* 0x002f800001147983 */ /* 0x000ea80000300a00 */
[----:B------:R0:W-:Y:S02]  /*34b90*/  STL.64 [R1+0x2f58], R30 ;  /* 0x002f581e01007387 */ /* 0x0001e40000100a00 */
[----:B0-----:R-:W-:-:S02]  /*34ba0*/  IMAD.MOV.U32 R30, RZ, RZ, R13 ;  /* 0x000000ffff1e7224 */ /* 0x001fc400078e000d */
[----:B------:R-:W-:Y:S02]  /*34bb0*/  IMAD.MOV.U32 R31, RZ, RZ, R12 ;  /* 0x000000ffff1f7224 */ /* 0x000fe400078e000c */
[----:B--2---:R-:W-:Y:S01]  /*34bc0*/  HMMA.16816.F32.BF16 R12, R16, R38, R20 ;  /* 0x00000026100c723c */ /* 0x004fe20000041814 */
[----:B------:R-:W2:-:S15]  /*34bd0*/  LDL.LU R20, [R1+0x170] ;  /* 0x0001700001147983 */ /* 0x000e9e0000300800 */
[----:B------:R-:W-:-:S03]  /*34be0*/  NOP ;  /* 0x0000000000007918 */ /* 0x000fc60000000000 */
[----:B------:R-:W-:Y:S04]  /*34bf0*/  STL.64 [R1+0x400], R12 ;  /* 0x0004000c01007387 */ /* 0x000fe80000100a00 */
[----:B------:R4:W-:Y:S04]  /*34c00*/  STL.64 [R1+0x408], R14 ;  /* 0x0004080e01007387 */ /* 0x0009e80000100a00 */
[----:B------:R-:W2:Y:S04]  /*34c10*/  LDL.LU R21, [R1+0x174] ;  /* 0x0001740001157983 */ /* 0x000ea80000300800 */
[----:B------:R-:W2:Y:S04]  /*34c20*/  LDL.LU R22, [R1+0x178] ;  /* 0x0001780001167983 */ /* 0x000ea80000300800 */
[----:B------:R-:W2:Y:S01]  /*34c30*/  LDL.LU R23, [R1+0x17c] ;  /* 0x00017c0001177983 */ /* 0x000ea20000300800 */
[C---:B----4-:R-:W-:Y:S03]  /*34c40*/  HMMA.16816.F32.BF16 R12, R16.reuse, R42, R8 ;  /* 0x0000002a100c723c */ /* 0x050fe60000041808 */
[----:B------:R-:W-:Y:S04]  /*34c50*/  STL.64 [R1+0x2f68], R38 ;  /* 0x002f682601007387 */ /* 0x000fe80000100a00 */
[----:B---3--:R0:W-:Y:S01]  /*34c60*/  STL.64 [R1+0x2f60], R36 ;  /* 0x002f602401007387 */ /* 0x0081e20000100a00 */
[C---:B------:R-:W-:Y:S08]  /*34c70*/  HMMA.16816.F32.BF16 R8, R16.reuse, R46, R4 ;  /* 0x0000002e1008723c */ /* 0x040ff00000041804 */
[C---:B------:R-:W-:Y:S01]  /*34c80*/  HMMA.16816.F32.BF16 R4, R16.reuse, R54, R24 ;  /* 0x000000361004723c */ /* 0x040fe20000041818 */
[----:B0-----:R-:W3:Y:S04]  /*34c90*/  LDL.LU R36, [R1+0x150] ;  /* 0x0001500001247983 */ /* 0x001ee80000300800 */
[----:B------:R-:W3:Y:S04]  /*34ca0*/  LDL.LU R37, [R1+0x154] ;  /* 0x0001540001257983 */ /* 0x000ee80000300800 */
[----:B------:R-:W3:Y:S04]  /*34cb0*/  LDL.LU R38, [R1+0x158] ;  /* 0x0001580001267983 */ /* 0x000ee80000300800 */
[----:B------:R-:W3:Y:S04]  /*34cc0*/  LDL.LU R39, [R1+0x15c] ;  /* 0x00015c0001277983 */ /* 0x000ee80000300800 */
[----:B------:R-:W-:Y:S04]  /*34cd0*/  STL.64 [R1+0x3f0], R12 ;  /* 0x0003f00c01007387 */ /* 0x000fe80000100a00 */
[----:B------:R0:W-:Y:S02]  /*34ce0*/  STL.64 [R1+0x3f8], R14 ;  /* 0x0003f80e01007387 */ /* 0x0001e40000100a00 */
[C---:B0-----:R-:W-:Y:S02]  /*34cf0*/  HMMA.16816.F32.BF16 R12, R16.reuse, R50, R32 ;  /* 0x00000032100c723c */ /* 0x041fe40000041820 */
[----:B------:R0:W-:Y:S04]  /*34d00*/  STL.64 [R1+0x200], R8 ;  /* 0x0002000801007387 */ /* 0x0001e80000100a00 */
[----:B------:R1:W-:Y:S04]  /*34d10*/  STL.64 [R1+0x208], R10 ;  /* 0x0002080a01007387 */ /* 0x0003e80000100a00 */
[----:B0-----:R-:W4:Y:S09]  /*34d20*/  LDL.LU R8, [R1+0x100] ;  /* 0x0001000001087983 */ /* 0x001f320000300800 */
[----:B------:R0:W-:Y:S04]  /*34d30*/  STL.64 [R1+0x3e0], R12 ;  /* 0x0003e00c01007387 */ /* 0x0001e80000100a00 */
[----:B------:R0:W-:Y:S04]  /*34d40*/  STL.64 [R1+0x3e8], R14 ;  /* 0x0003e80e01007387 */ /* 0x0001e80000100a00 */
[----:B------:R0:W-:Y:S04]  /*34d50*/  STL.64 [R1+0x3d0], R4 ;  /* 0x0003d00401007387 */ /* 0x0001e80000100a00 */
[----:B------:R0:W-:Y:S04]  /*34d60*/  STL.64 [R1+0x3d8], R6 ;  /* 0x0003d80601007387 */ /* 0x0001e80000100a00 */
[----:B------:R-:W4:Y:S04]  /*34d70*/  LDL.LU R9, [R1+0x104] ;  /* 0x0001040001097983 */ /* 0x000f280000300800 */
[----:B-1----:R-:W4:Y:S04]  /*34d80*/  LDL.LU R10, [R1+0x108] ;  /* 0x00010800010a7983 */ /* 0x002f280000300800 */
[----:B------:R-:W4:Y:S04]  /*34d90*/  LDL.LU R11, [R1+0x10c] ;  /* 0x00010c00010b7983 */ /* 0x000f280000300800 */
        /* <DEDUP_REMOVED lines=16> */
[----:B--2---:R-:W-:Y:S03]  /*34ea0*/  HMMA.16816.F32.BF16 R16, R16, R58, R20 ;  /* 0x0000003a1010723c */ /* 0x004fe60000041814 */
[----:B------:R-:W3:Y:S04]  /*34eb0*/  LDL.LU.64 R22, [R1+0x2f78] ;  /* 0x002f780001167983 */ /* 0x000ee80000300a00 */
[----:B------:R-:W3:-:S12]  /*34ec0*/  LDL.LU.64 R20, [R1+0x2f70] ;  /* 0x002f700001147983 */ /* 0x000ed80000300a00 */
[----:B------:R0:W-:Y:S04]  /*34ed0*/  STL.64 [R1+0x1c0], R16 ;  /* 0x0001c01001007387 */ /* 0x0001e80000100a00 */
[----:B------:R1:W-:Y:S04]  /*34ee0*/  STL.64 [R1+0x1c8], R18 ;  /* 0x0001c81201007387 */ /* 0x0003e80000100a00 */
[----:B0-----:R-:W2:Y:S04]  /*34ef0*/  LDL.LU R16, [R1+0x140] ;  /* 0x0001400001107983 */ /* 0x001ea80000300800 */
[----:B------:R-:W2:Y:S04]  /*34f00*/  LDL.LU R17, [R1+0x144] ;  /* 0x0001440001117983 */ /* 0x000ea80000300800 */
[----:B-1----:R-:W2:Y:S04]  /*34f10*/  LDL.LU R18, [R1+0x148] ;  /* 0x0001480001127983 */ /* 0x002ea80000300800 */
[----:B------:R-:W2:Y:S01]  /*34f20*/  LDL.LU R19, [R1+0x14c] ;  /* 0x00014c0001137983 */ /* 0x000ea20000300800 */
[----:B---3--:R-:W-:Y:S03]  /*34f30*/  HMMA.16816.F32.BF16 R28, R20, R30, R36 ;  /* 0x0000001e141c723c */ /* 0x008fe60000041824 */
[----:B------:R-:W3:Y:S04]  /*34f40*/  LDL.LU.64 R38, [R1+0x2f68] ;  /* 0x002f680001267983 */ /* 0x000ee80000300a00 */
[----:B------:R-:W2:-:S12]  /*34f50*/  LDL.LU.64 R36, [R1+0x2f60] ;  /* 0x002f600001247983 */ /* 0x000e980000300a00 */
[----:B------:R-:W-:Y:S04]  /*34f60*/  STL.64 [R1+0x1b0], R28 ;  /* 0x0001b01c01007387 */ /* 0x000fe80000100a00 */
[----:B------:R0:W-:Y:S04]  /*34f70*/  STL.64 [R1+0x1b8], R30 ;  /* 0x0001b81e01007387 */ /* 0x0001e80000100a00 */
[----:B0-----:R-:W2:Y:S02]  /*34f80*/  LDL.LU.64 R30, [R1+0x2f58] ;  /* 0x002f5800011e7983 */ /* 0x001ea40000300a00 */
[----:B--2---:R-:W-:Y:S02]  /*34f90*/  HMMA.16816.F32.BF16 R28, R20, R30, R16 ;  /* 0x0000001e141c723c */ /* 0x004fe40000041810 */
[----:B------:R-:W2:-:S15]  /*34fa0*/  LDL.LU R16, [R1+0xa0] ;  /* 0x0000a00001107983 */ /* 0x000e9e0000300800 */
[----:B------:R-:W-:Y:S02]  /*34fb0*/  NOP ;  /* 0x0000000000007918 */ /* 0x000fe40000000000 */
[----:B------:R-:W-:Y:S04]  /*34fc0*/  STL.64 [R1+0x1a0], R28 ;  /* 0x0001a01c01007387 */ /* 0x000fe80000100a00 */
[----:B------:R-:W-:Y:S04]  /*34fd0*/  STL.64 [R1+0x1a8], R30 ;  /* 0x0001a81e01007387 */ /* 0x000fe80000100a00 */
        /* <DEDUP_REMOVED lines=9> */
[----:B------:R-:W4:Y:S04]  /*35070*/  LDL.LU R28, [R1+0xe0] ;  /* 0x0000e000011c7983 */ /* 0x000f280000300800 */
[----:B------:R-:W4:Y:S04]  /*35080*/  LDL.LU R29, [R1+0xe4] ;  /* 0x0000e400011d7983 */ /* 0x000f280000300800 */
[----:B------:R-:W4:Y:S04]  /*35090*/  LDL.LU R30, [R1+0xe8] ;  /* 0x0000e800011e7983 */ /* 0x000f280000300800 */
[----:B------:R-:W4:Y:S01]  /*350a0*/  LDL.LU R31, [R1+0xec] ;  /* 0x0000ec00011f7983 */ /* 0x000f220000300800 */
[C---:B---3--:R-:W-:Y:S08]  /*350b0*/  HMMA.16816.F32.BF16 R4, R20.reuse, R38, R4 ;  /* 0x000000261404723c */ /* 0x048ff00000041804 */
[C---:B------:R-:W-:Y:S01]  /*350c0*/  HMMA.16816.F32.BF16 R12, R20.reuse, R42, R12 ;  /* 0x0000002a140c723c */ /* 0x040fe2000004180c */
[----:B--2---:R0:W-:Y:S04]  /*350d0*/  STL.64 [R1+0x2f28], R18 ;  /* 0x002f281201007387 */ /* 0x0041e80000100a00 */
[----:B------:R-:W-:Y:S04]  /*350e0*/  STL.64 [R1+0x2f20], R16 ;  /* 0x002f201001007387 */ /* 0x000fe80000100a00 */
[----:B0-----:R-:W2:Y:S01]  /*350f0*/  LDL.LU.64 R18, [R1+0x8] ;  /* 0x0000080001127983 */ /* 0x001ea20000300a00 */
[C---:B------:R-:W-:Y:S08]  /*35100*/  HMMA.16816.F32.BF16 R24, R20.reuse, R46, R24 ;  /* 0x0000002e1418723c */ /* 0x040ff00000041818 */
[C---:B----4-:R-:W-:Y:S01]  /*35110*/  HMMA.16816.F32.BF16 R8, R20.reuse, R50, R8 ;  /* 0x000000321408723c */ /* 0x050fe20000041808 */
[----:B--2---:R0:W-:Y:S04]  /*35120*/  STL.64 [R1+0x2f30], R18 ;  /* 0x002f301201007387 */ /* 0x0041e80000100a00 */
[----:B0-----:R-:W2:Y:S04]  /*35130*/  LDL.LU.64 R18, [R1+0x18] ;  /* 0x0000180001127983 */ /* 0x001ea80000300a00 */
[----:B------:R-:W-:Y:S04]  /*35140*/  STL.64 [R1+0x190], R4 ;  /* 0x0001900401007387 */ /* 0x000fe80000100a00 */
[----:B------:R0:W-:Y:S04]  /*35150*/  STL.64 [R1+0x198], R6 ;  /* 0x0001980601007387 */ /* 0x0001e80000100a00 */
[----:B0-----:R-:W2:Y:S04]  /*35160*/  LDL.LU.64 R6, [R1+0x2f50] ;  /* 0x002f500001067983 */ /* 0x001ea80000300a00 */
[----:B------:R-:W2:Y:S04]  /*35170*/  LDL.LU.64 R4, [R1+0x2f48] ;  /* 0x002f480001047983 */ /* 0x000ea80000300a00 */
[----:B------:R0:W-:Y:S04]  /*35180*/  STL.64 [R1+0x70], R12 ;  /* 0x0000700c01007387 */ /* 0x0001e80000100a00 */
[----:B------:R1:W-:Y:S04]  /*35190*/  STL.64 [R1+0x78], R14 ;  /* 0x0000780e01007387 */ /* 0x0003e80000100a00 */
[----:B0-----:R-:W3:Y:S04]  /*351a0*/  LDL.LU R12, [R1+0x280] ;  /* 0x00028000010c7983 */ /* 0x001ee80000300800 */
[----:B------:R-:W3:Y:S04]  /*351b0*/  LDL.LU R13, [R1+0x284] ;  /* 0x00028400010d7983 */ /* 0x000ee80000300800 */
[----:B-1----:R-:W3:Y:S04]  /*351c0*/  LDL.LU R14, [R1+0x288] ;  /* 0x00028800010e7983 */ /* 0x002ee80000300800 */
[----:B------:R-:W3:Y:S04]  /*351d0*/  LDL.LU R15, [R1+0x28c] ;  /* 0x00028c00010f7983 */ /* 0x000ee80000300800 */
[----:B------:R-:W-:Y:S04]  /*351e0*/  STL.64 [R1+0x210], R24 ;  /* 0x0002101801007387 */ /* 0x000fe80000100a00 */
[----:B------:R0:W-:Y:S04]  /*351f0*/  STL.64 [R1+0x218], R26 ;  /* 0x0002181a01007387 */ /* 0x0001e80000100a00 */
[----:B0-----:R-:W4:Y:S04]  /*35200*/  LDL.LU.64 R26, [R1+0x2f40] ;  /* 0x002f4000011a7983 */ /* 0x001f280000300a00 */
[----:B------:R-:W4:Y:S01]  /*35210*/  LDL.LU.64 R24, [R1+0x2f38] ;  /* 0x002f380001187983 */ /* 0x000f220000300a00 */
[----:B------:R-:W-:Y:S03]  /*35220*/  HMMA.16816.F32.BF16 R32, R20, R54, R32 ;  /* 0x000000361420723c */ /* 0x000fe60000041820 */
[----:B------:R-:W-:Y:S04]  /*35230*/  STL.64 [R1+0x450], R8 ;  /* 0x0004500801007387 */ /* 0x000fe80000100a00 */
[----:B------:R4:W-:Y:S01]  /*35240*/  STL.64 [R1+0x458], R10 ;  /* 0x0004580a01007387 */ /* 0x0009e20000100a00 */
[----:B--2---:R-:W-:Y:S08]  /*35250*/  HMMA.16816.F32.BF16 R28, R4, R18, R28 ;  /* 0x00000012041c723c */ /* 0x004ff0000004181c */
[----:B----4-:R-:W-:Y:S01]  /*35260*/  HMMA.16816.F32.BF16 R8, R20, R58, R24 ;  /* 0x0000003a1408723c */ /* 0x010fe20000041818 */
[----:B------:R-:W2:Y:S04]  /*35270*/  LDL.LU R20, [R1+0xd0] ;  /* 0x0000d00001147983 */ /* 0x000ea80000300800 */
[----:B------:R-:W-:Y:S04]  /*35280*/  STL.64 [R1+0x9a0], R32 ;  /* 0x0009a02001007387 */ /* 0x000fe80000100a00 */
[----:B------:R-:W-:Y:S10]  /*35290*/  STL.64 [R1+0x9a8], R34 ;  /* 0x0009a82201007387 */ /* 0x000ff40000100a00 */
[----:B------:R0:W-:Y:S04]  /*352a0*/  STL.64 [R1+0x990], R8 ;  /* 0x0009900801007387 */ /* 0x0001e80000100a00 */
[----:B------:R1:W-:Y:S04]  /*352b0*/  STL.64 [R1+0x998], R10 ;  /* 0x0009980a01007387 */ /* 0x0003e80000100a00 */
[----:B------:R-:W2:Y:S04]  /*352c0*/  LDL.LU R21, [R1+0xd4] ;  /* 0x0000d40001157983 */ /* 0x000ea80000300800 */
[----:B------:R-:W2:Y:S04]  /*352d0*/  LDL.LU R22, [R1+0xd8] ;  /* 0x0000d80001167983 */ /* 0x000ea80000300800 */
[----:B------:R-:W2:Y:S04]  /*352e0*/  LDL.LU R23, [R1+0xdc] ;  /* 0x0000dc0001177983 */ /* 0x000ea80000300800 */
[----:B------:R-:W4:Y:S04]  /*352f0*/  LDL.LU R24, [R1+0xb0] ;  /* 0x0000b00001187983 */ /* 0x000f280000300800 */
[----:B------:R-:W4:Y:S04]  /*35300*/  LDL.LU R25, [R1+0xb4] ;  /* 0x0000b40001197983 */ /* 0x000f280000300800 */
[----:B------:R-:W4:Y:S04]  /*35310*/  LDL.LU R26, [R1+0xb8] ;  /* 0x0000b800011a7983 */ /* 0x000f280000300800 */
[----:B------:R-:W4:Y:S04]  /*35320*/  LDL.LU R27, [R1+0xbc] ;  /* 0x0000bc00011b7983 */ /* 0x000f280000300800 */
[----:B0-----:R-:W2:Y:S04]  /*35330*/  LDL.LU R8, [R1+0x3c0] ;  /* 0x0003c00001087983 */ /* 0x001ea80000300800 */
[----:B------:R-:W2:Y:S04]  /*35340*/  LDL.LU R9, [R1+0x3c4] ;  /* 0x0003c40001097983 */ /* 0x000ea80000300800 */
[----:B-1----:R-:W2:Y:S04]  /*35350*/  LDL.LU R10, [R1+0x3c8] ;  /* 0x0003c800010a7983 */ /* 0x002ea80000300800 */
[----:B------:R-:W2:Y:S04]  /*35360*/  LDL.LU R11, [R1+0x3cc] ;  /* 0x0003cc00010b7983 */ /* 0x000ea80000300800 */
[----:B------:R-:W2:Y:S04]  /*35370*/  LDL.LU R32, [R1+0x3b0] ;  /* 0x0003b00001207983 */ /* 0x000ea80000300800 */
[----:B------:R-:W2:Y:S04]  /*35380*/  LDL.LU R33, [R1+0x3b4] ;  /* 0x0003b40001217983 */ /* 0x000ea80000300800 */
[----:B------:R-:W2:Y:S04]  /*35390*/  LDL.LU R34, [R1+0x3b8] ;  /* 0x0003b80001227983 */ /* 0x000ea80000300800 */
[----:B------:R0:W-:Y:S04]  /*353a0*/  STL.64 [R1+0xcb0], R28 ;  /* 0x000cb01c01007387 */ /* 0x0001e80000100a00 */
[----:B------:R-:W-:Y:S01]  /*353b0*/  STL.64 [R1+0xcb8], R30 ;  /* 0x000cb81e01007387 */ /* 0x000fe20000100a00 */
[----:B0-----:R-:W-:-:S02]  /*353c0*/  IMAD.MOV.U32 R29, RZ, RZ, R18 ;  /* 0x000000ffff1d7224 */ /* 0x001fc400078e0012 */
[----:B------:R-:W-:Y:S02]  /*353d0*/  IMAD.MOV.U32 R28, RZ, RZ, R19 ;  /* 0x000000ffff1c7224 */ /* 0x000fe400078e0013 */
[----:B------:R-:W2:Y:S02]  /*353e0*/  LDL.LU.64 R18, [R1+0x2f30] ;  /* 0x002f300001127983 */ /* 0x000ea40000300a00 */
        /* <DEDUP_REMOVED lines=13> */
[----:B------:R-:W2:Y:S01]  /*354c0*/  LDL.LU.64 R16, [R1+0x2f10] ;  /* 0x002f100001107983 */ /* 0x000ea20000300a00 */
[C---:B----4-:R-:W-:Y:S03]  /*354d0*/  HMMA.16816.F32.BF16 R24, R4.reuse, R42, R24 ;  /* 0x0000002a0418723c */ /* 0x050fe60000041818 */
[----:B------:R-:W-:Y:S04]  /*354e0*/  STL.64 [R1+0x2f00], R38 ;  /* 0x002f002601007387 */ /* 0x000fe80000100a00 */
[----:B------:R-:W-:Y:S04]  /*354f0*/  STL.64 [R1+0x2ef8], R36 ;  /* 0x002ef82401007387 */ /* 0x000fe80000100a00 */
[----:B------:R-:W-:Y:S04]  /*35500*/  STL.64 [R1+0x2ef0], R42 ;  /* 0x002ef02a01007387 */ /* 0x000fe80000100a00 */
[----:B------:R-:W-:Y:S01]  /*35510*/  STL.64 [R1+0x2ee8], R40 ;  /* 0x002ee82801007387 */ /* 0x000fe20000100a00 */
[C---:B---3--:R-:W-:Y:S08]  /*35520*/  HMMA.16816.F32.BF16 R12, R4.reuse, R50, R12 ;  /* 0x00000032040c723c */ /* 0x048ff0000004180c */
[----:B------:R-:W-:Y:S01]  /*35530*/  HMMA.16816.F32.BF16 R8, R4, R54, R8 ;  /* 0x000000360408723c */ /* 0x000fe20000041808 */
[----:B------:R-:W-:Y:S04]  /*35540*/  STL.64 [R1+0xc80], R24 ;  /* 0x000c801801007387 */ /* 0x000fe80000100a00 */
[----:B------:R2:W-:Y:S01]  /*35550*/  STL.64 [R1+0xc88], R26 ;  /* 0x000c881a01007387 */ /* 0x0005e20000100a00 */
[----:B------:R-:W-:-:S02]  /*35560*/  IMAD.MOV.U32 R35, RZ, RZ, R60 ;  /* 0x000000ffff237224 */ /* 0x000fc400078e003c */
[----:B------:R-:W0:Y:S02]  /*35570*/  S2R R60, SR_TID.X ;  /* 0x00000000003c7919 */ /* 0x000e240000002100 */
[----:B0-----:R-:W-:Y:S01]  /*35580*/  LOP3.LUT R57, R60, 0x7, RZ, 0xc0, !PT ;  /* 0x000000073c397812 */ /* 0x001fe200078ec0ff */
[C---:B--2---:R-:W-:Y:S08]  /*35590*/  HMMA.16816.F32.BF16 R24, R4.reuse, R46, R16 ;  /* 0x0000002e0418723c */ /* 0x044ff00000041810 */
[----:B------:R-:W-:Y:S01]  /*355a0*/  HMMA.16816.F32.BF16 R4, R4, R58, R32 ;  /* 0x0000003a0404723c */ /* 0x000fe20000041820 */
[----:B------:R-:W-:Y:S10]  /*355b0*/  LDSM.16.MT88.4 R16, [R61+UR5+0x2080] ;  /* 0x002080053d10783b */ /* 0x000ff40008004200 */
        /* <DEDUP_REMOVED lines=8> */
[----:B------:R-:W0:Y:S04]  /*35640*/  LDSM.16.MT88.4 R8, [R61+UR5+0x2180] ;  /* 0x002180053d08783b */ /* 0x000e280008004200 */
[----:B------:R-:W1:Y:S01]  /*35650*/  LDSM.16.MT88.4 R12, [R61+UR5+0x2100] ;  /* 0x002100053d0c783b */ /* 0x000e620008004200 */
[----:B------:R-:W-:-:S02]  /*35660*/  IMAD R35, R57, 0x90, RZ ;  /* 0x0000009039237824 */ /* 0x000fc400078e02ff */
[----:B------:R-:W-:Y:S01]  /*35670*/  IMAD.SHL.U32 R34, R60, 0x2, RZ ;  /* 0x000000023c227824 */ /* 0x000fe200078e00ff */
[----:B0-----:R-:W-:Y:S04]  /*35680*/  STL.64 [R1+0x20], R8 ;  /* 0x0000200801007387 */ /* 0x001fe80000100a00 */
[----:B------:R-:W-:Y:S04]  /*35690*/  STL.64 [R1+0x28], R10 ;  /* 0x0000280a01007387 */ /* 0x000fe80000100a00 */
[----:B------:R-:W-:Y:S04]  /*356a0*/  STL.64 [R1+0xae0], R4 ;  /* 0x000ae00401007387 */ /* 0x000fe80000100a00 */
[----:B------:R-:W-:Y:S04]  /*356b0*/  STL.64 [R1+0xae8], R6 ;  /* 0x000ae80601007387 */ /* 0x000fe80000100a00 */
[----:B------:R-:W0:Y:S01]  /*356c0*/  LDSM.16.MT88.4 R4, [R45+UR5+0x4000] ;  /* 0x004000052d04783b */ /* 0x000e220008004200 */
[----:B------:R-:W-:-:S04]  /*356d0*/  LOP3.LUT R32, R35, 0x30, R34, 0x78, !PT ;  /* 0x0000003023207812 */ /* 0x000fc800078e7822 */
[----:B------:R-:W-:Y:S01]  /*356e0*/  LOP3.LUT R32, R32, 0x40, RZ, 0x3c, !PT ;  /* 0x0000004020207812 */ /* 0x000fe200078e3cff */
[----:B-1----:R-:W-:Y:S02]  /*356f0*/  IMAD.MOV.U32 R43, RZ, RZ, R12 ;  /* 0x000000ffff2b7224 */ /* 0x002fe400078e000c */
[----:B------:R-:W-:Y:S02]  /*35700*/  IMAD.MOV.U32 R42, RZ, RZ, R13 ;  /* 0x000000ffff2a7224 */ /* 0x000fe400078e000d */
[----:B------:R-:W-:Y:S01]  /*35710*/  IMAD.MOV.U32 R41, RZ, RZ, R14 ;  /* 0x000000ffff297224 */ /* 0x000fe200078e000e */
[----:B------:R-:W-:Y:S01]  /*35720*/  LDSM.16.M88.4 R8, [R32+UR5+0x8400] ;  /* 0x008400052008783b */ /* 0x000fe20008000200 */
[----:B------:R-:W-:-:S03]  /*35730*/  IMAD.MOV.U32 R40, RZ, RZ, R15 ;  /* 0x000000ffff287224 */ /* 0x000fc600078e000f */
[----:B------:R-:W-:Y:S01]  /*35740*/  LDSM.16.M88.4 R12, [R32+UR5+0x8800] ;  /* 0x00880005200c783b */ /* 0x000fe20008000200 */
[----:B------:R-:W-:Y:S02]  /*35750*/  IMAD.MOV.U32 R39, RZ, RZ, R16 ;  /* 0x000000ffff277224 */ /* 0x000fe400078e0010 */
[----:B------:R-:W-:Y:S02]  /*35760*/  IMAD.MOV.U32 R38, RZ, RZ, R17 ;  /* 0x000000ffff267224 */ /* 0x000fe400078e0011 */
[----:B------:R-:W-:Y:S02]  /*35770*/  IMAD.MOV.U32 R37, RZ, RZ, R18 ;  /* 0x000000ffff257224 */ /* 0x000fe400078e0012 */
[----:B------:R-:W-:Y:S01]  /*35780*/  IMAD.MOV.U32 R36, RZ, RZ, R19 ;  /* 0x000000ffff247224 */ /* 0x000fe200078e0013 */
[----:B------:R-:W-:Y:S04]  /*35790*/  STL.64 [R1+0x2ee0], R54 ;  /* 0x002ee03601007387 */ /* 0x000fe80000100a00 */
[----:B------:R-:W-:Y:S04]  /*357a0*/  LDSM.16.M88.4 R16, [R32+UR5+0x8c00] ;  /* 0x008c00052010783b */ /* 0x000fe80008000200 */
[----:B------:R-:W-:Y:S01]  /*357b0*/  LDSM.16.M88.4 R24, [R32+UR5+0x9400] ;  /* 0x009400052018783b */ /* 0x000fe20008000200 */
[----:B0-----:R-:W-:-:S02]  /*357c0*/  IMAD.MOV.U32 R53, RZ, RZ, R4 ;  /* 0x000000ffff357224 */ /* 0x001fc400078e0004 */
[----:B------:R-:W-:Y:S02]  /*357d0*/  IMAD.MOV.U32 R61, RZ, RZ, R5 ;  /* 0x000000ffff3d7224 */ /* 0x000fe400078e0005 */
[----:B------:R-:W-:Y:S02]  /*357e0*/  IMAD.MOV.U32 R60, RZ, RZ, R6 ;  /* 0x000000ffff3c7224 */ /* 0x000fe400078e0006 */
[----:B------:R-:W-:Y:S02]  /*357f0*/  IMAD.MOV.U32 R57, RZ, RZ, R7 ;  /* 0x000000ffff397224 */ /* 0x000fe400078e0007 */
[----:B------:R-:W0:Y:S04]  /*35800*/  LDSM.16.M88.4 R4, [R32+UR5+0x8000] ;  /* 0x008000052004783b */ /* 0x000e280008000200 */
[----:B------:R-:W-:Y:S04]  /*35810*/  STL.64 [R1+0x2ed8], R52 ;  /* 0x002ed83401007387 */ /* 0x000fe80000100a00 */
[----:B------:R-:W-:Y:S04]  /*35820*/  STL.64 [R1+0x2ec0], R58 ;  /* 0x002ec03a01007387 */ /* 0x000fe80000100a00 */
[----:B------:R-:W-:Y:S04]  /*35830*/  STL.64 [R1+0x2eb8], R56 ;  /* 0x002eb83801007387 */ /* 0x000fe80000100a00 */
[----:B0-----:R-:W-:Y:S04]  /*35840*/  STL [R1+0x28f0], R6 ;  /* 0x0028f00601007387 */ /* 0x001fe80000100800 */
[----:B------:R-:W-:Y:S04]  /*35850*/  STL [R1+0x28ec], R7 ;  /* 0x0028ec0701007387 */ /* 0x000fe80000100800 */
[----:B------:R-:W-:Y:S04]  /*35860*/  STL.64 [R1+0x2de0], R4 ;  /* 0x002de00401007387 */ /* 0x000fe80000100a00 */
[----:B------:R-:W-:Y:S04]  /*35870*/  STL [R1+0x28e0], R10 ;  /* 0x0028e00a01007387 */ /* 0x000fe80000100800 */
[----:B------:R-:W-:Y:S04]  /*35880*/  STL [R1+0x28dc], R11 ;  /* 0x0028dc0b01007387 */ /* 0x000fe80000100800 */
[----:B------:R-:W-:Y:S04]  /*35890*/  STL.64 [R1+0x2df0], R8 ;  /* 0x002df00801007387 */ /* 0x000fe80000100a00 */
[----:B------:R-:W-:Y:S04]  /*358a0*/  STL [R1+0x28e4], R14 ;  /* 0x0028e40e01007387 */ /* 0x000fe80000100800 */
[----:B------:R-:W-:Y:S04]  /*358b0*/  STL [R1+0x28d8], R15 ;  /* 0x0028d80f01007387 */ /* 0x000fe80000100800 */
[----:B------:R-:W-:Y:S04]  /*358c0*/  STL.64 [R1+0x2df8], R12 ;  /* 0x002df80c01007387 */ /* 0x000fe80000100a00 */
[----:B------:R0:W-:Y:S04]  /*358d0*/  STL [R1+0x28e8], R18 ;  /* 0x0028e81201007387 */ /* 0x0001e80000100800 */
[----:B------:R1:W-:Y:S04]  /*358e0*/  STL [R1+0x28d4], R19 ;  /* 0x0028d41301007387 */ /* 0x0003e80000100800 */
[----:B------:R-:W-:Y:S01]  /*358f0*/  LDSM.16.MT88.4 R4, [R45+UR5+0x4080] ;  /* 0x004080052d04783b */ /* 0x000fe20008004200 */
[----:B0-----:R-:W-:-:S02]  /*35900*/  IMAD.MOV.U32 R18, RZ, RZ, R21 ;  /* 0x000000ffff127224 */ /* 0x001fc400078e0015 */
[----:B-1----:R-:W-:Y:S02]  /*35910*/  IMAD.MOV.U32 R19, RZ, RZ, R20 ;  /* 0x000000ffff137224 */ /* 0x002fe400078e0014 */
[----:B------:R-:W0:Y:S04]  /*35920*/  LDSM.16.M88.4 R20, [R32+UR5+0x9000] ;  /* 0x009000052014783b */ /* 0x000e280008000200 */
[----:B------:R-:W-:Y:S04]  /*35930*/  STL.64 [R1+0x2e00], R16 ;  /* 0x002e001001007387 */ /* 0x000fe80000100a00 */
[----:B------:R-:W-:Y:S04]  /*35940*/  STL.64 [R1+0x2f08], R18 ;  /* 0x002f081201007387 */ /* 0x000fe80000100a00 */
[----:B0-----:R-:W-:Y:S04]  /*35950*/  STL [R1+0x2930], R22 ;  /* 0x0029301601007387 */ /* 0x001fe80000100800 */
[----:B------:R-:W-:Y:S04]  /*35960*/  STL [R1+0x292c], R23 ;  /* 0x00292c1701007387 */ /* 0x000fe80000100800 */
[----:B------:R-:W-:Y:S04]  /*35970*/  STL.64 [R1+0x2e08], R20 ;  /* 0x002e081401007387 */ /* 0x000fe80000100a00 */
[----:B------:R0:W-:Y:S04]  /*35980*/  STL [R1+0x28f4], R26 ;  /* 0x0028f41a01007387 */ /* 0x0001e80000100800 */
[----:B------:R1:W-:Y:S01]  /*35990*/  STL [R1+0x28d0], R27 ;  /* 0x0028d01b01007387 */ /* 0x0003e20000100800 */
[----:B0-----:R-:W-:-:S02]  /*359a0*/  IMAD.MOV.U32 R26, RZ, RZ, R29 ;  /* 0x000000ffff1a7224 */ /* 0x001fc400078e001d */
[----:B-1----:R-:W-:Y:S02]  /*359b0*/  IMAD.MOV.U32 R27, RZ, RZ, R28 ;  /* 0x000000ffff1b7224 */ /* 0x002fe400078e001c */
[----:B------:R-:W0:Y:S04]  /*359c0*/  LDSM.16.M88.4 R28, [R32+UR5+0x9800] ;  /* 0x00980005201c783b */ /* 0x000e280008000200 */
[----:B------:R-:W1:Y:S04]  /*359d0*/  LDSM.16.M88.4 R32, [R32+UR5+0x9c00] ;  /* 0x009c00052020783b */ /* 0x000e680008000200 */
[----:B------:R-:W-:Y:S04]  /*359e0*/  STL.64 [R1+0x2e10], R24 ;  /* 0x002e101801007387 */ /* 0x000fe80000100a00 */
[----:B0-----:R-:W-:Y:S04]  /*359f0*/  STL [R1+0x28b4], R30 ;  /* 0x0028b41e01007387 */ /* 0x001fe80000100800 */
[----:B------:R-:W-:Y:S04]  /*35a00*/  STL [R1+0x28b0], R31 ;  /* 0x0028b01f01007387 */ /* 0x000fe80000100800 */
[----:B------:R-:W-:Y:S04]  /*35a10*/  STL.64 [R1+0x2dc8], R28 ;  /* 0x002dc81c01007387 */ /* 0x000fe80000100a00 */
[----:B-1----:R-:W-:Y:S04]  /*35a20*/  STL [R1+0x28ac], R34 ;  /* 0x0028ac2201007387 */ /* 0x002fe80000100800 */
[----:B------:R-:W-:Y:S04]  /*35a30*/  STL [R1+0x28a8], R35 ;  /* 0x0028a82301007387 */ /* 0x000fe80000100800 */
[----:B------:R0:W-:Y:S04]  /*35a40*/  STL.64 [R1+0x2dc0], R32 ;  /* 0x002dc02001007387 */ /* 0x0001e80000100a00 */
[----:B0-----:R-:W2:Y:S04]  /*35a50*/  LDL.LU.64 R32, [R1+0x20] ;  /* 0x0000200001207983 */ /* 0x001ea80000300a00 */
[----:B------:R-:W3:Y:S04]  /*35a60*/  LDL.LU.64 R34, [R1+0x28] ;  /* 0x0000280001227983 */ /* 0x000ee80000300a00 */
[----:B---3--:R0:W-:Y:S04]  /*35a70*/  STL.64 [R1+0x2e30], R34 ;  /* 0x002e302201007387 */ /* 0x0081e80000100a00 */
[----:B--2---:R1:W-:Y:S01]  /*35a80*/  STL.64 [R1+0x2e28], R32 ;  /* 0x002e282001007387 */ /* 0x0043e20000100a00 */
[----:B0-----:R-:W-:-:S02]  /*35a90*/  IMAD.MOV.U32 R34, RZ, RZ, R41 ;  /* 0x000000ffff227224 */ /* 0x001fc400078e0029 */
[----:B------:R-:W-:Y:S02]  /*35aa0*/  IMAD.MOV.U32 R35, RZ, RZ, R40 ;  /* 0x000000ffff237224 */ /* 0x000fe400078e0028 */
[----:B-1----:R-:W-:Y:S02]  /*35ab0*/  IMAD.MOV.U32 R32, RZ, RZ, R43 ;  /* 0x000000ffff207224 */ /* 0x002fe400078e002b */
[----:B------:R-:W-:Y:S01]  /*35ac0*/  IMAD.MOV.U32 R33, RZ, RZ, R42 ;  /* 0x000000ffff217224 */ /* 0x000fe200078e002a */
[----:B------:R-:W-:Y:S04]  /*35ad0*/  STL.64 [R1+0x2ea0], R34 ;  /* 0x002ea02201007387 */ /* 0x000fe80000100a00 */
[----:B------:R-:W-:Y:S04]  /*35ae0*/  STL.64 [R1+0x2e98], R32 ;  /* 0x002e982001007387 */ /* 0x000fe80000100a00 */
[----:B------:R-:W2:Y:S04]  /*35af0*/  LDL.LU R20, [R1+0x670] ;  /* 0x0006700001147983 */ /* 0x000ea80000300800 */
[----:B------:R-:W-:Y:S04]  /*35b00*/  STL.64 [R1+0x50], R4 ;  /* 0x0000500401007387 */ /* 0x000fe80000100a00 */
[----:B------:R-:W-:Y:S04]  /*35b10*/  STL.64 [R1+0x58], R6 ;  /* 0x0000580601007387 */ /* 0x000fe80000100a00 */
        /* <DEDUP_REMOVED lines=34> */
[----:B------:R-:W2:Y:S01]  /*35d40*/  LDL.LU R11, [R1+0x70c] ;  /* 0x00070c00010b7983 */ /* 0x000ea20000300800 */
[----:B------:R-:W-:-:S02]  /*35d50*/  IMAD.MOV.U32 R35, RZ, RZ, R36 ;  /* 0x000000ffff237224 */ /* 0x000fc400078e0024 */
[----:B------:R-:W-:Y:S02]  /*35d60*/  IMAD.MOV.U32 R34, RZ, RZ, R37 ;  /* 0x000000ffff227224 */ /* 0x000fe400078e0025 */
[----:B------:R-:W-:Y:S02]  /*35d70*/  IMAD.MOV.U32 R33, RZ, RZ, R38 ;  /* 0x000000ffff217224 */ /* 0x000fe400078e0026 */
[----:B------:R-:W-:Y:S01]  /*35d80*/  IMAD.MOV.U32 R32, RZ, RZ, R39 ;  /* 0x000000ffff207224 */ /* 0x000fe200078e0027 */
[----:B--2---:R-:W-:Y:S04]  /*35d90*/  STL.64 [R1+0x2e90], R10 ;  /* 0x002e900a01007387 */ /* 0x004fe80000100a00 */
[----:B------:R0:W-:Y:S04]  /*35da0*/  STL.64 [R1+0x2e88], R8 ;  /* 0x002e880801007387 */ /* 0x0001e80000100a00 */
[----:B0-----:R-:W2:Y:S04]  /*35db0*/  LDL.LU R8, [R1+0x710] ;  /* 0x0007100001087983 */ /* 0x001ea80000300800 */
        /* <DEDUP_REMOVED lines=31> */
[----:B--2---:R-:W-:Y:S04]  /*35fb0*/  STL.64 [R1+0x2eb0], R10 ;  /* 0x002eb00a01007387 */ /* 0x004fe80000100a00 */
[----:B------:R0:W-:Y:S04]  /*35fc0*/  STL.64 [R1+0x2ea8], R8 ;  /* 0x002ea80801007387 */ /* 0x0001e80000100a00 */
[----:B0-----:R-:W2:Y:S04]  /*35fd0*/  LDL.LU R8, [R1+0x720] ;  /* 0x0007200001087983 */ /* 0x001ea80000300800 */
[----:B------:R-:W2:Y:S04]  /*35fe0*/  LDL.LU R9, [R1+0x724] ;  /* 0x0007240001097983 */ /* 0x000ea80000300800 */
[----:B------:R-:W2:Y:S04]  /*35ff0*/  LDL.LU R10, [R1+0x728] ;  /* 0x00072800010a7983 */ /* 0x000ea80000300800 */
[----:B------:R-:W2:Y:S04]  /*36000*/  LDL.LU R11, [R1+0x72c] ;  /* 0x00072c00010b7983 */ /* 0x000ea80000300800 */
[----:B------:R-:W-:Y:S01]  /*36010*/  STL.64 [R1+0x2e60], R30 ;  /* 0x002e601e01007387 */ /* 0x000fe20000100a00 */
[C---:B---3--:R-:W-:Y:S03]  /*36020*/  HMMA.16816.F32.BF16 R16, R32.reuse, R26, R16 ;  /* 0x0000001a2010723c */ /* 0x048fe60000041810 */
[----:B----4-:R0:W-:Y:S04]  /*36030*/  STL.64 [R1+0x2e58], R28 ;  /* 0x002e581c01007387 */ /* 0x0101e80000100a00 */
[----:B0-----:R-:W3:Y:S04]  /*36040*/  LDL.LU R28, [R1+0x6d0] ;  /* 0x0006d000011c7983 */ /* 0x001ee80000300800 */
[----:B------:R-:W3:Y:S04]  /*36050*/  LDL.LU R29, [R1+0x6d4] ;  /* 0x0006d400011d7983 */ /* 0x000ee80000300800 */
[----:B------:R-:W3:Y:S04]  /*36060*/  LDL.LU R30, [R1+0x6d8] ;  /* 0x0006d800011e7983 */ /* 0x000ee80000300800 */
[----:B------:R-:W3:Y:S04]  /*36070*/  LDL.LU R31, [R1+0x6dc] ;  /* 0x0006dc00011f7983 */ /* 0x000ee80000300800 */
[----:B------:R-:W-:Y:S04]  /*36080*/  STL.64 [R1+0x2e50], R22 ;  /* 0x002e501601007387 */ /* 0x000fe80000100a00 */
[----:B------:R0:W-:Y:S04]  /*36090*/  STL.64 [R1+0x2e48], R20 ;  /* 0x002e481401007387 */ /* 0x0001e80000100a00 */
[----:B0-----:R-:W4:Y:S04]  /*360a0*/  LDL.LU R20, [R1+0x6b0] ;  /* 0x0006b00001147983 */ /* 0x001f280000300800 */
[----:B------:R-:W4:Y:S04]  /*360b0*/  LDL.LU R21, [R1+0x6b4] ;  /* 0x0006b40001157983 */ /* 0x000f280000300800 */
[----:B------:R-:W4:Y:S04]  /*360c0*/  LDL.LU R22, [R1+0x6b8] ;  /* 0x0006b80001167983 */ /* 0x000f280000300800 */
[----:B------:R-:W4:Y:S04]  /*360d0*/  LDL.LU R23, [R1+0x6bc] ;  /* 0x0006bc0001177983 */ /* 0x000f280000300800 */
[----:B------:R-:W2:Y:S04]  /*360e0*/  LDL.LU R4, [R1+0x6a0] ;  /* 0x0006a00001047983 */ /* 0x000ea80000300800 */
[----:B------:R-:W2:Y:S04]  /*360f0*/  LDL.LU R5, [R1+0x6a4] ;  /* 0x0006a40001057983 */ /* 0x000ea80000300800 */
[----:B------:R-:W2:Y:S04]  /*36100*/  LDL.LU R6, [R1+0x6a8] ;  /* 0x0006a80001067983 */ /* 0x000ea80000300800 */
[----:B------:R-:W2:Y:S04]  /*36110*/  LDL.LU R7, [R1+0x6ac] ;  /* 0x0006ac0001077983 */ /* 0x000ea80000300800 */
        /* <DEDUP_REMOVED lines=13> */
[----:B0-----:R-:W2:Y:S01]  /*361f0*/  LDL.LU.64 R42, [R1+0x2ef0] ;  /* 0x002ef000012a7983 */ /* 0x001ea20000300a00 */
[C---:B------:R-:W-:Y:S03]  /*36200*/  HMMA.16816.F32.BF16 R48, R32.reuse, R46, R48 ;  /* 0x0000002e2030723c */ /* 0x040fe60000041830 */
[----:B------:R-:W3:Y:S05]  /*36210*/  LDL.LU.64 R40, [R1+0x2ee8] ;  /* 0x002ee80001287983 */ /* 0x000eea0000300a00 */
[----:B--2---:R-:W-:-:S15]  /*36220*/  HMMA.16816.F32.BF16 R52, R32, R42, R52 ;  /* 0x0000002a2034723c */ /* 0x004fde0000041834 */
[----:B------:R-:W-:-:S04]  /*36230*/  NOP ;  /* 0x0000000000007918 */ /* 0x000fc80000000000 */
[----:B------:R-:W-:Y:S04]  /*36240*/  STL.64 [R1+0xa80], R52 ;  /* 0x000a803401007387 */ /* 0x000fe80000100a00 */
[----:B------:R0:W-:Y:S04]  /*36250*/  STL.64 [R1+0xa88], R54 ;  /* 0x000a883601007387 */ /* 0x0001e80000100a00 */
[----:B0-----:R-:W2:Y:S04]  /*36260*/  LDL.LU.64 R54, [R1+0x2ee0] ;  /* 0x002ee00001367983 */ /* 0x001ea80000300a00 */
[----:B------:R-:W3:Y:S04]  /*36270*/  LDL.LU.64 R52, [R1+0x2ed8] ;  /* 0x002ed80001347983 */ /* 0x000ee80000300a00 */
[----:B------:R-:W-:Y:S04]  /*36280*/  STL.64 [R1+0xa70], R48 ;  /* 0x000a703001007387 */ /* 0x000fe80000100a00 */
[----:B------:R0:W-:Y:S04]  /*36290*/  STL.64 [R1+0xa78], R50 ;  /* 0x000a783201007387 */ /* 0x0001e80000100a00 */
[----:B0-----:R-:W3:Y:S04]  /*362a0*/  LDL.LU.64 R50, [R1+0x2ed0] ;  /* 0x002ed00001327983 */ /* 0x001ee80000300a00 */
[----:B------:R-:W4:Y:S01]  /*362b0*/  LDL.LU.64 R48, [R1+0x2ec8] ;  /* 0x002ec80001307983 */ /* 0x000f220000300a00 */
[C---:B--2---:R-:W-:Y:S08]  /*362c0*/  HMMA.16816.F32.BF16 R56, R32.reuse, R54, R56 ;  /* 0x000000362038723c */ /* 0x044ff00000041838 */
[----:B---3--:R-:W-:-:S15]  /*362d0*/  HMMA.16816.F32.BF16 R12, R32, R50, R12 ;  /* 0x00000032200c723c */ /* 0x008fde000004180c */
        /* <DEDUP_REMOVED lines=9> */
[----:B0-----:R-:W3:Y:S04]  /*36370*/  LDL.LU.64 R58, [R1+0x2ec0] ;  /* 0x002ec000013a7983 */ /* 0x001ee80000300a00 */
[----:B------:R-:W2:Y:S01]  /*36380*/  LDL.LU.64 R56, [R1+0x2eb8] ;  /* 0x002eb80001387983 */ /* 0x000ea20000300a00 */
[----:B---3--:R-:W-:Y:S03]  /*36390*/  HMMA.16816.F32.BF16 R32, R32, R58, R8 ;  /* 0x0000003a2020723c */ /* 0x008fe60000041808 */
[----:B------:R-:W3:Y:S04]  /*363a0*/  LDL.LU.64 R10, [R1+0x2eb0] ;  /* 0x002eb000010a7983 */ /* 0x000ee80000300a00 */
[----:B------:R-:W3:-:S12]  /*363b0*/  LDL.LU.64 R8, [R1+0x2ea8] ;  /* 0x002ea80001087983 */ /* 0x000ed80000300a00 */
[----:B------:R-:W-:Y:S04]  /*363c0*/  STL.64 [R1+0x910], R32 ;  /* 0x0009102001007387 */ /* 0x000fe80000100a00 */
[----:B------:R0:W-:Y:S04]  /*363d0*/  STL.64 [R1+0x918], R34 ;  /* 0x0009182201007387 */ /* 0x0001e80000100a00 */
[----:B0-----:R-:W3:Y:S04]  /*363e0*/  LDL.LU.64 R34, [R1+0x2ea0] ;  /* 0x002ea00001227983 */ /* 0x001ee80000300a00 */
[----:B------:R-:W3:Y:S02]  /*363f0*/  LDL.LU.64 R32, [R1+0x2e98] ;  /* 0x002e980001207983 */ /* 0x000ee40000300a00 */
[----:B---3--:R-:W-:-:S15]  /*36400*/  HMMA.16816.F32.BF16 R8, R32, R26, R8 ;  /* 0x0000001a2008723c */ /* 0x008fde0000041808 */
[----:B------:R-:W-:-:S04]  /*36410*/  NOP ;  /* 0x0000000000007918 */ /* 0x000fc80000000000 */
        /* <DEDUP_REMOVED lines=15> */
[----:B------:R-:W3:Y:S01]  /*36510*/  LDL.LU.64 R8, [R1+0x2e68] ;  /* 0x002e680001087983 */ /* 0x000ee20000300a00 */
[C---:B------:R-:W-:Y:S08]  /*36520*/  HMMA.16816.F32.BF16 R28, R32.reuse, R46, R28 ;  /* 0x0000002e201c723c */ /* 0x040ff0000004181c */
[----:B---3--:R-:W-:-:S15]  /*36530*/  HMMA.16816.F32.BF16 R8, R32, R42, R8 ;  /* 0x0000002a2008723c */ /* 0x008fde0000041808 */
[----:B------:R-:W-:-:S04]  /*36540*/  NOP ;  /* 0x0000000000007918 */ /* 0x000fc80000000000 */
        /* <DEDUP_REMOVED lines=21> */
[----:B0-----:R-:W4:Y:S04]  /*366a0*/  LDL.LU.64 R22, [R1+0x2e50] ;  /* 0x002e500001167983 */ /* 0x001f280000300a00 */
[----:B------:R-:W4:Y:S02]  /*366b0*/  LDL.LU.64 R20, [R1+0x2e48] ;  /* 0x002e480001147983 */ /* 0x000f240000300a00 */
[----:B----4-:R-:W-:Y:S02]  /*366c0*/  HMMA.16816.F32.BF16 R32, R32, R58, R20 ;  /* 0x0000003a2020723c */ /* 0x010fe40000041814 */
[----:B------:R-:W4:Y:S04]  /*366d0*/  LDL.LU.64 R22, [R1+0x2e40] ;  /* 0x002e400001167983 */ /* 0x000f280000300a00 */
[----:B------:R-:W4:-:S13]  /*366e0*/  LDL.LU.64 R20, [R1+0x2e38] ;  /* 0x002e380001147983 */ /* 0x000f1a0000300a00 */
[----:B------:R-:W-:Y:S04]  /*366f0*/  STL.64 [R1+0x820], R32 ;  /* 0x0008202001007387 */ /* 0x000fe80000100a00 */
[----:B------:R0:W-:Y:S04]  /*36700*/  STL.64 [R1+0x828], R34 ;  /* 0x0008282201007387 */ /* 0x0001e80000100a00 */
[----:B0-----:R-:W4:Y:S04]  /*36710*/  LDL.LU.64 R34, [R1+0x2e30] ;  /* 0x002e300001227983 */ /* 0x001f280000300a00 */
[----:B------:R-:W4:Y:S02]  /*36720*/  LDL.LU.64 R32, [R1+0x2e28] ;  /* 0x002e280001207983 */ /* 0x000f240000300a00 */
[C---:B----4-:R-:W-:Y:S02]  /*36730*/  HMMA.16816.F32.BF16 R24, R32.reuse, R26, R20 ;  /* 0x0000001a2018723c */ /* 0x050fe40000041814 */
[----:B------:R-:W4:Y:S04]  /*36740*/  LDL.LU.64 R22, [R1+0x2e20] ;  /* 0x002e200001167983 */ /* 0x000f280000300a00 */
[----:B------:R-:W4:Y:S02]  /*36750*/  LDL.LU.64 R20, [R1+0x2e18] ;  /* 0x002e180001147983 */ /* 0x000f240000300a00 */
[C---:B------:R-:W-:Y:S11]  /*36760*/  HMMA.16816.F32.BF16 R4, R32.reuse, R38, R4 ;  /* 0x000000262004723c */ /* 0x040ff60000041804 */
[----:B------:R0:W-:Y:S04]  /*36770*/  STL.64 [R1+0x810], R24 ;  /* 0x0008101801007387 */ /* 0x0001e80000100a00 */
[----:B------:R-:W-:Y:S04]  /*36780*/  STL.64 [R1+0x818], R26 ;  /* 0x0008181a01007387 */ /* 0x000fe80000100a00 */
[----:B0-----:R-:W2:Y:S01]  /*36790*/  LDL.LU.64 R24, [R1+0x2e10] ;  /* 0x002e100001187983 */ /* 0x001ea20000300a00 */
[----:B----4-:R-:W-:Y:S03]  /*367a0*/  HMMA.16816.F32.BF16 R16, R32, R18, R20 ;  /* 0x000000122010723c */ /* 0x010fe60000041814 */
[----:B------:R-:W4:-:S15]  /*367b0*/  LDL.LU.64 R20, [R1+0x2e08] ;  /* 0x002e080001147983 */ /* 0x000f1e0000300a00 */
[----:B------:R-:W-:Y:S01]  /*367c0*/  NOP ;  /* 0x0000000000007918 */ /* 0x000fe20000000000 */
[----:B------:R0:W-:Y:S04]  /*367d0*/  STL.64 [R1+0x170], R16 ;  /* 0x0001701001007387 */ /* 0x0001e80000100a00 */
[----:B------:R-:W-:Y:S04]  /*367e0*/  STL.64 [R1+0x178], R18 ;  /* 0x0001781201007387 */ /* 0x000fe80000100a00 */
[----:B0-----:R-:W4:Y:S04]  /*367f0*/  LDL.LU.64 R16, [R1+0x2e00] ;  /* 0x002e000001107983 */ /* 0x001f280000300a00 */
[----:B------:R0:W-:Y:S04]  /*36800*/  STL.64 [R1+0x40], R4 ;  /* 0x0000400401007387 */ /* 0x0001e80000100a00 */
[----:B------:R1:W-:Y:S04]  /*36810*/  STL.64 [R1+0x48], R6 ;  /* 0x0000480601007387 */ /* 0x0003e80000100a00 */
[----:B0-----:R-:W4:Y:S04]  /*36820*/  LDL.LU R4, [R1+0x880] ;  /* 0x0008800001047983 */ /* 0x001f280000300800 */
[----:B------:R-:W4:Y:S04]  /*36830*/  LDL.LU R5, [R1+0x884] ;  /* 0x0008840001057983 */ /* 0x000f280000300800 */
[----:B-1----:R-:W4:Y:S04]  /*36840*/  LDL.LU R6, [R1+0x888] ;  /* 0x0008880001067983 */ /* 0x002f280000300800 */
[----:B------:R-:W4:Y:S01]  /*36850*/  LDL.LU R7, [R1+0x88c] ;  /* 0x00088c0001077983 */ /* 0x000f220000300800 */
[----:B------:R-:W-:Y:S03]  /*36860*/  HMMA.16816.F32.BF16 R12, R32, R42, R12 ;  /* 0x0000002a200c723c */ /* 0x000fe6000004180c */
[----:B------:R0:W-:Y:S01]  /*36870*/  STL.64 [R1+0x2d90], R36 ;  /* 0x002d902401007387 */ /* 0x0001e20000100a00 */
[----:B------:R-:W-:-:S02]  /*36880*/  IMAD.MOV.U32 R19, RZ, RZ, R32 ;  /* 0x000000ffff137224 */ /* 0x000fc400078e0020 */
[----:B------:R-:W-:Y:S01]  /*36890*/  IMAD.MOV.U32 R18, RZ, RZ, R33 ;  /* 0x000000ffff127224 */ /* 0x000fe200078e0021 */
[----:B0-----:R-:W4:Y:S04]  /*368a0*/  LDL.LU R36, [R1+0x860] ;  /* 0x0008600001247983 */ /* 0x001f280000300800 */
[----:B------:R-:W4:Y:S04]  /*368b0*/  LDL.LU R37, [R1+0x864] ;  /* 0x0008640001257983 */ /* 0x000f280000300800 */
[----:B------:R-:W4:Y:S04]  /*368c0*/  LDL.LU R38, [R1+0x868] ;  /* 0x0008680001267983 */ /* 0x000f280000300800 */
[----:B------:R-:W4:Y:S04]  /*368d0*/  LDL.LU R39, [R1+0x86c] ;  /* 0x00086c0001277983 */ /* 0x000f280000300800 */
[----:B------:R0:W-:Y:S04]  /*368e0*/  STL.64 [R1+0x30], R12 ;  /* 0x0000300c01007387 */ /* 0x0001e80000100a00 */
[----:B------:R1:W-:Y:S04]  /*368f0*/  STL.64 [R1+0x38], R14 ;  /* 0x0000380e01007387 */ /* 0x0003e80000100a00 */
[----:B0-----:R-:W4:Y:S04]  /*36900*/  LDL.LU.64 R12, [R1+0x2df8] ;  /* 0x002df800010c7983 */ /* 0x001f280000300a00 */
[----:B------:R-:W4:Y:S01]  /*36910*/  LDL.LU R32, [R1+0x850] ;  /* 0x0008500001207983 */ /* 0x000f220000300800 */
[----:B-1----:R-:W-:-:S02]  /*36920*/  IMAD.MOV.U32 R15, RZ, RZ, R34 ;  /* 0x000000ffff0f7224 */ /* 0x002fc400078e0022 */
[----:B------:R-:W-:Y:S01]  /*36930*/  IMAD.MOV.U32 R14, RZ, RZ, R35 ;  /* 0x000000ffff0e7224 */ /* 0x000fe200078e0023 */
[----:B------:R-:W4:Y:S04]  /*36940*/  LDL.LU R33, [R1+0x854] ;  /* 0x0008540001217983 */ /* 0x000f280000300800 */
[----:B------:R-:W4:Y:S04]  /*36950*/  LDL.LU R34, [R1+0x858] ;  /* 0x0008580001227983 */ /* 0x000f280000300800 */
[----:B------:R-:W4:Y:S04]  /*36960*/  LDL.LU R35, [R1+0x85c] ;  /* 0x00085c0001237983 */ /* 0x000f280000300800 */
[----:B------:R0:W-:Y:S01]  /*36970*/  STL.64 [R1+0x2da0], R40 ;  /* 0x002da02801007387 */ /* 0x0001e20000100a00 */
[----:B------:R-:W-:-:S02]  /*36980*/  IMAD.MOV.U32 R42, RZ, RZ, R15 ;  /* 0x000000ffff2a7224 */ /* 0x000fc400078e000f */
[----:B------:R-:W-:Y:S02]  /*36990*/  IMAD.MOV.U32 R43, RZ, RZ, R14 ;  /* 0x000000ffff2b7224 */ /* 0x000fe400078e000e */
[----:B0-----:R-:W-:Y:S02]  /*369a0*/  IMAD.MOV.U32 R40, RZ, RZ, R19 ;  /* 0x000000ffff287224 */ /* 0x001fe400078e0013 */
[----:B------:R-:W-:-:S07]  /*369b0*/  IMAD.MOV.U32 R41, RZ, RZ, R18 ;  /* 0x000000ffff297224 */ /* 0x000fce00078e0012 */
[C---:B---3--:R-:W-:Y:S08]  /*369c0*/  HMMA.16816.F32.BF16 R8, R40.reuse, R46, R8 ;  /* 0x0000002e2808723c */ /* 0x048ff00000041808 */
[----:B--2---:R-:W-:Y:S11]  /*369d0*/  HMMA.16816.F32.BF16 R28, R40, R50, R28 ;  /* 0x00000032281c723c */ /* 0x004ff6000004181c */
[----:B------:R0:W-:Y:S04]  /*369e0*/  STL.64 [R1+0x160], R8 ;  /* 0x0001600801007387 */ /* 0x0001e80000100a00 */
[----:B------:R-:W-:Y:S04]  /*369f0*/  STL.64 [R1+0x168], R10 ;  /* 0x0001680a01007387 */ /* 0x000fe80000100a00 */
[----:B0-----:R-:W2:Y:S04]  /*36a00*/  LDL.LU.64 R8, [R1+0x2df0] ;  /* 0x002df00001087983 */ /* 0x001ea80000300a00 */
[----:B------:R0:W-:Y:S04]  /*36a10*/  STL.64 [R1+0x2da8], R44 ;  /* 0x002da82c01007387 */ /* 0x0001e80000100a00 */
[----:B0-----:R-:W3:Y:S04]  /*36a20*/  LDL.LU R44, [R1+0x870] ;  /* 0x00087000012c7983 */ /* 0x001ee80000300800 */
[----:B------:R-:W3:Y:S04]  /*36a30*/  LDL.LU R45, [R1+0x874] ;  /* 0x00087400012d7983 */ /* 0x000ee80000300800 */
[----:B------:R-:W3:Y:S04]  /*36a40*/  LDL.LU R46, [R1+0x878] ;  /* 0x00087800012e7983 */ /* 0x000ee80000300800 */
[----:B------:R-:W3:Y:S04]  /*36a50*/  LDL.LU R47, [R1+0x87c] ;  /* 0x00087c00012f7983 */ /* 0x000ee80000300800 */
[----:B------:R0:W-:Y:S04]  /*36a60*/  STL.64 [R1+0x2db0], R48 ;  /* 0x002db03001007387 */ /* 0x0001e80000100a00 */
[----:B------:R1:W-:Y:S04]  /*36a70*/  STL.64 [R1+0x10], R28 ;  /* 0x0000101c01007387 */ /* 0x0003e80000100a00 */
[----:B------:R1:W-:Y:S01]  /*36a80*/  STL.64 [R1+0x18], R30 ;  /* 0x0000181e01007387 */ /* 0x0003e20000100a00 */
[----:B0-----:R-:W-:-:S02]  /*36a90*/  IMAD.MOV.U32 R48, RZ, RZ, R53 ;  /* 0x000000ffff307224 */ /* 0x001fc400078e0035 */
[----:B------:R-:W-:Y:S01]  /*36aa0*/  IMAD.MOV.U32 R49, RZ, RZ, R61 ;  /* 0x000000ffff317224 */ /* 0x000fe200078e003d */
[----:B------:R-:W2:Y:S04]  /*36ab0*/  LDL.LU R53, [R1+0x2dec] ;  /* 0x002dec0001357983 */ /* 0x000ea80000300800 */
[----:B------:R-:W2:Y:S01]  /*36ac0*/  LDL.LU R61, [R1+0x2de8] ;  /* 0x002de800013d7983 */ /* 0x000ea20000300800 */
[----:B----4-:R-:W-:-:S15]  /*36ad0*/  HMMA.16816.F32.BF16 R4, R40, R54, R4 ;  /* 0x000000362804723c */ /* 0x010fde0000041804 */
[----:B------:R-:W-:-:S04]  /*36ae0*/  NOP ;  /* 0x0000000000007918 */ /* 0x000fc80000000000 */
[----:B------:R-:W-:Y:S02]  /*36af0*/  IMAD.MOV.U32 R22, RZ, RZ, R4 ;  /* 0x000000ffff167224 */ /* 0x000fe400078e0004 */
[----:B------:R-:W-:Y:S02]  /*36b00*/  IMAD.MOV.U32 R23, RZ, RZ, R5 ;  /* 0x000000ffff177224 */ /* 0x000fe400078e0005 */
[----:B------:R-:W4:Y:S01]  /*36b10*/  LDL.LU.64 R4, [R1+0x2de0] ;  /* 0x002de00001047983 */ /* 0x000f220000300a00 */
[----:B------:R-:W-:Y:S02]  /*36b20*/  IMAD.MOV.U32 R50, RZ, RZ, R60 ;  /* 0x000000ffff327224 */ /* 0x000fe400078e003c */
[----:B------:R-:W-:Y:S02]  /*36b30*/  IMAD.MOV.U32 R51, RZ, RZ, R57 ;  /* 0x000000ffff337224 */ /* 0x000fe400078e0039 */
[----:B-1----:R-:W-:Y:S01]  /*36b40*/  IMAD.MOV.U32 R28, RZ, RZ, R56 ;  /* 0x000000ffff1c7224 */ /* 0x002fe200078e0038 */
[----:B------:R-:W-:Y:S04]  /*36b50*/  STL.64 [R1+0x2dd8], R22 ;  /* 0x002dd81601007387 */ /* 0x000fe80000100a00 */
[----:B------:R4:W-:Y:S01]  /*36b60*/  STL.64 [R1+0x2dd0], R20 ;  /* 0x002dd01401007387 */ /* 0x0009e20000100a00 */
[----:B------:R-:W-:-:S02]  /*36b70*/  IMAD.MOV.U32 R31, RZ, RZ, R0 ;  /* 0x000000ffff1f7224 */ /* 0x000fc400078e0000 */
[----:B------:R-:W-:Y:S02]  /*36b80*/  IMAD.MOV.U32 R60, RZ, RZ, R6 ;  /* 0x000000ffff3c7224 */ /* 0x000fe400078e0006 */
[----:B------:R-:W-:Y:S02]  /*36b90*/  IMAD.MOV.U32 R0, RZ, RZ, R7 ;  /* 0x000000ffff007224 */ /* 0x000fe400078e0007 */
[----:B------:R-:W-:Y:S01]  /*36ba0*/  IMAD.MOV.U32 R29, RZ, RZ, R3 ;  /* 0x000000ffff1d7224 */ /* 0x000fe200078e0003 */
[----:B---3--:R-:W-:Y:S01]  /*36bb0*/  HMMA.16816.F32.BF16 R56, R40, R58, R44 ;  /* 0x0000003a2838723c */ /* 0x008fe2000004182c */
[----:B--2---:R-:W-:-:S15]  /*36bc0*/  STL.64 [R1+0x2db8], R52 ;  /* 0x002db83401007387 */ /* 0x004fde0000100a00 */
[----:B------:R-:W-:-:S03]  /*36bd0*/  NOP ;  /* 0x0000000000007918 */ /* 0x000fc60000000000 */
[----:B------:R-:W-:Y:S04]  /*36be0*/  STL.64 [R1+0x2910], R58 ;  /* 0x0029103a01007387 */ /* 0x000fe80000100a00 */
[----:B------:R-:W-:Y:S01]  /*36bf0*/  STL.64 [R1+0x2908], R56 ;  /* 0x0029083801007387 */ /* 0x000fe20000100a00 */
[----:B----4-:R-:W-:-:S15]  /*36c00*/  HMMA.16816.F32.BF16 R20, R48, R4, R36 ;  /* 0x000000043014723c */ /* 0x010fde0000041824 */
[----:B------:R-:W-:-:S04]  /*36c10*/  NOP ;  /* 0x0000000000007918 */ /* 0x000fc80000000000 */
[----:B------:R-:W-:Y:S02]  /*36c20*/  IMAD.MOV.U32 R26, RZ, RZ, R21 ;  /* 0x000000ffff1a7224 */ /* 0x000fe400078e0015 */
[----:B------:R-:W-:Y:S01]  /*36c30*/  IMAD.MOV.U32 R6, RZ, RZ, R22 ;  /* 0x000000ffff067224 */ /* 0x000fe200078e0016 */
[----:B------:R0:W-:Y:S01]  /*36c40*/  STL [R1+0x150], R20 ;  /* 0x0001501401007387 */ /* 0x0001e20000100800 */
[----:B------:R-:W-:Y:S02]  /*36c50*/  IMAD.MOV.U32 R7, RZ, RZ, R23 ;  /* 0x000000ffff077224 */ /* 0x000fe400078e0017 */
[----:B0-----:R-:W-:Y:S01]  /*36c60*/  HMMA.16816.F32.BF16 R20, R48, R8, R32 ;  /* 0x000000083014723c */ /* 0x001fe20000041820 */
[----:B------:R-:W-:Y:S04]  /*36c70*/  STL [R1+0x2918], R26 ;  /* 0x0029181a01007387 */ /* 0x000fe80000100800 */
[----:B------:R-:W-:Y:S04]  /*36c80*/  STL [R1+0x2904], R6 ;  /* 0x0029040601007387 */ /* 0x000fe80000100800 */
[----:B------:R-:W-:Y:S10]  /*36c90*/  STL [R1+0x2900], R7 ;  /* 0x0029000701007387 */ /* 0x000ff40000100800 */
[----:B------:R0:W-:Y:S04]  /*36ca0*/  STL.64 [R1+0x140], R20 ;  /* 0x0001401401007387 */ /* 0x0001e80000100a00 */
[----:B------:R-:W2:Y:S04]  /*36cb0*/  LDL.LU R36, [R1+0x7f0] ;  /* 0x0007f00001247983 */ /* 0x000ea80000300800 */
[----:B------:R-:W2:Y:S04]  /*36cc0*/  LDL.LU R37, [R1+0x7f4] ;  /* 0x0007f40001257983 */ /* 0x000ea80000300800 */
[----:B------:R-:W2:Y:S04]  /*36cd0*/  LDL.LU R38, [R1+0x7f8] ;  /* 0x0007f80001267983 */ /* 0x000ea80000300800 */
[----:B------:R-:W2:Y:S01]  /*36ce0*/  LDL.LU R39, [R1+0x7fc] ;  /* 0x0007fc0001277983 */ /* 0x000ea20000300800 */
[----:B------:R-:W-:-:S03]  /*36cf0*/  IMAD.MOV.U32 R3, RZ, RZ, R22 ;  /* 0x000000ffff037224 */ /* 0x000fc600078e0016 */
[----:B0-----:R-:W3:Y:S04]  /*36d00*/  LDL.LU R20, [R1+0x800] ;  /* 0x0008000001147983 */ /* 0x001ee80000300800 */
[----:B------:R-:W3:Y:S04]  /*36d10*/  LDL.LU R21, [R1+0x804] ;  /* 0x0008040001157983 */ /* 0x000ee80000300800 */
[----:B------:R-:W3:Y:S01]  /*36d20*/  LDL.LU R22, [R1+0x808] ;  /* 0x0008080001167983 */ /* 0x000ee20000300800 */
[----:B------:R-:W-:-:S03]  /*36d30*/  IMAD.MOV.U32 R30, RZ, RZ, R2 ;  /* 0x000000ffff1e7224 */ /* 0x000fc600078e0002 */
[----:B------:R-:W4:Y:S01]  /*36d40*/  LDL.LU.64 R56, [R1+0x50] ;  /* 0x0000500001387983 */ /* 0x000f220000300a00 */
[----:B------:R-:W-:-:S03]  /*36d50*/  IMAD.MOV.U32 R2, RZ, RZ, R23 ;  /* 0x000000ffff027224 */ /* 0x000fc600078e0017 */
[----:B------:R-:W4:Y:S01]  /*36d60*/  LDL.LU.64 R58, [R1+0x58] ;  /* 0x00005800013a7983 */ /* 0x000f220000300a00 */
[----:B------:R-:W-:Y:S01]  /*36d70*/  HMMA.16816.F32.BF16 R28, R48, R12, R28 ;  /* 0x0000000c301c723c */ /* 0x000fe2000004181c */
[----:B------:R-:W-:Y:S02]  /*36d80*/  IMAD.MOV.U32 R23, RZ, RZ, R61 ;  /* 0x000000ffff177224 */ /* 0x000fe400078e003d */
[----:B------:R-:W-:Y:S04]  /*36d90*/  STL [R1+0x2920], R2 ;  /* 0x0029200201007387 */ /* 0x000fe80000100800 */
[----:B------:R0:W-:-:S12]  /*36da0*/  STL [R1+0x291c], R3 ;  /* 0x00291c0301007387 */ /* 0x0001d80000100800 */
[----:B------:R-:W-:Y:S02]  /*36db0*/  IMAD.MOV.U32 R18, RZ, RZ, R28 ;  /* 0x000000ffff127224 */ /* 0x000fe400078e001c */
[----:B------:R-:W-:Y:S01]  /*36dc0*/  IMAD.MOV.U32 R14, RZ, RZ, R29 ;  /* 0x000000ffff0e7224 */ /* 0x000fe200078e001d */
[----:B------:R-:W2:Y:S01]  /*36dd0*/  LDL.LU R28, [R1+0x7e0] ;  /* 0x0007e000011c7983 */ /* 0x000ea20000300800 */
[----:B------:R-:W-:-:S03]  /*36de0*/  IMAD.MOV.U32 R10, RZ, RZ, R30 ;  /* 0x000000ffff0a7224 */ /* 0x000fc600078e001e */
[----:B------:R-:W2:Y:S01]  /*36df0*/  LDL.LU R29, [R1+0x7e4] ;  /* 0x0007e400011d7983 */ /* 0x000ea20000300800 */
[----:B------:R-:W-:-:S03]  /*36e00*/  IMAD.MOV.U32 R61, RZ, RZ, R31 ;  /* 0x000000ffff3d7224 */ /* 0x000fc600078e001f */
        /* <DEDUP_REMOVED lines=18> */
[----:B------:R-:W-:Y:S04]  /*36f30*/  STL [R1+0x2928], R61 ;  /* 0x0029283d01007387 */ /* 0x000fe80000100800 */
[----:B------:R-:W-:Y:S04]  /*36f40*/  STL [R1+0x2924], R10 ;  /* 0x0029240a01007387 */ /* 0x000fe80000100800 */
[----:B------:R-:W-:Y:S04]  /*36f50*/  STL [R1+0x28fc], R14 ;  /* 0x0028fc0e01007387 */ /* 0x000fe80000100800 */
[----:B------:R-:W-:Y:S01]  /*36f60*/  STL [R1+0x28f8], R18 ;  /* 0x0028f81201007387 */ /* 0x000fe20000100800 */
[----:B---3--:R-:W-:-:S15]  /*36f70*/  HMMA.16816.F32.BF16 R20, R48, R16, R20 ;  /* 0x000000103014723c */ /* 0x008fde0000041814 */
[----:B------:R-:W-:-:S04]  /*36f80*/  NOP ;  /* 0x0000000000007918 */ /* 0x000fc80000000000 */
[----:B------:R-:W-:Y:S04]  /*36f90*/  STL [R1+0x124], R21 ;  /* 0x0001241501007387 */ /* 0x000fe80000100800 */
[----:B------:R1:W-:Y:S01]  /*36fa0*/  STL [R1+0x128], R22 ;  /* 0x0001281601007387 */ /* 0x0003e20000100800 */
[----:B------:R-:W-:Y:S02]  /*36fb0*/  IMAD.MOV.U32 R26, RZ, RZ, R23 ;  /* 0x000000ffff1a7224 */ /* 0x000fe400078e0017 */
[----:B0-----:R-:W-:Y:S01]  /*36fc0*/  IMAD.MOV.U32 R3, RZ, RZ, R20 ;  /* 0x000000ffff037224 */ /* 0x001fe200078e0014 */
[----:B-1----:R-:W3:Y:S04]  /*36fd0*/  LDL.LU.64 R22, [R1+0x2dd8] ;  /* 0x002dd80001167983 */ /* 0x002ee80000300a00 */
[----:B------:R-:W3:Y:S01]  /*36fe0*/  LDL.LU.64 R20, [R1+0x2dd0] ;  /* 0x002dd00001147983 */ /* 0x000ee20000300a00 */
[----:B--2---:R-:W-:-:S15]  /*36ff0*/  HMMA.16816.F32.BF16 R28, R48, R24, R28 ;  /* 0x00000018301c723c */ /* 0x004fde000004181c */
[----:B------:R-:W-:-:S04]  /*37000*/  NOP ;  /* 0x0000000000007918 */ /* 0x000fc80000000000 */
[----:B------:R-:W-:Y:S02]  /*37010*/  IMAD.MOV.U32 R6, RZ, RZ, R28 ;  /* 0x000000ffff067224 */ /* 0x000fe400078e001c */
[----:B------:R-:W-:Y:S01]  /*37020*/  IMAD.MOV.U32 R7, RZ, RZ, R29 ;  /* 0x000000ffff077224 */ /* 0x000fe200078e001d */
[----:B---3--:R-:W-:-:S15]  /*37030*/  HMMA.16816.F32.BF16 R36, R48, R20, R36 ;  /* 0x000000143024723c */ /* 0x008fde0000041824 */
[----:B------:R-:W-:-:S04]  /*37040*/  NOP ;  /* 0x0000000000007918 */ /* 0x000fc80000000000 */
[----:B------:R0:W-:Y:S01]  /*37050*/  STL [R1+0x320], R36 ;  /* 0x0003202401007387 */ /* 0x0001e20000100800 */
[----:B------:R-:W-:Y:S02]  /*37060*/  IMAD.MOV.U32 R61, RZ, RZ, R37 ;  /* 0x000000ffff3d7224 */ /* 0x000fe400078e0025 */
[----:B------:R-:W-:Y:S02]  /*37070*/  IMAD.MOV.U32 R10, RZ, RZ, R38 ;  /* 0x000000ffff0a7224 */ /* 0x000fe400078e0026 */
[----:B------:R-:W-:Y:S01]  /*37080*/  IMAD.MOV.U32 R2, RZ, RZ, R39 ;  /* 0x000000ffff027224 */ /* 0x000fe200078e0027 */
[----:B0-----:R-:W2:Y:S04]  /*37090*/  LDL.LU R36, [R1+0x250] ;  /* 0x0002500001247983 */ /* 0x001ea80000300800 */
[----:B------:R-:W2:Y:S04]  /*370a0*/  LDL.LU R37, [R1+0x254] ;  /* 0x0002540001257983 */ /* 0x000ea80000300800 */
[----:B------:R-:W2:Y:S04]  /*370b0*/  LDL.LU R38, [R1+0x258] ;  /* 0x0002580001267983 */ /* 0x000ea80000300800 */
[----:B------:R-:W2:Y:S04]  /*370c0*/  LDL.LU R39, [R1+0x25c] ;  /* 0x00025c0001277983 */ /* 0x000ea80000300800 */
[----:B------:R-:W4:Y:S02]  /*370d0*/  LDL.LU.64 R28, [R1+0x2dc8] ;  /* 0x002dc800011c7983 */ /* 0x000f240000300a00 */
[----:B----4-:R-:W-:-:S15]  /*370e0*/  HMMA.16816.F32.BF16 R32, R48, R28, R32 ;  /* 0x0000001c3020723c */ /* 0x010fde0000041820 */
[----:B------:R-:W-:-:S04]  /*370f0*/  NOP ;  /* 0x0000000000007918 */ /* 0x000fc80000000000 */
[----:B------:R-:W-:Y:S02]  /*37100*/  IMAD.MOV.U32 R11, RZ, RZ, R32 ;  /* 0x000000ffff0b7224 */ /* 0x000fe400078e0020 */
[----:B------:R-:W-:Y:S02]  /*37110*/  IMAD.MOV.U32 R15, RZ, RZ, R33 ;  /* 0x000000ffff0f7224 */ /* 0x000fe400078e0021 */
[----:B------:R-:W3:Y:S01]  /*37120*/  LDL.LU.64 R32, [R1+0x2dc0] ;  /* 0x002dc00001207983 */ /* 0x000ee20000300a00 */
[C---:B------:R-:W-:Y:S08]  /*37130*/  HMMA.16816.F32.BF16 R44, R56.reuse, R4, R44 ;  /* 0x00000004382c723c */ /* 0x040ff0000004182c */
[----:B------:R-:W-:Y:S08]  /*37140*/  HMMA.16816.F32.BF16 R40, R56, R8, R40 ;  /* 0x000000083828723c */ /* 0x000ff00000041828 */
[----:B---3--:R-:W-:Y:S01]  /*37150*/  HMMA.16816.F32.BF16 R48, R48, R32, R52 ;  /* 0x000000203030723c */ /* 0x008fe20000041834 */
[----:B------:R-:W3:-:S15]  /*37160*/  LDL.LU.64 R52, [R1+0x2db8] ;  /* 0x002db80001347983 */ /* 0x000ede0000300a00 */
[----:B------:R-:W-:-:S03]  /*37170*/  NOP ;  /* 0x0000000000007918 */ /* 0x000fc60000000000 */
[----:B------:R0:W-:Y:S04]  /*37180*/  STL.64 [R1+0x6a0], R48 ;  /* 0x0006a03001007387 */ /* 0x0001e80000100a00 */
[----:B------:R-:W-:Y:S04]  /*37190*/  STL.64 [R1+0x6a8], R50 ;  /* 0x0006a83201007387 */ /* 0x000fe80000100a00 */
[----:B0-----:R-:W4:Y:S01]  /*371a0*/  LDL.LU.64 R48, [R1+0x2db0] ;  /* 0x002db00001307983 */ /* 0x001f220000300a00 */
[----:B------:R-:W-:Y:S02]  /*371b0*/  IMAD.MOV.U32 R27, RZ, RZ, R35 ;  /* 0x000000ffff1b7224 */ /* 0x000fe400078e0023 */
[----:B------:R-:W-:-:S02]  /*371c0*/  IMAD.MOV.U32 R19, RZ, RZ, R34 ;  /* 0x000000ffff137224 */ /* 0x000fc400078e0022 */
[----:B------:R-:W-:Y:S02]  /*371d0*/  IMAD.MOV.U32 R35, RZ, RZ, R47 ;  /* 0x000000ffff237224 */ /* 0x000fe400078e002f */
[----:B------:R-:W-:Y:S01]  /*371e0*/  IMAD.MOV.U32 R34, RZ, RZ, R46 ;  /* 0x000000ffff227224 */ /* 0x000fe200078e002e */
[----:B------:R0:W-:Y:S01]  /*371f0*/  STL.64 [R1+0x800], R44 ;  /* 0x0008002c01007387 */ /* 0x0001e20000100a00 */
[----:B------:R-:W-:Y:S02]  /*37200*/  IMAD.MOV.U32 R14, RZ, RZ, R30 ;  /* 0x000000ffff0e7224 */ /* 0x000fe400078e001e */
[----:B------:R-:W-:Y:S02]  /*37210*/  IMAD.MOV.U32 R18, RZ, RZ, R31 ;  /* 0x000000ffff127224 */ /* 0x000fe400078e001f */
[----:B------:R-:W-:Y:S01]  /*37220*/  IMAD.MOV.U32 R31, RZ, RZ, R58 ;  /* 0x000000ffff1f7224 */ /* 0x000fe200078e003a */
[----:B0-----:R-:W2:Y:S04]  /*37230*/  LDL.LU.64 R44, [R1+0x2da8] ;  /* 0x002da800012c7983 */ /* 0x001ea80000300a00 */
[----:B------:R0:W-:Y:S04]  /*37240*/  STL [R1+0x28bc], R35 ;  /* 0x0028bc2301007387 */ /* 0x0001e80000100800 */
[----:B------:R1:W-:Y:S04]  /*37250*/  STL [R1+0x28b8], R34 ;  /* 0x0028b82201007387 */ /* 0x0003e80000100800 */
[----:B------:R1:W-:Y:S04]  /*37260*/  STL.64 [R1+0x7f0], R40 ;  /* 0x0007f02801007387 */ /* 0x0003e80000100a00 */
[----:B------:R1:W-:Y:S01]  /*37270*/  STL.64 [R1+0x7f8], R42 ;  /* 0x0007f82a01007387 */ /* 0x0003e20000100a00 */
[----:B------:R-:W-:-:S02]  /*37280*/  IMAD.MOV.U32 R30, RZ, RZ, R59 ;  /* 0x000000ffff1e7224 */ /* 0x000fc400078e003b */
[----:B0-----:R-:W-:Y:S02]  /*37290*/  IMAD.MOV.U32 R35, RZ, RZ, R56 ;  /* 0x000000ffff237224 */ /* 0x001fe400078e0038 */
[----:B-1----:R-:W-:Y:S01]  /*372a0*/  IMAD.MOV.U32 R34, RZ, RZ, R57 ;  /* 0x000000ffff227224 */ /* 0x002fe200078e0039 */
[----:B------:R-:W3:Y:S04]  /*372b0*/  LDL.LU.64 R40, [R1+0x2da0] ;  /* 0x002da00001287983 */ /* 0x000ee80000300a00 */
[----:B------:R-:W3:Y:S04]  /*372c0*/  LDL.LU R42, [R1+0x928] ;  /* 0x00092800012a7983 */ /* 0x000ee80000300800 */
[----:B------:R-:W3:Y:S04]  /*372d0*/  LDL.LU R43, [R1+0x92c] ;  /* 0x00092c00012b7983 */ /* 0x000ee80000300800 */
[----:B------:R-:W3:Y:S04]  /*372e0*/  LDL.LU R56, [R1+0xad0] ;  /* 0x000ad00001387983 */ /* 0x000ee80000300800 */
[----:B------:R-:W3:Y:S04]  /*372f0*/  LDL.LU R57, [R1+0xad4] ;  /* 0x000ad40001397983 */ /* 0x000ee80000300800 */
[----:B------:R-:W3:Y:S01]  /*37300*/  LDL.LU R58, [R1+0xad8] ;  /* 0x000ad800013a7983 */ /* 0x000ee20000300800 */
[----:B----4-:R-:W-:-:S03]  /*37310*/  IMAD.MOV.U32 R59, RZ, RZ, R48 ;  /* 0x000000ffff3b7224 */ /* 0x010fc600078e0030 */
[----:B------:R-:W4:Y:S04]  /*37320*/  LDL.LU R48, [R1+0x2d98] ;  /* 0x002d980001307983 */ /* 0x000f280000300800 */
[----:B------:R0:W-:Y:S04]  /*37330*/  STL.64 [R1+0x2d80], R10 ;  /* 0x002d800a01007387 */ /* 0x0001e80000100a00 */
[----:B------:R1:W-:Y:S01]  /*37340*/  STL.64 [R1+0x2d78], R8 ;  /* 0x002d780801007387 */ /* 0x0003e20000100a00 */
[----:B0-----:R-:W-:Y:S02]  /*37350*/  IMAD.MOV.U32 R10, RZ, RZ, R31 ;  /* 0x000000ffff0a7224 */ /* 0x001fe400078e001f */
[----:B-1----:R-:W-:-:S02]  /*37360*/  IMAD.MOV.U32 R8, RZ, RZ, R35 ;  /* 0x000000ffff087224 */ /* 0x002fc400078e0023 */
[----:B------:R-:W-:Y:S02]  /*37370*/  IMAD.MOV.U32 R9, RZ, RZ, R34 ;  /* 0x000000ffff097224 */ /* 0x000fe400078e0022 */
[----:B------:R-:W-:-:S07]  /*37380*/  IMAD.MOV.U32 R11, RZ, RZ, R30 ;  /* 0x000000ffff0b7224 */ /* 0x000fce00078e001e */
[----:B--2---:R-:W-:-:S15]  /*37390*/  HMMA.16816.F32.BF16 R36, R8, R12, R36 ;  /* 0x0000000c0824723c */ /* 0x004fde0000041824 */
[----:B------:R-:W-:-:S04]  /*373a0*/  NOP ;  /* 0x0000000000007918 */ /* 0x000fc80000000000 */
[----:B------:R-:W-:Y:S02]  /*373b0*/  IMAD.MOV.U32 R35, RZ, RZ, R36 ;  /* 0x000000ffff237224 */ /* 0x000fe400078e0024 */
[----:B------:R-:W-:Y:S02]  /*373c0*/  IMAD.MOV.U32 R34, RZ, RZ, R37 ;  /* 0x000000ffff227224 */ /* 0x000fe400078e0025 */
[----:B------:R-:W2:Y:S04]  /*373d0*/  LDL.LU.64 R36, [R1+0x2d90] ;  /* 0x002d900001247983 */ /* 0x000ea80000300a00 */
[----:B------:R-:W-:Y:S04]  /*373e0*/  STL.64 [R1+0x2d70], R14 ;  /* 0x002d700e01007387 */ /* 0x000fe80000100a00 */
[----:B------:R0:W-:Y:S04]  /*373f0*/  STL.64 [R1+0x2d68], R12 ;  /* 0x002d680c01007387 */ /* 0x0001e80000100a00 */
[----:B0-----:R-:W2:Y:S04]  /*37400*/  LDL.LU R12, [R1+0x240] ;  /* 0x00024000010c7983 */ /* 0x001ea80000300800 */
[----:B------:R-:W2:Y:S04]  /*37410*/  LDL.LU R13, [R1+0x244] ;  /* 0x00024400010d7983 */ /* 0x000ea80000300800 */
[----:B------:R-:W2:Y:S04]  /*37420*/  LDL.LU R14, [R1+0x248] ;  /* 0x00024800010e7983 */ /* 0x000ea80000300800 */
[----:B------:R-:W2:Y:S02]  /*37430*/  LDL.LU R15, [R1+0x24c] ;  /* 0x00024c00010f7983 */ /* 0x000ea40000300800 */
[----:B--2---:R-:W-:-:S15]  /*37440*/  HMMA.16816.F32.BF16 R12, R8, R16, R12 ;  /* 0x00000010080c723c */ /* 0x004fde000004180c */
[----:B------:R-:W-:-:S04]  /*37450*/  NOP ;  /* 0x0000000000007918 */ /* 0x000fc80000000000 */
[----:B------:R0:W-:Y:S04]  /*37460*/  STL.64 [R1+0x7d0], R12 ;  /* 0x0007d00c01007387 */ /* 0x0001e80000100a00 */
[----:B------:R1:W-:Y:S01]  /*37470*/  STL.64 [R1+0x7d8], R14 ;  /* 0x0007d80e01007387 */ /* 0x0003e20000100a00 */
[----:B0-----:R-:W-:Y:S02]  /*37480*/  IMAD.MOV.U32 R12, RZ, RZ, R49 ;  /* 0x000000ffff0c7224 */ /* 0x001fe400078e0031 */
[----:B------:R-:W-:Y:S01]  /*37490*/  IMAD.MOV.U32 R13, RZ, RZ, R44 ;  /* 0x000000ffff0d7224 */ /* 0x000fe200078e002c */
[----:B------:R-:W2:Y:S04]  /*374a0*/  LDL.LU R49, [R1+0x2d8c] ;  /* 0x002d8c0001317983 */ /* 0x000ea80000300800 */
[----:B------:R-:W3:Y:S04]  /*374b0*/  LDL.LU R44, [R1+0x2d88] ;  /* 0x002d8800012c7983 */ /* 0x000ee80000300800 */
[----:B-1----:R-:W3:Y:S04]  /*374c0*/  LDL.LU R14, [R1+0xac8] ;  /* 0x000ac800010e7983 */ /* 0x002ee80000300800 */
[----:B------:R-:W3:Y:S04]  /*374d0*/  LDL.LU R15, [R1+0xacc] ;  /* 0x000acc00010f7983 */ /* 0x000ee80000300800 */
[----:B------:R-:W-:Y:S04]  /*374e0*/  STL.64 [R1+0x2d60], R18 ;  /* 0x002d601201007387 */ /* 0x000fe80000100a00 */
[----:B------:R0:W-:Y:S04]  /*374f0*/  STL.64 [R1+0x2d58], R16 ;  /* 0x002d581001007387 */ /* 0x0001e80000100a00 */
[----:B0-----:R-:W3:Y:S01]  /*37500*/  LDL.LU R16, [R1+0x830] ;  /* 0x0008300001107983 */ /* 0x001ee20000300800 */
[----:B----4-:R-:W-:-:S03]  /*37510*/  IMAD.MOV.U32 R18, RZ, RZ, R48 ;  /* 0x000000ffff127224 */ /* 0x010fc600078e0030 */
[----:B------:R-:W-:Y:S04]  /*37520*/  STL.64 [R1+0x2d50], R22 ;  /* 0x002d501601007387 */ /* 0x000fe80000100a00 */
[----:B------:R-:W-:Y:S01]  /*37530*/  STL.64 [R1+0x2d48], R20 ;  /* 0x002d481401007387 */ /* 0x000fe20000100a00 */
[----:B------:R-:W-:Y:S02]  /*37540*/  IMAD.MOV.U32 R30, RZ, RZ, R38 ;  /* 0x000000ffff1e7224 */ /* 0x000fe400078e0026 */
[----:B------:R-:W-:Y:S02]  /*37550*/  IMAD.MOV.U32 R31, RZ, RZ, R39 ;  /* 0x000000ffff1f7224 */ /* 0x000fe400078e0027 */
[----:B--2---:R-:W-:Y:S02]  /*37560*/  IMAD.MOV.U32 R17, RZ, RZ, R49 ;  /* 0x000000ffff117224 */ /* 0x004fe400078e0031 */
[----:B---3--:R-:W-:Y:S01]  /*37570*/  IMAD.MOV.U32 R19, RZ, RZ, R44 ;  /* 0x000000ffff137224 */ /* 0x008fe200078e002c */
[----:B------:R-:W-:Y:S04]  /*37580*/  LDSM.16.MT88.4 R48, [R45+UR5+0x4100] ;  /* 0x004100052d30783b */ /* 0x000fe80008004200 */
[----:B------:R-:W0:Y:S02]  /*37590*/  LDSM.16.MT88.4 R44, [R45+UR5+0x4180] ;  /* 0x004180052d2c783b */ /* 0x000e240008004200 */
[----:B------:R-:W-:-:S15]  /*375a0*/  HMMA.16816.F32.BF16 R16, R8, R20, R16 ;  /* 0x000000140810723c */ /* 0x000fde0000041810 */
[----:B------:R-:W-:-:S04]  /*375b0*/  NOP ;  /* 0x0000000000007918 */ /* 0x000fc80000000000 */
[----:B------:R-:W-:Y:S04]  /*375c0*/  STL.64 [R1+0x7c0], R16 ;  /* 0x0007c01001007387 */ /* 0x000fe80000100a00 */
[----:B------:R1:W-:Y:S02]  /*375d0*/  STL.64 [R1+0x7c8], R18 ;  /* 0x0007c81201007387 */ /* 0x0003e40000100a00 */
[C---:B-1----:R-:W-:Y:S02]  /*375e0*/  HMMA.16816.F32.BF16 R16, R8.reuse, R24, R40 ;  /* 0x000000180810723c */ /* 0x042fe40000041828 */
[----:B------:R-:W1:Y:S04]  /*375f0*/  LDSM.16.MT88.4 R40, [R53+UR5+0x4000] ;  /* 0x004000053528783b */ /* 0x000e680008004200 */
[----:B0-----:R-:W-:Y:S04]  /*37600*/  STL.64 [R1+0x2d10], R46 ;  /* 0x002d102e01007387 */ /* 0x001fe80000100a00 */
[----:B------:R-:W-:Y:S04]  /*37610*/  STL.64 [R1+0x2d08], R44 ;  /* 0x002d082c01007387 */ /* 0x000fe80000100a00 */
[----:B------:R-:W-:Y:S04]  /*37620*/  STL.64 [R1+0x2d40], R26 ;  /* 0x002d401a01007387 */ /* 0x000fe80000100a00 */
[----:B------:R-:W-:Y:S04]  /*37630*/  STL.64 [R1+0x2d38], R24 ;  /* 0x002d381801007387 */ /* 0x000fe80000100a00 */
[----:B------:R-:W-:Y:S04]  /*37640*/  STL.64 [R1+0x7b0], R16 ;  /* 0x0007b01001007387 */ /* 0x000fe80000100a00 */
[----:B------:R0:W-:Y:S02]  /*37650*/  STL.64 [R1+0x7b8], R18 ;  /* 0x0007b81201007387 */ /* 0x0001e40000100a00 */
[----:B0-----:R-:W-:Y:S02]  /*37660*/  HMMA.16816.F32.BF16 R16, R8, R28, R56 ;  /* 0x0000001c0810723c */ /* 0x001fe40000041838 */
[----:B-1----:R-:W-:Y:S04]  /*37670*/  STL.64 [R1+0x2c90], R42 ;  /* 0x002c902a01007387 */ /* 0x002fe80000100a00 */
[----:B------:R-:W-:Y:S04]  /*37680*/  STL.64 [R1+0x2c88], R40 ;  /* 0x002c882801007387 */ /* 0x000fe80000100a00 */
[----:B------:R-:W-:Y:S04]  /*37690*/  STL.64 [R1+0x2d30], R30 ;  /* 0x002d301e01007387 */ /* 0x000fe80000100a00 */
[----:B------:R-:W-:Y:S05]  /*376a0*/  STL.64 [R1+0x2d28], R28 ;  /* 0x002d281c01007387 */ /* 0x000fea0000100a00 */
[----:B------:R-:W-:Y:S04]  /*376b0*/  STL.64 [R1+0x7a0], R16 ;  /* 0x0007a01001007387 */ /* 0x000fe80000100a00 */
[----:B------:R-:W-:Y:S04]  /*376c0*/  STL.64 [R1+0x7a8], R18 ;  /* 0x0007a81201007387 */ /* 0x000fe80000100a00 */
[----:B------:R-:W2:Y:S04]  /*376d0*/  LDL.LU R56, [R1+0x580] ;  /* 0x0005800001387983 */ /* 0x000ea80000300800 */
[----:B------:R-:W2:Y:S01]  /*376e0*/  LDL.LU R57, [R1+0x584] ;  /* 0x0005840001397983 */ /* 0x000ea20000300800 */
[----:B------:R-:W-:-:S02]  /*376f0*/  IMAD.MOV.U32 R58, RZ, RZ, R37 ;  /* 0x000000ffff3a7224 */ /* 0x000fc400078e0025 */
[----:B------:R-:W-:Y:S02]  /*37700*/  IMAD.MOV.U32 R59, RZ, RZ, R36 ;  /* 0x000000ffff3b7224 */ /* 0x000fe400078e0024 */
[----:B------:R-:W0:Y:S04]  /*37710*/  LDSM.16.MT88.4 R36, [R53+UR5+0x4080] ;  /* 0x004080053524783b */ /* 0x000e280008004200 */
[----:B------:R-:W-:Y:S01]  /*37720*/  STL.64 [R1+0x2c70], R58 ;  /* 0x002c703a01007387 */ /* 0x000fe20000100a00 */
[----:B------:R-:W-:Y:S03]  /*37730*/  HMMA.16816.F32.BF16 R8, R8, R32, R12 ;  /* 0x000000200808723c */ /* 0x000fe6000004180c */
[----:B--2---:R-:W-:Y:S04]  /*37740*/  STL.64 [R1+0x2c68], R56 ;  /* 0x002c683801007387 */ /* 0x004fe80000100a00 */
[----:B0-----:R-:W-:Y:S04]  /*37750*/  STL.64 [R1+0x2c60], R38 ;  /* 0x002c602601007387 */ /* 0x001fe80000100a00 */
[----:B------:R0:W-:Y:S04]  /*37760*/  STL.64 [R1+0x2c58], R36 ;  /* 0x002c582401007387 */ /* 0x0001e80000100a00 */
[----:B0-----:R-:W2:Y:S04]  /*37770*/  LDL.LU R36, [R1+0x930] ;  /* 0x0009300001247983 */ /* 0x001ea80000300800 */
[----:B------:R-:W2:Y:S04]  /*37780*/  LDL.LU R37, [R1+0x934] ;  /* 0x0009340001257983 */ /* 0x000ea80000300800 */
[----:B------:R-:W3:Y:S01]  /*37790*/  LDL.LU R38, [R1+0x938] ;  /* 0x0009380001267983 */ /* 0x000ee20000300800 */
[----:B------:R-:W-:-:S03]  /*377a0*/  IMAD.MOV.U32 R39, RZ, RZ, R52 ;  /* 0x000000ffff277224 */ /* 0x000fc600078e0034 */
[----:B------:R-:W0:Y:S04]  /*377b0*/  LDSM.16.MT88.4 R52, [R53+UR5+0x4100] ;  /* 0x004100053534783b */ /* 0x000e280008004200 */
[----:B---3--:R-:W-:Y:S04]  /*377c0*/  STL.64 [R1+0x2c80], R38 ;  /* 0x002c802601007387 */ /* 0x008fe80000100a00 */
[----:B--2---:R-:W-:Y:S04]  /*377d0*/  STL.64 [R1+0x2c78], R36 ;  /* 0x002c782401007387 */ /* 0x004fe80000100a00 */
[----:B------:R-:W-:Y:S04]  /*377e0*/  STL.64 [R1+0x2d20], R34 ;  /* 0x002d202201007387 */ /* 0x000fe80000100a00 */
[----:B------:R-:W-:Y:S04]  /*377f0*/  STL.64 [R1+0x2d18], R32 ;  /* 0x002d182001007387 */ /* 0x000fe80000100a00 */
        /* <DEDUP_REMOVED lines=8> */
[----:B-1----:R-:W2:Y:S04]  /*37880*/  LDL.LU R40, [R1+0x9b0] ;  /* 0x0009b00001287983 */ /* 0x002ea80000300800 */
        /* <DEDUP_REMOVED lines=60> */
[----:B--2---:R1:W-:Y:S04]  /*37c50*/  STL.64 [R1+0x2ce8], R40 ;  /* 0x002ce82801007387 */ /* 0x0043e80000100a00 */
[----:B-1----:R-:W2:Y:S04]  /*37c60*/  LDL.LU R40, [R1+0xa00] ;  /* 0x000a000001287983 */ /* 0x002ea80000300800 */
[----:B------:R-:W2:Y:S04]  /*37c70*/  LDL.LU R41, [R1+0xa04] ;  /* 0x000a040001297983 */ /* 0x000ea80000300800 */
[----:B------:R-:W3:Y:S04]  /*37c80*/  LDL.LU R42, [R1+0xa08] ;  /* 0x000a0800012a7983 */ /* 0x000ee80000300800 */
[----:B------:R-:W3:Y:S01]  /*37c90*/  LDL.LU R43, [R1+0xa0c] ;  /* 0x000a0c00012b7983 */ /* 0x000ee20000300800 */
[C---:B----4-:R-:W-:Y:S03]  /*37ca0*/  HMMA.16816.F32.BF16 R8, R48.reuse, R4, R8 ;  /* 0x000000043008723c */ /* 0x050fe60000041808 */
[----:B---3--:R-:W-:Y:S04]  /*37cb0*/  STL.64 [R1+0x2d00], R42 ;  /* 0x002d002a01007387 */ /* 0x008fe80000100a00 */
[----:B--2---:R1:W-:Y:S04]  /*37cc0*/  STL.64 [R1+0x2cf8], R40 ;  /* 0x002cf82801007387 */ /* 0x0043e80000100a00 */
[----:B-1----:R-:W2:Y:S04]  /*37cd0*/  LDL.LU R40, [R1+0xa10] ;  /* 0x000a100001287983 */ /* 0x002ea80000300800 */
        /* <DEDUP_REMOVED lines=11> */
[----:B0-----:R-:W-:Y:S04]  /*37d90*/  STL.64 [R1+0x2c20], R54 ;  /* 0x002c203601007387 */ /* 0x001fe80000100a00 */
[----:B------:R0:W-:Y:S04]  /*37da0*/  STL.64 [R1+0x2c18], R52 ;  /* 0x002c183401007387 */ /* 0x0001e80000100a00 */
[----:B0-----:R-:W2:Y:S04]  /*37db0*/  LDL.LU R52, [R1+0x940] ;  /* 0x0009400001347983 */ /* 0x001ea80000300800 */
[----:B------:R-:W2:Y:S04]  /*37dc0*/  LDL.LU R53, [R1+0x944] ;  /* 0x0009440001357983 */ /* 0x000ea80000300800 */
[----:B------:R-:W2:Y:S04]  /*37dd0*/  LDL.LU R54, [R1+0x948] ;  /* 0x0009480001367983 */ /* 0x000ea80000300800 */
[----:B------:R-:W2:Y:S04]  /*37de0*/  LDL.LU R55, [R1+0x94c] ;  /* 0x00094c0001377983 */ /* 0x000ea80000300800 */
        /* <DEDUP_REMOVED lines=45> */
[----:B0-----:R-:W3:Y:S04]  /*380c0*/  LDL.LU R48, [R1+0x950] ;  /* 0x0009500001307983 */ /* 0x001ee80000300800 */
[----:B------:R-:W3:Y:S04]  /*380d0*/  LDL.LU R49, [R1+0x954] ;  /* 0x0009540001317983 */ /* 0x000ee80000300800 */
[----:B-1----:R-:W3:Y:S04]  /*380e0*/  LDL.LU R50, [R1+0x958] ;  /* 0x0009580001327983 */ /* 0x002ee80000300800 */
[----:B------:R-:W3:Y:S01]  /*380f0*/  LDL.LU R51, [R1+0x95c] ;  /* 0x00095c0001337983 */ /* 0x000ee20000300800 */
        /* <DEDUP_REMOVED lines=51> */
[C---:B----4-:R-:W-:Y:S08]  /*38430*/  HMMA.16816.F32.BF16 R36, R40.reuse, R4, R36 ;  /* 0x000000042824723c */ /* 0x050ff00000041824 */
        /* <DEDUP_REMOVED lines=9> */
[----:B--2---:R-:W-:-:S15]  /*384d0*/  HMMA.16816.F32.BF16 R44, R40, R12, R44 ;  /* 0x0000000c282c723c */ /* 0x004fde000004182c */
[----:B------:R-:W-:-:S04]  /*384e0*/  NOP ;  /* 0x0000000000007918 */ /* 0x000fc80000000000 */
        /* <DEDUP_REMOVED lines=8> */
[----:B------:R-:W-:-:S15]  /*38570*/  STL.64 [R1+0x2c40], R26 ;  /* 0x002c401a01007387 */ /* 0x000fde0000100a00 */
[----:B------:R-:W-:Y:S02]  /*38580*/  NOP ;  /* 0x0000000000007918 */ /* 0x000fe40000000000 */
[----:B------:R-:W-:Y:S04]  /*38590*/  STL.64 [R1+0x2d0], R44 ;  /* 0x0002d02c01007387 */ /* 0x000fe80000100a00 */
[----:B------:R-:W-:Y:S04]  /*385a0*/  STL.64 [R1+0x2d8], R46 ;  /* 0x0002d82e01007387 */ /* 0x000fe80000100a00 */
[----:B------:R-:W-:Y:S01]  /*385b0*/  STL.64 [R1+0x2c38], R24 ;  /* 0x002c381801007387 */ /* 0x000fe20000100a00 */
[----:B---3--:R-:W-:-:S15]  /*385c0*/  HMMA.16816.F32.BF16 R16, R40, R24, R36 ;  /* 0x000000182810723c */ /* 0x008fde0000041824 */
[----:B------:R-:W-:-:S04]  /*385d0*/  NOP ;  /* 0x0000000000007918 */ /* 0x000fc80000000000 */
[----:B------:R-:W-:Y:S04]  /*385e0*/  STL.64 [R1+0x2c0], R16 ;  /* 0x0002c01001007387 */ /* 0x000fe80000100a00 */
[----:B------:R4:W-:Y:S04]  /*385f0*/  STL.64 [R1+0x2c8], R18 ;  /* 0x0002c81201007387 */ /* 0x0009e80000100a00 */
[----:B------:R-:W2:Y:S01]  /*38600*/  LDL.LU R36, [R1+0x540] ;  /* 0x0005400001247983 */ /* 0x000ea20000300800 */
[----:B----4-:R-:W-:-:S15]  /*38610*/  HMMA.16816.F32.BF16 R16, R40, R28, R56 ;  /* 0x0000001c2810723c */ /* 0x010fde0000041838 */
[----:B------:R-:W-:-:S04]  /*38620*/  NOP ;  /* 0x0000000000007918 */ /* 0x000fc80000000000 */
[----:B------:R0:W-:Y:S04]  /*38630*/  STL.64 [R1+0x2b0], R16 ;  /* 0x0002b01001007387 */ /* 0x0001e80000100a00 */
[----:B------:R1:W-:Y:S04]  /*38640*/  STL.64 [R1+0x2b8], R18 ;  /* 0x0002b81201007387 */ /* 0x0003e80000100a00 */
        /* <DEDUP_REMOVED lines=19> */
[----:B0-----:R-:W4:Y:S04]  /*38780*/  LDL.LU R16, [R1+0x490] ;  /* 0x0004900001107983 */ /* 0x001f280000300800 */
[----:B------:R-:W4:Y:S04]  /*38790*/  LDL.LU R17, [R1+0x494] ;  /* 0x0004940001117983 */ /* 0x000f280000300800 */
[----:B-1----:R-:W4:Y:S04]  /*387a0*/  LDL.LU R18, [R1+0x498] ;  /* 0x0004980001127983 */ /* 0x002f280000300800 */
[----:B------:R-:W4:Y:S04]  /*387b0*/  LDL.LU R19, [R1+0x49c] ;  /* 0x00049c0001137983 */ /* 0x000f280000300800 */
[----:B------:R-:W4:Y:S04]  /*387c0*/  LDL.LU R56, [R1+0x440] ;  /* 0x0004400001387983 */ /* 0x000f280000300800 */
[----:B------:R-:W4:Y:S04]  /*387d0*/  LDL.LU R57, [R1+0x444] ;  /* 0x0004440001397983 */ /* 0x000f280000300800 */
[----:B------:R-:W4:Y:S04]  /*387e0*/  LDL.LU R58, [R1+0x448] ;  /* 0x00044800013a7983 */ /* 0x000f280000300800 */
[----:B------:R-:W4:Y:S01]  /*387f0*/  LDL.LU R59, [R1+0x44c] ;  /* 0x00044c00013b7983 */ /* 0x000f220000300800 */
[----:B--2---:R-:W-:Y:S03]  /*38800*/  HMMA.16816.F32.BF16 R40, R40, R32, R36 ;  /* 0x000000202828723c */ /* 0x004fe60000041824 */
[----:B---3--:R-:W-:Y:S04]  /*38810*/  STL.64 [R1+0x2c30], R54 ;  /* 0x002c303601007387 */ /* 0x008fe80000100a00 */
[----:B----4-:R0:W-:Y:S04]  /*38820*/  STL.64 [R1+0x2c28], R52 ;  /* 0x002c283401007387 */ /* 0x0101e80000100a00 */
[----:B0-----:R-:W2:Y:S04]  /*38830*/  LDL.LU R52, [R1+0x230] ;  /* 0x0002300001347983 */ /* 0x001ea80000300800 */
[----:B------:R-:W2:Y:S04]  /*38840*/  LDL.LU R53, [R1+0x234] ;  /* 0x0002340001357983 */ /* 0x000ea80000300800 */
[----:B------:R-:W2:Y:S04]  /*38850*/  LDL.LU R54, [R1+0x238] ;  /* 0x0002380001367983 */ /* 0x000ea80000300800 */
[----:B------:R-:W2:Y:S04]  /*38860*/  LDL.LU R55, [R1+0x23c] ;  /* 0x00023c0001377983 */ /* 0x000ea80000300800 */
[----:B------:R-:W3:Y:S04]  /*38870*/  LDL.LU.64 R38, [R1+0x2c60] ;  /* 0x002c600001267983 */ /* 0x000ee80000300a00 */
[----:B------:R-:W3:Y:S04]  /*38880*/  LDL.LU.64 R36, [R1+0x2c58] ;  /* 0x002c580001247983 */ /* 0x000ee80000300a00 */
[----:B------:R0:W-:Y:S04]  /*38890*/  STL.64 [R1+0x110], R40 ;  /* 0x0001102801007387 */ /* 0x0001e80000100a00 */
[----:B------:R1:W-:Y:S04]  /*388a0*/  STL.64 [R1+0x118], R42 ;  /* 0x0001182a01007387 */ /* 0x0003e80000100a00 */
[----:B0-----:R-:W4:Y:S04]  /*388b0*/  LDL.LU R40, [R1+0x480] ;  /* 0x0004800001287983 */ /* 0x001f280000300800 */
[----:B------:R-:W4:Y:S04]  /*388c0*/  LDL.LU R41, [R1+0x484] ;  /* 0x0004840001297983 */ /* 0x000f280000300800 */
[----:B-1----:R-:W4:Y:S04]  /*388d0*/  LDL.LU R42, [R1+0x488] ;  /* 0x00048800012a7983 */ /* 0x002f280000300800 */
[----:B------:R-:W4:Y:S01]  /*388e0*/  LDL.LU R43, [R1+0x48c] ;  /* 0x00048c00012b7983 */ /* 0x000f220000300800 */
[----:B---3--:R-:W-:-:S15]  /*388f0*/  HMMA.16816.F32.BF16 R48, R36, R4, R48 ;  /* 0x000000042430723c */ /* 0x008fde0000041830 */
[----:B------:R-:W-:-:S04]  /*38900*/  NOP ;  /* 0x0000000000007918 */ /* 0x000fc80000000000 */
[----:B------:R0:W-:Y:S04]  /*38910*/  STL.64 [R1+0x100], R48 ;  /* 0x0001003001007387 */ /* 0x0001e80000100a00 */
[----:B------:R1:W-:Y:S04]  /*38920*/  STL.64 [R1+0x108], R50 ;  /* 0x0001083201007387 */ /* 0x0003e80000100a00 */
[----:B0-----:R-:W3:Y:S04]  /*38930*/  LDL.LU R48, [R1+0x1d0] ;  /* 0x0001d00001307983 */ /* 0x001ee80000300800 */
[----:B------:R-:W3:Y:S04]  /*38940*/  LDL.LU R49, [R1+0x1d4] ;  /* 0x0001d40001317983 */ /* 0x000ee80000300800 */
[----:B-1----:R-:W2:Y:S04]  /*38950*/  LDL.LU R50, [R1+0x1d8] ;  /* 0x0001d80001327983 */ /* 0x002ea80000300800 */
[----:B------:R-:W2:Y:S01]  /*38960*/  LDL.LU R51, [R1+0x1dc] ;  /* 0x0001dc0001337983 */ /* 0x000ea20000300800 */
[C---:B------:R-:W-:Y:S08]  /*38970*/  HMMA.16816.F32.BF16 R44, R36.reuse, R8, R44 ;  /* 0x00000008242c723c */ /* 0x040ff0000004182c */
[C---:B------:R-:W-:Y:S01]  /*38980*/  HMMA.16816.F32.BF16 R16, R36.reuse, R12, R16 ;  /* 0x0000000c2410723c */ /* 0x040fe20000041810 */
[----:B--2---:R-:W-:Y:S04]  /*38990*/  STL.64 [R1+0x2c10], R50 ;  /* 0x002c103201007387 */ /* 0x004fe80000100a00 */
[----:B---3--:R0:W-:Y:S04]  /*389a0*/  STL.64 [R1+0x2c08], R48 ;  /* 0x002c083001007387 */ /* 0x0081e80000100a00 */
[----:B0-----:R-:W2:Y:S04]  /*389b0*/  LDL.LU R48, [R1+0x1e0] ;  /* 0x0001e00001307983 */ /* 0x001ea80000300800 */
[----:B------:R-:W2:Y:S04]  /*389c0*/  LDL.LU R49, [R1+0x1e4] ;  /* 0x0001e40001317983 */ /* 0x000ea80000300800 */
[----:B------:R-:W2:Y:S04]  /*389d0*/  LDL.LU R50, [R1+0x1e8] ;  /* 0x0001e80001327983 */ /* 0x000ea80000300800 */
[----:B------:R-:W2:Y:S04]  /*389e0*/  LDL.LU R51, [R1+0x1ec] ;  /* 0x0001ec0001337983 */ /* 0x000ea80000300800 */
        /* <DEDUP_REMOVED lines=9> */
[----:B------:R-:W4:Y:S01]  /*38a80*/  LDL.LU.64 R16, [R1+0x2c48] ;  /* 0x002c480001107983 */ /* 0x000f220000300a00 */
[C---:B------:R-:W-:Y:S08]  /*38a90*/  HMMA.16816.F32.BF16 R24, R36.reuse, R20, R24 ;  /* 0x000000142418723c */ /* 0x040ff00000041818 */
[----:B----4-:R-:W-:-:S15]  /*38aa0*/  HMMA.16816.F32.BF16 R40, R36, R16, R40 ;  /* 0x000000102428723c */ /* 0x010fde0000041828 */
[----:B------:R-:W-:-:S04]  /*38ab0*/  NOP ;  /* 0x0000000000007918 */ /* 0x000fc80000000000 */
[----:B------:R0:W-:Y:S04]  /*38ac0*/  STL.64 [R1+0xd0], R40 ;  /* 0x0000d02801007387 */ /* 0x0001e80000100a00 */
[----:B------:R1:W-:Y:S04]  /*38ad0*/  STL.64 [R1+0xd8], R42 ;  /* 0x0000d82a01007387 */ /* 0x0003e80000100a00 */
[----:B0-----:R-:W4:Y:S04]  /*38ae0*/  LDL.LU R40, [R1+0x550] ;  /* 0x0005500001287983 */ /* 0x001f280000300800 */
[----:B------:R-:W4:Y:S04]  /*38af0*/  LDL.LU R41, [R1+0x554] ;  /* 0x0005540001297983 */ /* 0x000f280000300800 */
[----:B-1----:R-:W4:Y:S04]  /*38b00*/  LDL.LU R42, [R1+0x558] ;  /* 0x00055800012a7983 */ /* 0x002f280000300800 */
[----:B------:R-:W4:Y:S04]  /*38b10*/  LDL.LU R43, [R1+0x55c] ;  /* 0x00055c00012b7983 */ /* 0x000f280000300800 */
        /* <DEDUP_REMOVED lines=34> */
[----:B0-----:R-:W3:Y:S04]  /*38d40*/  LDL.LU R4, [R1+0x90] ;  /* 0x0000900001047983 */ /* 0x001ee80000300800 */
[----:B------:R-:W3:Y:S04]  /*38d50*/  LDL.LU R5, [R1+0x94] ;  /* 0x0000940001057983 */ /* 0x000ee80000300800 */
[----:B------:R-:W3:Y:S04]  /*38d60*/  LDL.LU R6, [R1+0x98] ;  /* 0x0000980001067983 */ /* 0x000ee80000300800 */
[----:B------:R-:W3:Y:S04]  /*38d70*/  LDL.LU R7, [R1+0x9c] ;  /* 0x00009c0001077983 */ /* 0x000ee80000300800 */
[----:B------:R-:W-:Y:S01]  /*38d80*/  STL.64 [R1+0x2bf0], R10 ;  /* 0x002bf00a01007387 */ /* 0x000fe20000100a00 */
[----:B--2---:R-:W-:-:S15]  /*38d90*/  HMMA.16816.F32.BF16 R48, R52, R8, R48 ;  /* 0x000000083430723c */ /* 0x004fde0000041830 */
[----:B------:R-:W-:-:S04]  /*38da0*/  NOP ;  /* 0x0000000000007918 */ /* 0x000fc80000000000 */
[----:B------:R0:W-:Y:S02]  /*38db0*/  STL.64 [R1+0x780], R48 ;  /* 0x0007803001007387 */ /* 0x0001e40000100a00 */
[----:B0-----:R-:W0:Y:S01]  /*38dc0*/  S2R R49, SR_TID.X ;  /* 0x0000000000317919 */ /* 0x001e220000002100 */
[C---:B---3--:R-:W-:Y:S01]  /*38dd0*/  HMMA.16816.F32.BF16 R4, R52.reuse, R12, R4 ;  /* 0x0000000c3404723c */ /* 0x048fe20000041804 */
[----:B------:R0:W-:Y:S04]  /*38de0*/  STL.64 [R1+0x788], R50 ;  /* 0x0007883201007387 */ /* 0x0001e80000100a00 */
[----:B------:R-:W-:Y:S04]  /*38df0*/  STL.64 [R1+0x2be8], R8 ;  /* 0x002be80801007387 */ /* 0x000fe80000100a00 */
[----:B------:R-:W-:Y:S10]  /*38e00*/  STL.64 [R1+0x2be0], R14 ;  /* 0x002be00e01007387 */ /* 0x000ff40000100a00 */
[----:B------:R-:W-:Y:S04]  /*38e10*/  STL.64 [R1+0x770], R4 ;  /* 0x0007700401007387 */ /* 0x000fe80000100a00 */
[----:B------:R1:W-:Y:S01]  /*38e20*/  STL.64 [R1+0x778], R6 ;  /* 0x0007780601007387 */ /* 0x0003e20000100a00 */
[----:B0-----:R-:W-:Y:S01]  /*38e30*/  LOP3.LUT R50, R49, 0x7, RZ, 0xc0, !PT ;  /* 0x0000000731327812 */ /* 0x001fe200078ec0ff */
[----:B-1----:R-:W-:Y:S04]  /*38e40*/  HMMA.16816.F32.BF16 R4, R52, R16, R36 ;  /* 0x000000103404723c */ /* 0x002fe80000041824 */
[----:B------:R-:W-:-:S02]  /*38e50*/  IMAD R51, R50, 0x210, RZ ;  /* 0x0000021032337824 */ /* 0x000fc400078e02ff */
[----:B------:R-:W-:Y:S02]  /*38e60*/  IMAD R39, R50, 0x210, RZ ;  /* 0x0000021032277824 */ /* 0x000fe400078e02ff */
[----:B------:R-:W0:Y:S01]  /*38e70*/  S2R R50, SR_TID.X ;  /* 0x0000000000327919 */ /* 0x000e220000002100 */
[----:B------:R-:W-:Y:S04]  /*38e80*/  STL.64 [R1+0x2bd8], R12 ;  /* 0x002bd80c01007387 */ /* 0x000fe80000100a00 */
[----:B------:R-:W-:Y:S06]  /*38e90*/  STL.64 [R1+0x2bd0], R18 ;  /* 0x002bd01201007387 */ /* 0x000fec0000100a00 */
[----:B------:R-:W-:Y:S04]  /*38ea0*/  STL.64 [R1+0x760], R4 ;  /* 0x0007600401007387 */ /* 0x000fe80000100a00 */
[----:B------:R1:W-:Y:S01]  /*38eb0*/  STL.64 [R1+0x768], R6 ;  /* 0x0007680601007387 */ /* 0x0003e20000100a00 */
[----:B0-----:R-:W-:-:S02]  /*38ec0*/  IMAD.SHL.U32 R37, R50, 0x2, RZ ;  /* 0x0000000232257824 */ /* 0x001fc400078e00ff */
[----:B------:R-:W-:-:S03]  /*38ed0*/  IMAD.SHL.U32 R38, R50, 0x100, RZ ;  /* 0x0000010032267824 */ /* 0x000fc600078e00ff */
[----:B------:R-:W-:-:S04]  /*38ee0*/  LOP3.LUT R39, R39, 0x10, R37, 0x78, !PT ;  /* 0x0000001027277812 */ /* 0x000fc800078e7825 */
[----:B------:R-:W-:-:S04]  /*38ef0*/  LOP3.LUT R39, R39, 0x1000, R38, 0xf8, !PT ;  /* 0x0000100027277812 */ /* 0x000fc800078ef826 */
[----:B------:R-:W-:Y:S01]  /*38f00*/  LOP3.LUT R39, R39, 0x40, RZ, 0x3c, !PT ;  /* 0x0000004027277812 */ /* 0x000fe200078e3cff */
[C---:B-1----:R-:W-:Y:S04]  /*38f10*/  HMMA.16816.F32.BF16 R4, R52.reuse, R20, R44 ;  /* 0x000000143404723c */ /* 0x042fe8000004182c */
[----:B------:R-:W0:Y:S04]  /*38f20*/  LDSM.16.MT88.4 R44, [R39+UR5+0x4000] ;  /* 0x00400005272c783b */ /* 0x000e280008004200 */
[----:B------:R-:W-:Y:S04]  /*38f30*/  STL.64 [R1+0x2bc8], R16 ;  /* 0x002bc81001007387 */ /* 0x000fe80000100a00 */
[----:B------:R-:W-:Y:S04]  /*38f40*/  STL.64 [R1+0x2bc0], R22 ;  /* 0x002bc01601007387 */ /* 0x000fe80000100a00 */
[----:B------:R-:W-:Y:S04]  /*38f50*/  STL.64 [R1+0x2bb8], R20 ;  /* 0x002bb81401007387 */ /* 0x000fe80000100a00 */
[----:B------:R-:W-:Y:S04]  /*38f60*/  STL.64 [R1+0x750], R4 ;  /* 0x0007500401007387 */ /* 0x000fe80000100a00 */
[----:B------:R4:W-:Y:S02]  /*38f70*/  STL.64 [R1+0x758], R6 ;  /* 0x0007580601007387 */ /* 0x0009e40000100a00 */
[C---:B----4-:R-:W-:Y:S02]  /*38f80*/  HMMA.16816.F32.BF16 R4, R52.reuse, R24, R40 ;  /* 0x000000183404723c */ /* 0x050fe40000041828 */
[----:B------:R-:W1:Y:S04]  /*38f90*/  LDSM.16.MT88.4 R40, [R39+UR5+0x4080] ;  /* 0x004080052728783b */ /* 0x000e680008004200 */
[----:B------:R-:W2:Y:S04]  /*38fa0*/  LDSM.16.MT88.4 R36, [R39+UR5+0x4100] ;  /* 0x004100052724783b */ /* 0x000ea80008004200 */
[----:B0-----:R-:W-:Y:S04]  /*38fb0*/  STL.64 [R1+0x2b80], R46 ;  /* 0x002b802e01007387 */ /* 0x001fe80000100a00 */
[----:B------:R-:W-:Y:S04]  /*38fc0*/  STL.64 [R1+0x2b78], R44 ;  /* 0x002b782c01007387 */ /* 0x000fe80000100a00 */
[----:B------:R-:W-:Y:S04]  /*38fd0*/  STL.64 [R1+0x2bb0], R26 ;  /* 0x002bb01a01007387 */ /* 0x000fe80000100a00 */
[----:B------:R-:W-:Y:S04]  /*38fe0*/  STL.64 [R1+0x2ba8], R24 ;  /* 0x002ba81801007387 */ /* 0x000fe80000100a00 */
[----:B------:R-:W-:Y:S04]  /*38ff0*/  STL.64 [R1+0x740], R4 ;  /* 0x0007400401007387 */ /* 0x000fe80000100a00 */
[----:B------:R0:W-:Y:S02]  /*39000*/  STL.64 [R1+0x748], R6 ;  /* 0x0007480601007387 */ /* 0x0001e40000100a00 */
[C---:B0-----:R-:W-:Y:S02]  /*39010*/  HMMA.16816.F32.BF16 R4, R52.reuse, R28, R56 ;  /* 0x0000001c3404723c */ /* 0x041fe40000041838 */
[----:B-1----:R-:W-:Y:S04]  /*39020*/  STL.64 [R1+0x2b40], R42 ;  /* 0x002b402a01007387 */ /* 0x002fe80000100a00 */
[----:B------:R-:W-:Y:S04]  /*39030*/  STL.64 [R1+0x2b38], R40 ;  /* 0x002b382801007387 */ /* 0x000fe80000100a00 */
[----:B------:R-:W-:Y:S04]  /*39040*/  STL.64 [R1+0x2ba0], R30 ;  /* 0x002ba01e01007387 */ /* 0x000fe80000100a00 */
[----:B------:R-:W-:Y:S05]  /*39050*/  STL.64 [R1+0x2b98], R28 ;  /* 0x002b981c01007387 */ /* 0x000fea0000100a00 */
[----:B------:R-:W-:Y:S04]  /*39060*/  STL.64 [R1+0x730], R4 ;  /* 0x0007300401007387 */ /* 0x000fe80000100a00 */
[----:B------:R-:W-:Y:S04]  /*39070*/  STL.64 [R1+0x738], R6 ;  /* 0x0007380601007387 */ /* 0x000fe80000100a00 */
[----:B------:R-:W3:Y:S04]  /*39080*/  LDL.LU R56, [R1+0x660] ;  /* 0x0006600001387983 */ /* 0x000ee80000300800 */
[----:B------:R-:W3:Y:S04]  /*39090*/  LDL.LU R57, [R1+0x664] ;  /* 0x0006640001397983 */ /* 0x000ee80000300800 */
[----:B------:R-:W4:Y:S04]  /*390a0*/  LDL.LU R58, [R1+0x668] ;  /* 0x00066800013a7983 */ /* 0x000f280000300800 */
[----:B------:R-:W4:Y:S04]  /*390b0*/  LDL.LU R59, [R1+0x66c] ;  /* 0x00066c00013b7983 */ /* 0x000f280000300800 */
[----:B----4-:R-:W-:Y:S04]  /*390c0*/  STL.64 [R1+0x2b50], R58 ;  /* 0x002b503a01007387 */ /* 0x010fe80000100a00 */
[----:B---3--:R0:W-:Y:S04]  /*390d0*/  STL.64 [R1+0x2b48], R56 ;  /* 0x002b483801007387 */ /* 0x0081e80000100a00 */
[----:B0-----:R-:W3:Y:S04]  /*390e0*/  LDL.LU R56, [R1+0xb30] ;  /* 0x000b300001387983 */ /* 0x001ee80000300800 */
        /* <DEDUP_REMOVED lines=47> */
[----:B----4-:R-:W-:Y:S04]  /*393e0*/  STL.64 [R1+0x2b70], R58 ;  /* 0x002b703a01007387 */ /* 0x010fe80000100a00 */
[----:B---3--:R0:W-:Y:S04]  /*393f0*/  STL.64 [R1+0x2b68], R56 ;  /* 0x002b683801007387 */ /* 0x0081e80000100a00 */
[----:B0-----:R-:W3:Y:S04]  /*39400*/  LDL.LU R56, [R1+0xb50] ;  /* 0x000b500001387983 */ /* 0x001ee80000300800 */
[----:B------:R-:W3:Y:S04]  /*39410*/  LDL.LU R57, [R1+0xb54] ;  /* 0x000b540001397983 */ /* 0x000ee80000300800 */
[----:B------:R-:W3:Y:S04]  /*39420*/  LDL.LU R58, [R1+0xb58] ;  /* 0x000b5800013a7983 */ /* 0x000ee80000300800 */
[----:B------:R-:W3:Y:S04]  /*39430*/  LDL.LU R59, [R1+0xb5c] ;  /* 0x000b5c00013b7983 */ /* 0x000ee80000300800 */
[----:B------:R-:W4:Y:S04]  /*39440*/  LDL.LU R40, [R1+0xb20] ;  /* 0x000b200001287983 */ /* 0x000f280000300800 */
[----:B------:R-:W4:Y:S04]  /*39450*/  LDL.LU R41, [R1+0xb24] ;  /* 0x000b240001297983 */ /* 0x000f280000300800 */
[----:B------:R-:W4:Y:S04]  /*39460*/  LDL.LU R42, [R1+0xb28] ;  /* 0x000b2800012a7983 */ /* 0x000f280000300800 */
[----:B------:R-:W4:Y:S04]  /*39470*/  LDL.LU R43, [R1+0xb2c] ;  /* 0x000b2c00012b7983 */ /* 0x000f280000300800 */
[----:B------:R-:W-:Y:S04]  /*39480*/  STL.64 [R1+0x2ae0], R38 ;  /* 0x002ae02601007387 */ /* 0x000fe80000100a00 */
[----:B------:R0:W-:Y:S04]  /*39490*/  STL.64 [R1+0x2ad8], R36 ;  /* 0x002ad82401007387 */ /* 0x0001e80000100a00 */
[----:B0-----:R-:W3:Y:S04]  /*394a0*/  LDL.LU R36, [R1+0x2a0] ;  /* 0x0002a00001247983 */ /* 0x001ee80000300800 */
[----:B------:R-:W3:Y:S04]  /*394b0*/  LDL.LU R37, [R1+0x2a4] ;  /* 0x0002a40001257983 */ /* 0x000ee80000300800 */
[----:B------:R-:W3:Y:S04]  /*394c0*/  LDL.LU R38, [R1+0x2a8] ;  /* 0x0002a80001267983 */ /* 0x000ee80000300800 */
[----:B------:R-:W3:Y:S01]  /*394d0*/  LDL.LU R39, [R1+0x2ac] ;  /* 0x0002ac0001277983 */ /* 0x000ee20000300800 */
[----:B------:R-:W-:Y:S01]  /*394e0*/  IMAD.SHL.U32 R48, R49, 0x2, RZ ;  /* 0x0000000231307824 */ /* 0x000fe200078e00ff */
[----:B--2---:R-:W-:Y:S02]  /*394f0*/  HMMA.16816.F32.BF16 R52, R52, R32, R4 ;  /* 0x000000203434723c */ /* 0x004fe40000041804 */
[----:B------:R-:W2:Y:S04]  /*39500*/  LDL.LU.64 R6, [R1+0x2c00] ;  /* 0x002c000001067983 */ /* 0x000ea80000300a00 */
[----:B------:R-:W2:-:S13]  /*39510*/  LDL.LU.64 R4, [R1+0x2bf8] ;  /* 0x002bf80001047983 */ /* 0x000e9a0000300a00 */
[----:B------:R-:W-:Y:S04]  /*39520*/  STL.64 [R1+0x580], R52 ;  /* 0x0005803401007387 */ /* 0x000fe80000100a00 */
[----:B------:R0:W-:Y:S02]  /*39530*/  STL.64 [R1+0x588], R54 ;  /* 0x0005883601007387 */ /* 0x0001e40000100a00 */
[----:B0-----:R-:W0:Y:S01]  /*39540*/  S2R R55, SR_TID.X ;  /* 0x0000000000377919 */ /* 0x001e220000002100 */
[----:B------:R-:W1:Y:S01]  /*39550*/  S2R R54, SR_TID.X ;  /* 0x0000000000367919 */ /* 0x000e620000002100 */
[----:B------:R-:W-:Y:S01]  /*39560*/  IMAD.SHL.U32 R49, R49, 0x100, RZ ;  /* 0x0000010031317824 */ /* 0x000fe200078e00ff */
[----:B------:R-:W-:-:S04]  /*39570*/  LOP3.LUT R51, R51, 0x10, R48, 0x78, !PT ;  /* 0x0000001033337812 */ /* 0x000fc800078e7830 */
[----:B------:R-:W-:-:S04]  /*39580*/  LOP3.LUT R51, R51, 0x1000, R49, 0xf8, !PT ;  /* 0x0000100033337812 */ /* 0x000fc800078ef831 */
[----:B------:R-:W-:-:S06]  /*39590*/  LOP3.LUT R51, R51, 0x20, RZ, 0x3c, !PT ;  /* 0x0000002033337812 */ /* 0x000fcc00078e3cff */
[----:B------:R-:W-:Y:S01]  /*395a0*/  LDSM.16.MT88.4 R48, [R51+UR5+0x4180] ;  /* 0x004180053330783b */ /* 0x000fe20008004200 */
[----:B0-----:R-:W-:Y:S01]  /*395b0*/  LOP3.LUT R55, R55, 0x7, RZ, 0xc0, !PT ;  /* 0x0000000737377812 */ /* 0x001fe200078ec0ff */
[----:B-1----:R-:W-:-:S04]  /*395c0*/  IMAD.SHL.U32 R53, R54, 0x2, RZ ;  /* 0x0000000236357824 */ /* 0x002fc800078e00ff */
[----:B------:R-:W-:Y:S02]  /*395d0*/  IMAD R55, R55, 0x210, RZ ;  /* 0x0000021037377824 */ /* 0x000fe400078e02ff */
[----:B------:R-:W-:-:S03]  /*395e0*/  IMAD.SHL.U32 R54, R54, 0x100, RZ ;  /* 0x0000010036367824 */ /* 0x000fc600078e00ff */
[----:B------:R-:W-:-:S04]  /*395f0*/  LOP3.LUT R55, R55, 0x10, R53, 0x78, !PT ;  /* 0x0000001037377812 */ /* 0x000fc800078e7835 */
[----:B------:R-:W-:-:S04]  /*39600*/  LOP3.LUT R55, R55, 0x1000, R54, 0xf8, !PT ;  /* 0x0000100037377812 */ /* 0x000fc800078ef836 */
[----:B------:R-:W-:-:S06]  /*39610*/  LOP3.LUT R55, R55, 0x40, RZ, 0x3c, !PT ;  /* 0x0000004037377812 */ /* 0x000fcc00078e3cff */
[----:B------:R-:W0:Y:S04]  /*39620*/  LDSM.16.MT88.4 R52, [R55+UR5+0x4180] ;  /* 0x004180053734783b */ /* 0x000e280008004200 */
[----:B0-----:R-:W-:Y:S04]  /*39630*/  STL.64 [R1+0x2a80], R54 ;  /* 0x002a803601007387 */ /* 0x001fe80000100a00 */
[----:B------:R0:W-:Y:S04]  /*39640*/  STL.64 [R1+0x2a78], R52 ;  /* 0x002a783401007387 */ /* 0x0001e80000100a00 */
[----:B0-----:R-:W3:Y:S04]  /*39650*/  LDL.LU R52, [R1+0xaf0] ;  /* 0x000af00001347983 */ /* 0x001ee80000300800 */
[----:B------:R-:W3:Y:S04]  /*39660*/  LDL.LU R53, [R1+0xaf4] ;  /* 0x000af40001357983 */ /* 0x000ee80000300800 */
[----:B------:R-:W3:Y:S04]  /*39670*/  LDL.LU R54, [R1+0xaf8] ;  /* 0x000af80001367983 */ /* 0x000ee80000300800 */
        /* <DEDUP_REMOVED lines=44> */
[----:B------:R-:W3:Y:S04]  /*39940*/  LDL.LU.64 R46, [R1+0x2b80] ;  /* 0x002b8000012e7983 */ /* 0x000ee80000300a00 */
[----:B------:R-:W3:-:S13]  /*39950*/  LDL.LU.64 R44, [R1+0x2b78] ;  /* 0x002b7800012c7983 */ /* 0x000eda0000300a00 */
[----:B------:R0:W-:Y:S04]  /*39960*/  STL.64 [R1+0x330], R48 ;  /* 0x0003303001007387 */ /* 0x0001e80000100a00 */
[----:B------:R1:W-:Y:S04]  /*39970*/  STL.64 [R1+0x338], R50 ;  /* 0x0003383201007387 */ /* 0x0003e80000100a00 */
[----:B0-----:R-:W2:Y:S04]  /*39980*/  LDL.LU R48, [R1+0xb00] ;  /* 0x000b000001307983 */ /* 0x001ea80000300800 */
[----:B------:R-:W2:Y:S04]  /*39990*/  LDL.LU R49, [R1+0xb04] ;  /* 0x000b040001317983 */ /* 0x000ea80000300800 */
[----:B-1----:R-:W2:Y:S04]  /*399a0*/  LDL.LU R50, [R1+0xb08] ;  /* 0x000b080001327983 */ /* 0x002ea80000300800 */
[----:B------:R-:W2:Y:S01]  /*399b0*/  LDL.LU R51, [R1+0xb0c] ;  /* 0x000b0c0001337983 */ /* 0x000ea20000300800 */
        /* <DEDUP_REMOVED lines=12> */
[C---:B----4-:R-:W-:Y:S08]  /*39a80*/  HMMA.16816.F32.BF16 R40, R44.reuse, R16, R40 ;  /* 0x000000102c28723c */ /* 0x050ff00000041828 */
[----:B---3--:R-:W-:-:S15]  /*39a90*/  HMMA.16816.F32.BF16 R56, R44, R12, R56 ;  /* 0x0000000c2c38723c */ /* 0x008fde0000041838 */
[----:B------:R-:W-:-:S04]  /*39aa0*/  NOP ;  /* 0x0000000000007918 */ /* 0x000fc80000000000 */
[----:B------:R-:W-:Y:S04]  /*39ab0*/  STL.64 [R1+0x4a0], R56 ;  /* 0x0004a03801007387 */ /* 0x000fe80000100a00 */
[----:B------:R0:W-:Y:S04]  /*39ac0*/  STL.64 [R1+0x4a8], R58 ;  /* 0x0004a83a01007387 */ /* 0x0001e80000100a00 */
[----:B0-----:R-:W3:Y:S04]  /*39ad0*/  LDL.LU.64 R58, [R1+0x2b50] ;  /* 0x002b5000013a7983 */ /* 0x001ee80000300a00 */
[----:B------:R-:W3:Y:S04]  /*39ae0*/  LDL.LU.64 R56, [R1+0x2b48] ;  /* 0x002b480001387983 */ /* 0x000ee80000300a00 */
[----:B------:R-:W-:Y:S04]  /*39af0*/  STL.64 [R1+0x2b30], R14 ;  /* 0x002b300e01007387 */ /* 0x000fe80000100a00 */
[----:B------:R0:W-:Y:S04]  /*39b00*/  STL.64 [R1+0x2b28], R12 ;  /* 0x002b280c01007387 */ /* 0x0001e80000100a00 */
[----:B0-----:R-:W4:Y:S04]  /*39b10*/  LDL.LU R12, [R1+0xb10] ;  /* 0x000b1000010c7983 */ /* 0x001f280000300800 */
[----:B------:R-:W4:Y:S04]  /*39b20*/  LDL.LU R13, [R1+0xb14] ;  /* 0x000b1400010d7983 */ /* 0x000f280000300800 */
[----:B------:R-:W4:Y:S04]  /*39b30*/  LDL.LU R14, [R1+0xb18] ;  /* 0x000b1800010e7983 */ /* 0x000f280000300800 */
[----:B------:R-:W4:Y:S04]  /*39b40*/  LDL.LU R15, [R1+0xb1c] ;  /* 0x000b1c00010f7983 */ /* 0x000f280000300800 */
[----:B------:R-:W-:Y:S04]  /*39b50*/  STL.64 [R1+0x490], R40 ;  /* 0x0004902801007387 */ /* 0x000fe80000100a00 */
[----:B------:R0:W-:Y:S04]  /*39b60*/  STL.64 [R1+0x498], R42 ;  /* 0x0004982a01007387 */ /* 0x0001e80000100a00 */
[----:B0-----:R-:W3:Y:S04]  /*39b70*/  LDL.LU.64 R42, [R1+0x2b40] ;  /* 0x002b4000012a7983 */ /* 0x001ee80000300a00 */
[----:B------:R-:W3:Y:S04]  /*39b80*/  LDL.LU.64 R40, [R1+0x2b38] ;  /* 0x002b380001287983 */ /* 0x000ee80000300a00 */
[----:B------:R-:W-:Y:S04]  /*39b90*/  STL.64 [R1+0x2b20], R18 ;  /* 0x002b201201007387 */ /* 0x000fe80000100a00 */
[----:B------:R0:W-:Y:S04]  /*39ba0*/  STL.64 [R1+0x2b18], R16 ;  /* 0x002b181001007387 */ /* 0x0001e80000100a00 */
[----:B------:R-:W-:Y:S04]  /*39bb0*/  STL.64 [R1+0x2b10], R22 ;  /* 0x002b101601007387 */ /* 0x000fe80000100a00 */
[----:B------:R-:W-:Y:S01]  /*39bc0*/  STL.64 [R1+0x2b08], R20 ;  /* 0x002b081401007387 */ /* 0x000fe20000100a00 */
[C---:B0-----:R-:W-:Y:S08]  /*39bd0*/  HMMA.16816.F32.BF16 R16, R44.reuse, R32, R36 ;  /* 0x000000202c10723c */ /* 0x041ff00000041824 */
[----:B----4-:R-:W-:-:S15]  /*39be0*/  HMMA.16816.F32.BF16 R12, R44, R20, R12 ;  /* 0x000000142c0c723c */ /* 0x010fde000004180c */
[----:B------:R-:W-:-:S04]  /*39bf0*/  NOP ;  /* 0x0000000000007918 */ /* 0x000fc80000000000 */
[----:B------:R-:W-:Y:S04]  /*39c00*/  STL.64 [R1+0x480], R12 ;  /* 0x0004800c01007387 */ /* 0x000fe80000100a00 */
[----:B------:R2:W-:Y:S02]  /*39c10*/  STL.64 [R1+0x488], R14 ;  /* 0x0004880e01007387 */ /* 0x0005e40000100a00 */
[----:B--2---:R-:W-:Y:S02]  /*39c20*/  HMMA.16816.F32.BF16 R12, R44, R24, R48 ;  /* 0x000000182c0c723c */ /* 0x004fe40000041830 */
        /* <DEDUP_REMOVED lines=8> */
[----:B------:R3:W-:Y:S04]  /*39cb0*/  STL.64 [R1+0x468], R14 ;  /* 0x0004680e01007387 */ /* 0x0007e80000100a00 */
[----:B------:R-:W2:Y:S01]  /*39cc0*/  LDL.LU R52, [R1+0x1c0] ;  /* 0x0001c00001347983 */ /* 0x000ea20000300800 */
[----:B---3--:R-:W-:Y:S03]  /*39cd0*/  HMMA.16816.F32.BF16 R12, R40, R4, R56 ;  /* 0x00000004280c723c */ /* 0x008fe60000041838 */
[----:B------:R-:W-:Y:S04]  /*39ce0*/  STL.64 [R1+0x2a0], R16 ;  /* 0x0002a01001007387 */ /* 0x000fe80000100a00 */
[----:B------:R-:W-:-:S12]  /*39cf0*/  STL.64 [R1+0x2a8], R18 ;  /* 0x0002a81201007387 */ /* 0x000fd80000100a00 */
        /* <DEDUP_REMOVED lines=55> */
[----:B0-----:R-:W2:Y:S04]  /*3a070*/  LDL.LU R52, [R1+0x200] ;  /* 0x0002000001347983 */ /* 0x001ea80000300800 */
[----:B------:R-:W2:Y:S04]  /*3a080*/  LDL.LU R53, [R1+0x204] ;  /* 0x0002040001357983 */ /* 0x000ea80000300800 */
[----:B------:R-:W3:Y:S04]  /*3a090*/  LDL.LU R54, [R1+0x208] ;  /* 0x0002080001367983 */ /* 0x000ee80000300800 */
[----:B------:R-:W3:Y:S01]  /*3a0a0*/  LDL.LU R55, [R1+0x20c] ;  /* 0x00020c0001377983 */ /* 0x000ee20000300800 */
[C---:B----4-:R-:W-:Y:S03]  /*3a0b0*/  HMMA.16816.F32.BF16 R12, R40.reuse, R8, R12 ;  /* 0x00000008280c723c */ /* 0x050fe6000004180c */
        /* <DEDUP_REMOVED lines=46> */
[----:B------:R-:W-:Y:S03]  /*3a3a0*/  HMMA.16816.F32.BF16 R48, R40, R32, R48 ;  /* 0x000000202830723c */ /* 0x000fe60000041830 */
[----:B------:R-:W3:-:S15]  /*3a3b0*/  LDL.LU R40, [R1+0x1b0] ;  /* 0x0001b00001287983 */ /* 0x000ede0000300800 */
[----:B------:R-:W-:Y:S01]  /*3a3c0*/  NOP ;  /* 0x0000000000007918 */ /* 0x000fe20000000000 */
[----:B------:R0:W-:Y:S04]  /*3a3d0*/  STL.64 [R1+0xc0], R48 ;  /* 0x0000c03001007387 */ /* 0x0001e80000100a00 */
[----:B------:R1:W-:Y:S04]  /*3a3e0*/  STL.64 [R1+0xc8], R50 ;  /* 0x0000c83201007387 */ /* 0x0003e80000100a00 */
[----:B------:R-:W3:Y:S04]  /*3a3f0*/  LDL.LU R41, [R1+0x1b4] ;  /* 0x0001b40001297983 */ /* 0x000ee80000300800 */
[----:B------:R-:W3:Y:S04]  /*3a400*/  LDL.LU R42, [R1+0x1b8] ;  /* 0x0001b800012a7983 */ /* 0x000ee80000300800 */
[----:B------:R-:W3:Y:S04]  /*3a410*/  LDL.LU R43, [R1+0x1bc] ;  /* 0x0001bc00012b7983 */ /* 0x000ee80000300800 */
[----:B0-----:R-:W3:Y:S04]  /*3a420*/  LDL.LU R48, [R1+0x70] ;  /* 0x0000700001307983 */ /* 0x001ee80000300800 */
[----:B------:R-:W3:Y:S04]  /*3a430*/  LDL.LU R49, [R1+0x74] ;  /* 0x0000740001317983 */ /* 0x000ee80000300800 */
[----:B-1----:R-:W3:Y:S04]  /*3a440*/  LDL.LU R50, [R1+0x78] ;  /* 0x0000780001327983 */ /* 0x002ee80000300800 */
[----:B------:R-:W3:Y:S01]  /*3a450*/  LDL.LU R51, [R1+0x7c] ;  /* 0x00007c0001337983 */ /* 0x000ee20000300800 */
[C---:B--2---:R-:W-:Y:S08]  /*3a460*/  HMMA.16816.F32.BF16 R44, R36.reuse, R4, R44 ;  /* 0x00000004242c723c */ /* 0x044ff0000004182c */
[C---:B------:R-:W-:Y:S08]  /*3a470*/  HMMA.16816.F32.BF16 R56, R36.reuse, R8, R56 ;  /* 0x000000082438723c */ /* 0x040ff00000041838 */
[C---:B------:R-:W-:Y:S03]  /*3a480*/  HMMA.16816.F32.BF16 R52, R36.reuse, R12, R52 ;  /* 0x0000000c2434723c */ /* 0x040fe60000041834 */
[----:B------:R0:W-:Y:S04]  /*3a490*/  STL.64 [R1+0xb0], R44 ;  /* 0x0000b02c01007387 */ /* 0x0001e80000100a00 */
[----:B------:R1:W-:Y:S04]  /*3a4a0*/  STL.64 [R1+0xb8], R46 ;  /* 0x0000b82e01007387 */ /* 0x0003e80000100a00 */
[----:B0-----:R-:W2:Y:S04]  /*3a4b0*/  LDL.LU R44, [R1+0x210] ;  /* 0x00021000012c7983 */ /* 0x001ea80000300800 */
[----:B------:R0:W-:Y:S04]  /*3a4c0*/  STL.64 [R1+0xa0], R56 ;  /* 0x0000a03801007387 */ /* 0x0001e80000100a00 */
[----:B------:R0:W-:Y:S04]  /*3a4d0*/  STL.64 [R1+0xa8], R58 ;  /* 0x0000a83a01007387 */ /* 0x0001e80000100a00 */
[----:B------:R-:W2:Y:S04]  /*3a4e0*/  LDL.LU R45, [R1+0x214] ;  /* 0x00021400012d7983 */ /* 0x000ea80000300800 */
[----:B-1----:R-:W2:Y:S04]  /*3a4f0*/  LDL.LU R46, [R1+0x218] ;  /* 0x00021800012e7983 */ /* 0x002ea80000300800 */
[----:B------:R-:W2:Y:S04]  /*3a500*/  LDL.LU R47, [R1+0x21c] ;  /* 0x00021c00012f7983 */ /* 0x000ea80000300800 */
        /* <DEDUP_REMOVED lines=43> */
[----:B0-----:R-:W2:Y:S04]  /*3a7c0*/  LDL.LU R32, [R1+0x1a0] ;  /* 0x0001a00001207983 */ /* 0x001ea80000300800 */
[----:B------:R-:W2:Y:S04]  /*3a7d0*/  LDL.LU R33, [R1+0x1a4] ;  /* 0x0001a40001217983 */ /* 0x000ea80000300800 */
[----:B------:R-:W2:Y:S04]  /*3a7e0*/  LDL.LU R34, [R1+0x1a8] ;  /* 0x0001a80001227983 */ /* 0x000ea80000300800 */
[----:B------:R-:W2:Y:S04]  /*3a7f0*/  LDL.LU R35, [R1+0x1ac] ;  /* 0x0001ac0001237983 */ /* 0x000ea80000300800 */
[----:B------:R-:W-:Y:S01]  /*3a800*/  STL.64 [R1+0x2a60], R6 ;  /* 0x002a600601007387 */ /* 0x000fe20000100a00 */
[----:B---3--:R-:W-:-:S15]  /*3a810*/  HMMA.16816.F32.BF16 R40, R52, R4, R40 ;  /* 0x000000043428723c */ /* 0x008fde0000041828 */
[----:B------:R-:W-:-:S04]  /*3a820*/  NOP ;  /* 0x0000000000007918 */ /* 0x000fc80000000000 */
[----:B------:R-:W-:Y:S04]  /*3a830*/  STL.64 [R1+0x720], R40 ;  /* 0x0007202801007387 */ /* 0x000fe80000100a00 */
[----:B------:R-:W-:Y:S04]  /*3a840*/  STL.64 [R1+0x728], R42 ;  /* 0x0007282a01007387 */ /* 0x000fe80000100a00 */
[----:B------:R2:W-:Y:S04]  /*3a850*/  STL.64 [R1+0x2a58], R4 ;  /* 0x002a580401007387 */ /* 0x0005e80000100a00 */
[----:B------:R-:W-:Y:S01]  /*3a860*/  STL.64 [R1+0x2a50], R10 ;  /* 0x002a500a01007387 */ /* 0x000fe20000100a00 */
[----:B--2---:R-:W-:-:S15]  /*3a870*/  HMMA.16816.F32.BF16 R4, R52, R8, R32 ;  /* 0x000000083404723c */ /* 0x004fde0000041820 */
[----:B------:R-:W-:-:S04]  /*3a880*/  NOP ;  /* 0x0000000000007918 */ /* 0x000fc80000000000 */
[----:B------:R-:W-:Y:S04]  /*3a890*/  STL.64 [R1+0x710], R4 ;  /* 0x0007100401007387 */ /* 0x000fe80000100a00 */
[----:B------:R0:W-:Y:S02]  /*3a8a0*/  STL.64 [R1+0x718], R6 ;  /* 0x0007180601007387 */ /* 0x0001e40000100a00 */
[----:B0-----:R-:W-:Y:S02]  /*3a8b0*/  HMMA.16816.F32.BF16 R4, R52, R12, R36 ;  /* 0x0000000c3404723c */ /* 0x001fe40000041824 */
[----:B------:R-:W-:-:S15]  /*3a8c0*/  STL.64 [R1+0x2a48], R8 ;  /* 0x002a480801007387 */ /* 0x000fde0000100a00 */
[----:B------:R-:W-:Y:S02]  /*3a8d0*/  NOP ;  /* 0x0000000000007918 */ /* 0x000fe40000000000 */
[----:B------:R-:W-:Y:S04]  /*3a8e0*/  STL.64 [R1+0x700], R4 ;  /* 0x0007000401007387 */ /* 0x000fe80000100a00 */
[----:B------:R0:W-:Y:S02]  /*3a8f0*/  STL.64 [R1+0x708], R6 ;  /* 0x0007080601007387 */ /* 0x0001e40000100a00 */
[C---:B0-----:R-:W-:Y:S02]  /*3a900*/  HMMA.16816.F32.BF16 R4, R52.reuse, R16, R48 ;  /* 0x000000103404723c */ /* 0x041fe40000041830 */
[----:B------:R-:W-:Y:S04]  /*3a910*/  STL.64 [R1+0x2a40], R14 ;  /* 0x002a400e01007387 */ /* 0x000fe80000100a00 */
[----:B------:R-:W-:Y:S04]  /*3a920*/  STL.64 [R1+0x2a38], R12 ;  /* 0x002a380c01007387 */ /* 0x000fe80000100a00 */
[----:B------:R-:W2:Y:S09]  /*3a930*/  LDL.LU R32, [R1+0x9a0] ;  /* 0x0009a00001207983 */ /* 0x000eb20000300800 */
[----:B------:R-:W-:Y:S04]  /*3a940*/  STL.64 [R1+0x6f0], R4 ;  /* 0x0006f00401007387 */ /* 0x000fe80000100a00 */
[----:B------:R0:W-:Y:S04]  /*3a950*/  STL.64 [R1+0x6f8], R6 ;  /* 0x0006f80601007387 */ /* 0x0001e80000100a00 */
[----:B------:R-:W2:Y:S04]  /*3a960*/  LDL.LU R33, [R1+0x9a4] ;  /* 0x0009a40001217983 */ /* 0x000ea80000300800 */
[----:B------:R-:W2:Y:S04]  /*3a970*/  LDL.LU R34, [R1+0x9a8] ;  /* 0x0009a80001227983 */ /* 0x000ea80000300800 */
[----:B------:R-:W2:Y:S01]  /*3a980*/  LDL.LU R35, [R1+0x9ac] ;  /* 0x0009ac0001237983 */ /* 0x000ea20000300800 */
[----:B------:R-:W1:Y:S01]  /*3a990*/  S2R R43, SR_TID.X ;  /* 0x00000000002b7919 */ /* 0x000e620000002100 */
[C---:B------:R-:W-:Y:S08]  /*3a9a0*/  HMMA.16816.F32.BF16 R8, R52.reuse, R24, R56 ;  /* 0x000000183408723c */ /* 0x040ff00000041838 */
[----:B0-----:R-:W-:Y:S01]  /*3a9b0*/  HMMA.16816.F32.BF16 R4, R52, R20, R44 ;  /* 0x000000143404723c */ /* 0x001fe2000004182c */
[C---:B-1----:R-:W-:Y:S01]  /*3a9c0*/  LOP3.LUT R42, R43.reuse, 0x7, RZ, 0xc0, !PT ;  /* 0x000000072b2a7812 */ /* 0x042fe200078ec0ff */
[----:B------:R-:W-:-:S04]  /*3a9d0*/  IMAD.SHL.U32 R41, R43, 0x2, RZ ;  /* 0x000000022b297824 */ /* 0x000fc800078e00ff */
[----:B------:R-:W-:Y:S02]  /*3a9e0*/  IMAD R42, R42, 0x210, RZ ;  /* 0x000002102a2a7824 */ /* 0x000fe400078e02ff */
[----:B------:R-:W-:-:S03]  /*3a9f0*/  IMAD.SHL.U32 R43, R43, 0x100, RZ ;  /* 0x000001002b2b7824 */ /* 0x000fc600078e00ff */
[----:B------:R-:W-:-:S04]  /*3aa00*/  LOP3.LUT R39, R42, 0x10, R41, 0x78, !PT ;  /* 0x000000102a277812 */ /* 0x000fc800078e7829 */
[----:B------:R-:W-:-:S04]  /*3aa10*/  LOP3.LUT R39, R39, 0x1000, R43, 0xf8, !PT ;  /* 0x0000100027277812 */ /* 0x000fc800078ef82b */
[----:B------:R-:W-:-:S05]  /*3aa20*/  LOP3.LUT R39, R39, 0x60, RZ, 0x3c, !PT ;  /* 0x0000006027277812 */ /* 0x000fca00078e3cff */
[----:B------:R-:W0:Y:S04]  /*3aa30*/  LDSM.16.MT88.4 R40, [R39+UR5+0x4100] ;  /* 0x004100052728783b */ /* 0x000e280008004200 */
[----:B----4-:R-:W-:Y:S04]  /*3aa40*/  STL.64 [R1+0x2a30], R18 ;  /* 0x002a301201007387 */ /* 0x010fe80000100a00 */
[----:B------:R-:W-:Y:S04]  /*3aa50*/  STL.64 [R1+0x2a28], R16 ;  /* 0x002a281001007387 */ /* 0x000fe80000100a00 */
[----:B------:R1:W-:Y:S04]  /*3aa60*/  STL.64 [R1+0x6e0], R4 ;  /* 0x0006e00401007387 */ /* 0x0003e80000100a00 */
[----:B------:R3:W-:Y:S04]  /*3aa70*/  STL.64 [R1+0x6e8], R6 ;  /* 0x0006e80601007387 */ /* 0x0007e80000100a00 */
[----:B------:R-:W-:Y:S04]  /*3aa80*/  LDSM.16.MT88.4 R48, [R39+UR5+0x4000] ;  /* 0x004000052730783b */ /* 0x000fe80008004200 */
[----:B------:R-:W-:Y:S04]  /*3aa90*/  LDSM.16.MT88.4 R44, [R39+UR5+0x4080] ;  /* 0x00408005272c783b */ /* 0x000fe80008004200 */
[----:B------:R-:W4:Y:S04]  /*3aaa0*/  LDSM.16.MT88.4 R36, [R39+UR5+0x4180] ;  /* 0x004180052724783b */ /* 0x000f280008004200 */
[----:B-1----:R-:W4:Y:S04]  /*3aab0*/  LDL.LU R4, [R1+0x990] ;  /* 0x0009900001047983 */ /* 0x002f280000300800 */
[----:B------:R1:W-:Y:S04]  /*3aac0*/  STL.64 [R1+0x6d0], R8 ;  /* 0x0006d00801007387 */ /* 0x0003e80000100a00 */
[----:B------:R0:W-:Y:S04]  /*3aad0*/  STL.64 [R1+0x6d8], R10 ;  /* 0x0006d80a01007387 */ /* 0x0001e80000100a00 */
[----:B------:R-:W4:Y:S04]  /*3aae0*/  LDL.LU R5, [R1+0x994] ;  /* 0x0009940001057983 */ /* 0x000f280000300800 */
[----:B---3--:R-:W3:Y:S04]  /*3aaf0*/  LDL.LU R6, [R1+0x998] ;  /* 0x0009980001067983 */ /* 0x008ee80000300800 */
[----:B------:R-:W3:Y:S04]  /*3ab00*/  LDL.LU R7, [R1+0x99c] ;  /* 0x00099c0001077983 */ /* 0x000ee80000300800 */
[----:B------:R-:W3:Y:S04]  /*3ab10*/  LDL.LU R12, [R1+0xca0] ;  /* 0x000ca000010c7983 */ /* 0x000ee80000300800 */
[----:B------:R-:W3:Y:S04]  /*3ab20*/  LDL.LU R13, [R1+0xca4] ;  /* 0x000ca400010d7983 */ /* 0x000ee80000300800 */
[----:B------:R-:W3:Y:S04]  /*3ab30*/  LDL.LU R14, [R1+0xca8] ;  /* 0x000ca800010e7983 */ /* 0x000ee80000300800 */
[----:B------:R-:W3:Y:S04]  /*3ab40*/  LDL.LU R15, [R1+0xcac] ;  /* 0x000cac00010f7983 */ /* 0x000ee80000300800 */
[----:B-1----:R-:W3:Y:S04]  /*3ab50*/  LDL.LU R8, [R1+0xcb0] ;  /* 0x000cb00001087983 */ /* 0x002ee80000300800 */
[----:B------:R-:W3:Y:S04]  /*3ab60*/  LDL.LU R9, [R1+0xcb4] ;  /* 0x000cb40001097983 */ /* 0x000ee80000300800 */
        /* <DEDUP_REMOVED lines=21> */
[----:B------:R-:W3:Y:S04]  /*3acc0*/  LDL.LU.64 R32, [R1+0x2a68] ;  /* 0x002a680001207983 */ /* 0x000ee80000300a00 */
[----:B----4-:R-:W-:Y:S04]  /*3acd0*/  STL.64 [R1+0x2950], R38 ;  /* 0x0029502601007387 */ /* 0x010fe80000100a00 */
[----:B------:R0:W-:Y:S04]  /*3ace0*/  STL.64 [R1+0x2948], R36 ;  /* 0x0029482401007387 */ /* 0x0001e80000100a00 */
[----:B0-----:R-:W4:Y:S04]  /*3acf0*/  LDL.LU R36, [R1+0xc60] ;  /* 0x000c600001247983 */ /* 0x001f280000300800 */
[----:B------:R-:W4:Y:S04]  /*3ad00*/  LDL.LU R37, [R1+0xc64] ;  /* 0x000c640001257983 */ /* 0x000f280000300800 */
[----:B------:R-:W4:Y:S04]  /*3ad10*/  LDL.LU R38, [R1+0xc68] ;  /* 0x000c680001267983 */ /* 0x000f280000300800 */
[----:B------:R-:W4:Y:S01]  /*3ad20*/  LDL.LU R39, [R1+0xc6c] ;  /* 0x000c6c0001277983 */ /* 0x000f220000300800 */
[----:B---3--:R-:W-:Y:S03]  /*3ad30*/  HMMA.16816.F32.BF16 R52, R52, R32, R4 ;  /* 0x000000203434723c */ /* 0x008fe60000041804 */
[----:B------:R-:W3:Y:S04]  /*3ad40*/  LDL.LU.64 R6, [R1+0x2a60] ;  /* 0x002a600001067983 */ /* 0x000ee80000300a00 */
[----:B------:R-:W2:-:S12]  /*3ad50*/  LDL.LU.64 R4, [R1+0x2a58] ;  /* 0x002a580001047983 */ /* 0x000e980000300a00 */
[----:B------:R-:W-:Y:S04]  /*3ad60*/  STL.64 [R1+0x4e0], R52 ;  /* 0x0004e03401007387 */ /* 0x000fe80000100a00 */
[----:B------:R0:W-:Y:S02]  /*3ad70*/  STL.64 [R1+0x4e8], R54 ;  /* 0x0004e83601007387 */ /* 0x0001e40000100a00 */
[----:B0-----:R-:W0:Y:S01]  /*3ad80*/  S2R R55, SR_TID.X ;  /* 0x0000000000377919 */ /* 0x001e220000002100 */
[----:B------:R-:W1:Y:S01]  /*3ad90*/  S2R R54, SR_TID.X ;  /* 0x0000000000367919 */ /* 0x000e620000002100 */
[----:B0-----:R-:W-:Y:S01]  /*3ada0*/  LOP3.LUT R55, R55, 0x7, RZ, 0xc0, !PT ;  /* 0x0000000737377812 */ /* 0x001fe200078ec0ff */
[----:B-1----:R-:W-:-:S04]  /*3adb0*/  IMAD.SHL.U32 R53, R54, 0x2, RZ ;  /* 0x0000000236357824 */ /* 0x002fc800078e00ff */
[----:B------:R-:W-:Y:S02]  /*3adc0*/  IMAD R55, R55, 0x210, RZ ;  /* 0x0000021037377824 */ /* 0x000fe400078e02ff */
[----:B------:R-:W-:-:S03]  /*3add0*/  IMAD.SHL.U32 R54, R54, 0x100, RZ ;  /* 0x0000010036367824 */ /* 0x000fc600078e00ff */
[----:B------:R-:W-:-:S04]  /*3ade0*/  LOP3.LUT R55, R55, 0x10, R53, 0x78, !PT ;  /* 0x0000001037377812 */ /* 0x000fc800078e7835 */
[----:B------:R-:W-:-:S06]  /*3adf0*/  LOP3.LUT R55, R55, 0x1000, R54, 0xf8, !PT ;  /* 0x0000100037377812 */ /* 0x000fcc00078ef836 */
        /* <DEDUP_REMOVED lines=31> */
[----:B------:R-:W-:Y:S04]  /*3aff0*/  STL.64 [R1+0x2a10], R14 ;  /* 0x002a100e01007387 */ /* 0x000fe80000100a00 */
[----:B------:R-:W-:Y:S01]  /*3b000*/  STL.64 [R1+0x2a08], R12 ;  /* 0x002a080c01007387 */ /* 0x000fe20000100a00 */
[----:B---3--:R-:W-:Y:S03]  /*3b010*/  HMMA.16816.F32.BF16 R8, R48, R16, R8 ;  /* 0x000000103008723c */ /* 0x008fe60000041808 */
[----:B--2---:R-:W-:Y:S04]  /*3b020*/  STL.64 [R1+0x2a00], R18 ;  /* 0x002a001201007387 */ /* 0x004fe80000100a00 */
[----:B------:R-:W-:-:S12]  /*3b030*/  STL.64 [R1+0x29f8], R16 ;  /* 0x0029f81001007387 */ /* 0x000fd80000100a00 */
        /* <DEDUP_REMOVED lines=74> */
[----:B----4-:R-:W-:Y:S04]  /*3b4e0*/  STL.64 [R1+0x29a0], R50 ;  /* 0x0029a03201007387 */ /* 0x010fe80000100a00 */
[----:B--2---:R0:W-:Y:S04]  /*3b4f0*/  STL.64 [R1+0x2998], R48 ;  /* 0x0029983001007387 */ /* 0x0041e80000100a00 */
[----:B0-----:R-:W2:Y:S04]  /*3b500*/  LDL.LU R48, [R1+0x8f0] ;  /* 0x0008f00001307983 */ /* 0x001ea80000300800 */
[----:B------:R-:W2:Y:S04]  /*3b510*/  LDL.LU R49, [R1+0x8f4] ;  /* 0x0008f40001317983 */ /* 0x000ea80000300800 */
[----:B------:R-:W2:Y:S04]  /*3b520*/  LDL.LU R50, [R1+0x8f8] ;  /* 0x0008f80001327983 */ /* 0x000ea80000300800 */
[----:B------:R-:W2:Y:S04]  /*3b530*/  LDL.LU R51, [R1+0x8fc] ;  /* 0x0008fc0001337983 */ /* 0x000ea80000300800 */
[----:B---3--:R-:W-:Y:S04]  /*3b540*/  STL.64 [R1+0x2970], R38 ;  /* 0x0029702601007387 */ /* 0x008fe80000100a00 */
[----:B------:R0:W-:Y:S04]  /*3b550*/  STL.64 [R1+0x2968], R36 ;  /* 0x0029682401007387 */ /* 0x0001e80000100a00 */
[----:B0-----:R-:W3:Y:S04]  /*3b560*/  LDL.LU R36, [R1+0x8b0] ;  /* 0x0008b00001247983 */ /* 0x001ee80000300800 */
[----:B------:R-:W3:Y:S04]  /*3b570*/  LDL.LU R37, [R1+0x8b4] ;  /* 0x0008b40001257983 */ /* 0x000ee80000300800 */
[----:B------:R-:W4:Y:S04]  /*3b580*/  LDL.LU R38, [R1+0x8b8] ;  /* 0x0008b80001267983 */ /* 0x000f280000300800 */
[----:B------:R-:W4:Y:S01]  /*3b590*/  LDL.LU R39, [R1+0x8bc] ;  /* 0x0008bc0001277983 */ /* 0x000f220000300800 */
[C---:B------:R-:W-:Y:S03]  /*3b5a0*/  HMMA.16816.F32.BF16 R8, R44.reuse, R4, R8 ;  /* 0x000000042c08723c */ /* 0x040fe60000041808 */
        /* <DEDUP_REMOVED lines=117> */
[----:B--2---:R-:W-:Y:S11]  /*3bd00*/  HMMA.16816.F32.BF16 R40, R36, R8, R40 ;  /* 0x000000082428723c */ /* 0x004ff60000041828 */
[----:B------:R-:W-:Y:S04]  /*3bd10*/  STL.64 [R1+0x60], R52 ;  /* 0x0000603401007387 */ /* 0x000fe80000100a00 */
[----:B------:R0:W-:Y:S04]  /*3bd20*/  STL.64 [R1+0x68], R54 ;  /* 0x0000683601007387 */ /* 0x0001e80000100a00 */
[----:B0-----:R-:W2:Y:S04]  /*3bd30*/  LDL.LU.64 R54, [R1+0x2940] ;  /* 0x0029400001367983 */ /* 0x001ea80000300a00 */
[----:B------:R-:W2:Y:S01]  /*3bd40*/  LDL.LU.64 R52, [R1+0x2938] ;  /* 0x0029380001347983 */ /* 0x000ea20000300a00 */
[----:B------:R-:W-:-:S03]  /*3bd50*/  IMAD.MOV.U32 R9, RZ, RZ, R42 ;  /* 0x000000ffff097224 */ /* 0x000fc600078e002a */
[----:B------:R0:W-:Y:S01]  /*3bd60*/  STL.64 [R1+0x50], R40 ;  /* 0x0000502801007387 */ /* 0x0001e20000100a00 */
[----:B------:R-:W-:Y:S02]  /*3bd70*/  IMAD.MOV.U32 R8, RZ, RZ, R43 ;  /* 0x000000ffff087224 */ /* 0x000fe400078e002b */
[----:B0-----:R-:W-:Y:S03]  /*3bd80*/  HMMA.16816.F32.BF16 R40, R36, R12, R56 ;  /* 0x0000000c2428723c */ /* 0x001fe60000041838 */
[----:B------:R-:W-:Y:S04]  /*3bd90*/  STL [R1+0x248c], R8 ;  /* 0x00248c0801007387 */ /* 0x000fe80000100800 */
[----:B------:R-:W-:-:S12]  /*3bda0*/  STL [R1+0x2488], R9 ;  /* 0x0024880901007387 */ /* 0x000fd80000100800 */
[----:B------:R0:W-:Y:S04]  /*3bdb0*/  STL.64 [R1+0x40], R40 ;  /* 0x0000402801007387 */ /* 0x0001e80000100a00 */
[----:B------:R-:W4:Y:S04]  /*3bdc0*/  LDL.LU R56, [R1+0x10] ;  /* 0x0000100001387983 */ /* 0x000f280000300800 */
[----:B------:R-:W4:Y:S04]  /*3bdd0*/  LDL.LU R57, [R1+0x14] ;  /* 0x0000140001397983 */ /* 0x000f280000300800 */
[----:B------:R-:W4:Y:S04]  /*3bde0*/  LDL.LU R58, [R1+0x18] ;  /* 0x00001800013a7983 */ /* 0x000f280000300800 */
[----:B------:R-:W4:Y:S01]  /*3bdf0*/  LDL.LU R59, [R1+0x1c] ;  /* 0x00001c00013b7983 */ /* 0x000f220000300800 */
[----:B0-----:R-:W-:-:S02]  /*3be00*/  IMAD.MOV.U32 R40, RZ, RZ, R22 ;  /* 0x000000ffff287224 */ /* 0x001fc400078e0016 */
[----:B------:R-:W-:Y:S01]  /*3be10*/  IMAD.MOV.U32 R41, RZ, RZ, R23 ;  /* 0x000000ffff297224 */ /* 0x000fe200078e0017 */
[----:B------:R-:W2:Y:S04]  /*3be20*/  LDL.LU R22, [R1+0x2930] ;  /* 0x0029300001167983 */ /* 0x000ea80000300800 */
[----:B------:R-:W2:Y:S01]  /*3be30*/  LDL.LU R23, [R1+0x292c] ;  /* 0x00292c0001177983 */ /* 0x000ea20000300800 */
[----:B------:R-:W-:Y:S01]  /*3be40*/  HMMA.16816.F32.BF16 R44, R36, R16, R44 ;  /* 0x00000010242c723c */ /* 0x000fe2000004182c */
[----:B------:R-:W-:Y:S02]  /*3be50*/  IMAD.MOV.U32 R12, RZ, RZ, R43 ;  /* 0x000000ffff0c7224 */ /* 0x000fe400078e002b */
[----:B------:R-:W-:-:S15]  /*3be60*/  IMAD.MOV.U32 R13, RZ, RZ, R42 ;  /* 0x000000ffff0d7224 */ /* 0x000fde00078e002a */
[----:B------:R-:W-:Y:S01]  /*3be70*/  NOP ;  /* 0x0000000000007918 */ /* 0x000fe20000000000 */
[----:B------:R-:W-:Y:S02]  /*3be80*/  IMAD.MOV.U32 R8, RZ, RZ, R44 ;  /* 0x000000ffff087224 */ /* 0x000fe400078e002c */
[----:B------:R-:W-:Y:S02]  /*3be90*/  IMAD.MOV.U32 R9, RZ, RZ, R45 ;  /* 0x000000ffff097224 */ /* 0x000fe400078e002d */
[----:B------:R-:W-:Y:S02]  /*3bea0*/  IMAD.MOV.U32 R17, RZ, RZ, R46 ;  /* 0x000000ffff117224 */ /* 0x000fe400078e002e */
[----:B------:R-:W-:Y:S02]  /*3beb0*/  IMAD.MOV.U32 R16, RZ, RZ, R47 ;  /* 0x000000ffff107224 */ /* 0x000fe400078e002f */
[----:B---3--:R-:W-:Y:S01]  /*3bec0*/  HMMA.16816.F32.BF16 R44, R36, R20, R48 ;  /* 0x00000014242c723c */ /* 0x008fe20000041830 */
[----:B------:R0:W-:Y:S04]  /*3bed0*/  STL [R1+0x2494], R12 ;  /* 0x0024940c01007387 */ /* 0x0001e80000100800 */
[----:B------:R1:W-:Y:S04]  /*3bee0*/  STL [R1+0x2490], R13 ;  /* 0x0024900d01007387 */ /* 0x0003e80000100800 */
[----:B------:R3:W-:Y:S04]  /*3bef0*/  STL [R1+0x249c], R9 ;  /* 0x00249c0901007387 */ /* 0x0007e80000100800 */
[----:B------:R0:W-:Y:S01]  /*3bf00*/  STL [R1+0x2498], R17 ;  /* 0x0024981101007387 */ /* 0x0001e20000100800 */
[----:B------:R-:W-:-:S02]  /*3bf10*/  IMAD.MOV.U32 R43, RZ, RZ, R0 ;  /* 0x000000ffff2b7224 */ /* 0x000fc400078e0000 */
[----:B------:R-:W-:Y:S02]  /*3bf20*/  IMAD.MOV.U32 R42, RZ, RZ, R60 ;  /* 0x000000ffff2a7224 */ /* 0x000fe400078e003c */
[----:B------:R-:W-:Y:S02]  /*3bf30*/  IMAD.MOV.U32 R48, RZ, RZ, R3 ;  /* 0x000000ffff307224 */ /* 0x000fe400078e0003 */
[----:B------:R-:W-:Y:S02]  /*3bf40*/  IMAD.MOV.U32 R51, RZ, RZ, R26 ;  /* 0x000000ffff337224 */ /* 0x000fe400078e001a */
[----:B------:R-:W-:Y:S02]  /*3bf50*/  IMAD.MOV.U32 R4, RZ, RZ, R44 ;  /* 0x000000ffff047224 */ /* 0x000fe400078e002c */
[----:B------:R-:W-:Y:S02]  /*3bf60*/  IMAD.MOV.U32 R5, RZ, RZ, R45 ;  /* 0x000000ffff057224 */ /* 0x000fe400078e002d */
[----:B------:R-:W-:-:S02]  /*3bf70*/  IMAD.MOV.U32 R0, RZ, RZ, R46 ;  /* 0x000000ffff007224 */ /* 0x000fc400078e002e */
[----:B------:R-:W-:Y:S02]  /*3bf80*/  IMAD.MOV.U32 R45, RZ, RZ, R61 ;  /* 0x000000ffff2d7224 */ /* 0x000fe400078e003d */
[----:B------:R-:W-:Y:S02]  /*3bf90*/  IMAD.MOV.U32 R60, RZ, RZ, R47 ;  /* 0x000000ffff3c7224 */ /* 0x000fe400078e002f */
[----:B------:R-:W-:Y:S02]  /*3bfa0*/  IMAD.MOV.U32 R46, RZ, RZ, R10 ;  /* 0x000000ffff2e7224 */ /* 0x000fe400078e000a */
[----:B------:R-:W-:Y:S01]  /*3bfb0*/  IMAD.MOV.U32 R47, RZ, RZ, R2 ;  /* 0x000000ffff2f7224 */ /* 0x000fe200078e0002 */
[----:B------:R-:W-:Y:S01]  /*3bfc0*/  HMMA.16816.F32.BF16 R40, R36, R28, R40 ;  /* 0x0000001c2428723c */ /* 0x000fe20000041828 */
[----:B------:R-:W-:Y:S02]  /*3bfd0*/  IMAD.MOV.U32 R28, RZ, RZ, R6 ;  /* 0x000000ffff1c7224 */ /* 0x000fe400078e0006 */
[----:B------:R-:W-:-:S05]  /*3bfe0*/  IMAD.MOV.U32 R29, RZ, RZ, R7 ;  /* 0x000000ffff1d7224 */ /* 0x000fca00078e0007 */
[----:B----4-:R-:W-:Y:S01]  /*3bff0*/  HMMA.16816.F32.BF16 R56, R36, R24, R56 ;  /* 0x000000182438723c */ /* 0x010fe20000041838 */
[----:B--2---:R-:W-:Y:S04]  /*3c000*/  STL.64 [R1+0x28c8], R22 ;  /* 0x0028c81601007387 */ /* 0x004fe80000100a00 */
[----:B------:R-:W2:Y:S04]  /*3c010*/  LDL.LU R44, [R1+0x320] ;  /* 0x00032000012c7983 */ /* 0x000ea80000300800 */
        /* <DEDUP_REMOVED lines=9> */
[----:B------:R-:W-:Y:S04]  /*3c0b0*/  STL [R1+0x2484], R5 ;  /* 0x0024840501007387 */ /* 0x000fe80000100800 */
[----:B------:R-:W-:Y:S01]  /*3c0c0*/  STL [R1+0x2480], R4 ;  /* 0x0024800401007387 */ /* 0x000fe20000100800 */
[----:B0-----:R-:W-:-:S02]  /*3c0d0*/  IMAD.MOV.U32 R12, RZ, RZ, R58 ;  /* 0x000000ffff0c7224 */ /* 0x001fc400078e003a */
[----:B-1----:R-:W-:Y:S02]  /*3c0e0*/  IMAD.MOV.U32 R13, RZ, RZ, R59 ;  /* 0x000000ffff0d7224 */ /* 0x002fe400078e003b */
[----:B---3--:R-:W-:Y:S02]  /*3c0f0*/  IMAD.MOV.U32 R9, RZ, RZ, R56 ;  /* 0x000000ffff097224 */ /* 0x008fe400078e0038 */
[----:B------:R-:W-:Y:S01]  /*3c100*/  IMAD.MOV.U32 R17, RZ, RZ, R57 ;  /* 0x000000ffff117224 */ /* 0x000fe200078e0039 */
[----:B------:R-:W3:Y:S04]  /*3c110*/  LDL.LU.64 R58, [R1+0x2910] ;  /* 0x00291000013a7983 */ /* 0x000ee80000300a00 */
[----:B------:R-:W3:Y:S04]  /*3c120*/  LDL.LU.64 R56, [R1+0x2908] ;  /* 0x0029080001387983 */ /* 0x000ee80000300a00 */
[----:B------:R0:W-:Y:S04]  /*3c130*/  STL.64 [R1+0x28c0], R30 ;  /* 0x0028c01e01007387 */ /* 0x0001e80000100a00 */
[----:B------:R-:W4:Y:S04]  /*3c140*/  LDL.LU R6, [R1+0x2904] ;  /* 0x0029040001067983 */ /* 0x000f280000300800 */
[----:B------:R-:W4:Y:S01]  /*3c150*/  LDL.LU R7, [R1+0x2900] ;  /* 0x0029000001077983 */ /* 0x000f220000300800 */
[----:B0-----:R-:W-:-:S02]  /*3c160*/  IMAD.MOV.U32 R30, RZ, RZ, R14 ;  /* 0x000000ffff1e7224 */ /* 0x001fc400078e000e */
[----:B------:R-:W-:Y:S01]  /*3c170*/  IMAD.MOV.U32 R31, RZ, RZ, R18 ;  /* 0x000000ffff1f7224 */ /* 0x000fe200078e0012 */
[----:B------:R-:W4:Y:S04]  /*3c180*/  LDL.LU R14, [R1+0x28fc] ;  /* 0x0028fc00010e7983 */ /* 0x000f280000300800 */
[----:B------:R-:W4:Y:S01]  /*3c190*/  LDL.LU R18, [R1+0x28f8] ;  /* 0x0028f80001127983 */ /* 0x000f220000300800 */
[----:B---3--:R-:W-:Y:S03]  /*3c1a0*/  HMMA.16816.F32.BF16 R56, R36, R32, R56 ;  /* 0x000000202438723c */ /* 0x008fe60000041838 */
[----:B------:R-:W3:Y:S01]  /*3c1b0*/  LDL.LU R36, [R1+0x150] ;  /* 0x0001500001247983 */ /* 0x000ee20000300800 */
[----:B--2---:R-:W-:-:S03]  /*3c1c0*/  IMAD.MOV.U32 R37, RZ, RZ, R26 ;  /* 0x000000ffff257224 */ /* 0x004fc600078e001a */
[----:B------:R-:W2:Y:S01]  /*3c1d0*/  LDL.LU R26, [R1+0x28f4] ;  /* 0x0028f400011a7983 */ /* 0x000ea20000300800 */
[----:B----4-:R-:W-:Y:S02]  /*3c1e0*/  IMAD.MOV.U32 R38, RZ, RZ, R6 ;  /* 0x000000ffff267224 */ /* 0x010fe400078e0006 */
[----:B------:R-:W-:Y:S01]  /*3c1f0*/  IMAD.MOV.U32 R39, RZ, RZ, R7 ;  /* 0x000000ffff277224 */ /* 0x000fe200078e0007 */
[----:B------:R-:W3:Y:S04]  /*3c200*/  LDL.LU R6, [R1+0x28f0] ;  /* 0x0028f00001067983 */ /* 0x000ee80000300800 */
[----:B------:R-:W3:Y:S04]  /*3c210*/  LDL.LU R7, [R1+0x28ec] ;  /* 0x0028ec0001077983 */ /* 0x000ee80000300800 */
[----:B------:R-:W-:Y:S04]  /*3c220*/  STL.64 [R1+0x2390], R58 ;  /* 0x0023903a01007387 */ /* 0x000fe80000100a00 */
[----:B------:R0:W-:Y:S02]  /*3c230*/  STL.64 [R1+0x2388], R56 ;  /* 0x0023883801007387 */ /* 0x0001e40000100a00 */
[----:B0-----:R-:W-:-:S02]  /*3c240*/  IMAD.MOV.U32 R56, RZ, RZ, R18 ;  /* 0x000000ffff387224 */ /* 0x001fc400078e0012 */
[----:B------:R-:W-:Y:S01]  /*3c250*/  IMAD.MOV.U32 R57, RZ, RZ, R14 ;  /* 0x000000ffff397224 */ /* 0x000fe200078e000e */
[----:B------:R-:W4:Y:S04]  /*3c260*/  LDL.LU R18, [R1+0x28e8] ;  /* 0x0028e80001127983 */ /* 0x000f280000300800 */
[----:B------:R-:W2:Y:S01]  /*3c270*/  LDL.LU R14, [R1+0x28e4] ;  /* 0x0028e400010e7983 */ /* 0x000ea20000300800 */
[----:B------:R-:W-:Y:S02]  /*3c280*/  IMAD.MOV.U32 R58, RZ, RZ, R10 ;  /* 0x000000ffff3a7224 */ /* 0x000fe400078e000a */
[----:B------:R-:W-:Y:S01]  /*3c290*/  IMAD.MOV.U32 R59, RZ, RZ, R61 ;  /* 0x000000ffff3b7224 */ /* 0x000fe200078e003d */
[----:B------:R-:W2:Y:S01]  /*3c2a0*/  LDL.LU R10, [R1+0x28e0] ;  /* 0x0028e000010a7983 */ /* 0x000ea20000300800 */
[----:B---3--:R-:W-:-:S15]  /*3c2b0*/  HMMA.16816.F32.BF16 R36, R52, R6, R36 ;  /* 0x000000063424723c */ /* 0x008fde0000041824 */
[----:B------:R-:W-:-:S04]  /*3c2c0*/  NOP ;  /* 0x0000000000007918 */ /* 0x000fc80000000000 */
[----:B------:R0:W-:Y:S01]  /*3c2d0*/  STL.64 [R1+0xb30], R36 ;  /* 0x000b302401007387 */ /* 0x0001e20000100a00 */
[----:B------:R-:W-:-:S03]  /*3c2e0*/  IMAD.MOV.U32 R61, RZ, RZ, R36 ;  /* 0x000000ffff3d7224 */ /* 0x000fc600078e0024 */
[----:B------:R1:W-:Y:S01]  /*3c2f0*/  STL.64 [R1+0xb38], R38 ;  /* 0x000b382601007387 */ /* 0x0003e20000100a00 */
[----:B0-----:R-:W-:-:S03]  /*3c300*/  IMAD.MOV.U32 R36, RZ, RZ, R11 ;  /* 0x000000ffff247224 */ /* 0x001fc600078e000b */
[----:B------:R-:W2:Y:S01]  /*3c310*/  LDL.LU R11, [R1+0x28dc] ;  /* 0x0028dc00010b7983 */ /* 0x000ea20000300800 */
[----:B------:R-:W-:Y:S02]  /*3c320*/  IMAD.MOV.U32 R22, RZ, RZ, R3 ;  /* 0x000000ffff167224 */ /* 0x000fe400078e0003 */
[----:B------:R-:W-:Y:S02]  /*3c330*/  IMAD.MOV.U32 R23, RZ, RZ, R2 ;  /* 0x000000ffff177224 */ /* 0x000fe400078e0002 */
[----:B------:R-:W-:Y:S02]  /*3c340*/  IMAD.MOV.U32 R37, RZ, RZ, R15 ;  /* 0x000000ffff257224 */ /* 0x000fe400078e000f */
[----:B------:R-:W3:Y:S01]  /*3c350*/  LDL.LU R15, [R1+0x28d8] ;  /* 0x0028d800010f7983 */ /* 0x000ee20000300800 */
[----:B-1----:R-:W-:-:S03]  /*3c360*/  IMAD.MOV.U32 R38, RZ, RZ, R19 ;  /* 0x000000ffff267224 */ /* 0x002fc600078e0013 */
[----:B------:R-:W4:Y:S01]  /*3c370*/  LDL.LU R19, [R1+0x28d4] ;  /* 0x0028d40001137983 */ /* 0x000f220000300800 */
[----:B------:R-:W-:-:S03]  /*3c380*/  IMAD.MOV.U32 R39, RZ, RZ, R27 ;  /* 0x000000ffff277224 */ /* 0x000fc600078e001b */
[----:B------:R-:W3:Y:S01]  /*3c390*/  LDL.LU R27, [R1+0x28d0] ;  /* 0x0028d000011b7983 */ /* 0x000ee20000300800 */
[----:B--2---:R-:W-:-:S15]  /*3c3a0*/  HMMA.16816.F32.BF16 R20, R52, R10, R20 ;  /* 0x0000000a3414723c */ /* 0x004fde0000041814 */
[----:B------:R-:W-:-:S04]  /*3c3b0*/  NOP ;  /* 0x0000000000007918 */ /* 0x000fc80000000000 */
[----:B------:R-:W-:Y:S04]  /*3c3c0*/  STL.64 [R1+0xa40], R20 ;  /* 0x000a401401007387 */ /* 0x000fe80000100a00 */
[----:B------:R0:W-:Y:S04]  /*3c3d0*/  STL.64 [R1+0xa48], R22 ;  /* 0x000a481601007387 */ /* 0x0001e80000100a00 */
[----:B0-----:R-:W2:Y:S01]  /*3c3e0*/  LDL.LU.64 R22, [R1+0x28c8] ;  /* 0x0028c80001167983 */ /* 0x001ea20000300a00 */
[----:B------:R-:W-:Y:S02]  /*3c3f0*/  IMAD.MOV.U32 R2, RZ, RZ, R43 ;  /* 0x000000ffff027224 */ /* 0x000fe400078e002b */
[----:B------:R-:W0:Y:S01]  /*3c400*/  S2R R43, SR_TID.X ;  /* 0x00000000002b7919 */ /* 0x000e220000002100 */
[----:B---3--:R-:W-:Y:S01]  /*3c410*/  HMMA.16816.F32.BF16 R56, R52, R14, R56 ;  /* 0x0000000e3438723c */ /* 0x008fe20000041838 */
[----:B------:R-:W-:-:S02]  /*3c420*/  IMAD.MOV.U32 R3, RZ, RZ, R42 ;  /* 0x000000ffff037224 */ /* 0x000fc400078e002a */
[----:B------:R-:W-:Y:S02]  /*3c430*/  IMAD.MOV.U32 R5, RZ, RZ, R40 ;  /* 0x000000ffff057224 */ /* 0x000fe400078e0028 */
[----:B------:R-:W-:-:S14]  /*3c440*/  IMAD.MOV.U32 R4, RZ, RZ, R41 ;  /* 0x000000ffff047224 */ /* 0x000fdc00078e0029 */
[----:B------:R-:W-:Y:S04]  /*3c450*/  STL.64 [R1+0x960], R56 ;  /* 0x0009603801007387 */ /* 0x000fe80000100a00 */
[----:B------:R4:W-:Y:S02]  /*3c460*/  STL.64 [R1+0x968], R58 ;  /* 0x0009683a01007387 */ /* 0x0009e40000100a00 */
[----:B----4-:R-:W-:Y:S01]  /*3c470*/  HMMA.16816.F32.BF16 R56, R52, R18, R48 ;  /* 0x000000123438723c */ /* 0x010fe20000041830 */
[C---:B0-----:R-:W-:Y:S01]  /*3c480*/  LOP3.LUT R42, R43.reuse, 0x7, RZ, 0xc0, !PT ;  /* 0x000000072b2a7812 */ /* 0x041fe200078ec0ff */
[----:B------:R-:W-:-:S04]  /*3c490*/  IMAD.SHL.U32 R40, R43, 0x2, RZ ;  /* 0x000000022b287824 */ /* 0x000fc800078e00ff */
[----:B------:R-:W-:Y:S02]  /*3c4a0*/  IMAD R41, R42, 0x210, RZ ;  /* 0x000002102a297824 */ /* 0x000fe400078e02ff */
[----:B------:R-:W-:-:S03]  /*3c4b0*/  IMAD.SHL.U32 R42, R43, 0x100, RZ ;  /* 0x000001002b2a7824 */ /* 0x000fc600078e00ff */
[----:B------:R-:W-:-:S04]  /*3c4c0*/  LOP3.LUT R43, R41, 0x10, R40, 0x78, !PT ;  /* 0x00000010292b7812 */ /* 0x000fc800078e7828 */
[----:B------:R-:W-:-:S04]  /*3c4d0*/  LOP3.LUT R43, R43, 0x1000, R42, 0xf8, !PT ;  /* 0x000010002b2b7812 */ /* 0x000fc800078ef82a */
[----:B------:R-:W-:Y:S04]  /*3c4e0*/  STL.64 [R1+0x8a0], R56 ;  /* 0x0008a03801007387 */ /* 0x000fe80000100a00 */
[----:B------:R-:W-:Y:S01]  /*3c4f0*/  STL.64 [R1+0x8a8], R58 ;  /* 0x0008a83a01007387 */ /* 0x000fe20000100a00 */
[C---:B------:R-:W-:Y:S01]  /*3c500*/  HMMA.16816.F32.BF16 R28, R52.reuse, R26, R28 ;  /* 0x0000001a341c723c */ /* 0x040fe2000004181c */
[----:B------:R-:W-:Y:S02]  /*3c510*/  IMAD.MOV.U32 R24, RZ, RZ, R35 ;  /* 0x000000ffff187224 */ /* 0x000fe400078e0023 */
[----:B------:R-:W-:Y:S01]  /*3c520*/  IMAD.MOV.U32 R25, RZ, RZ, R34 ;  /* 0x000000ffff197224 */ /* 0x000fe200078e0022 */
[----:B------:R-:W-:Y:S04]  /*3c530*/  LDSM.16.MT88.4 R48, [R43+UR5+0x6080] ;  /* 0x006080052b30783b */ /* 0x000fe80008004200 */
[----:B--2---:R-:W-:-:S15]  /*3c540*/  HMMA.16816.F32.BF16 R44, R52, R22, R44 ;  /* 0x00000016342c723c */ /* 0x004fde000004182c */
[----:B------:R-:W-:-:S04]  /*3c550*/  NOP ;  /* 0x0000000000007918 */ /* 0x000fc80000000000 */
[----:B------:R-:W-:Y:S01]  /*3c560*/  STL.64 [R1+0x860], R44 ;  /* 0x0008602c01007387 */ /* 0x000fe20000100a00 */
[----:B------:R-:W-:-:S03]  /*3c570*/  IMAD.MOV.U32 R33, RZ, RZ, R47 ;  /* 0x000000ffff217224 */ /* 0x000fc600078e002f */
[----:B------:R-:W-:Y:S01]  /*3c580*/  STL.64 [R1+0x868], R46 ;  /* 0x0008682e01007387 */ /* 0x000fe20000100a00 */
[----:B------:R-:W-:-:S03]  /*3c590*/  IMAD.MOV.U32 R32, RZ, RZ, R45 ;  /* 0x000000ffff207224 */ /* 0x000fc600078e002d */
[----:B------:R-:W0:Y:S04]  /*3c5a0*/  LDSM.16.MT88.4 R44, [R43+UR5+0x6100] ;  /* 0x006100052b2c783b */ /* 0x000e280008004200 */
        /* <DEDUP_REMOVED lines=8> */
[----:B0-----:R-:W3:Y:S04]  /*3c630*/  LDL.LU.64 R30, [R1+0x28c0] ;  /* 0x0028c000011e7983 */ /* 0x001ee80000300a00 */
[----:B------:R3:W-:Y:S04]  /*3c640*/  STL.64 [R1+0x28a0], R26 ;  /* 0x0028a01a01007387 */ /* 0x0007e80000100a00 */
[----:B------:R-:W4:Y:S04]  /*3c650*/  LDL.LU R35, [R1+0x28bc] ;  /* 0x0028bc0001237983 */ /* 0x000f280000300800 */
[----:B------:R-:W2:Y:S01]  /*3c660*/  LDL.LU R34, [R1+0x28b8] ;  /* 0x0028b80001227983 */ /* 0x000ea20000300800 */
[----:B------:R-:W-:-:S04]  /*3c670*/  LOP3.LUT R57, R41, 0x10, R40, 0x78, !PT ;  /* 0x0000001029397812 */ /* 0x000fc800078e7828 */
[----:B------:R-:W-:Y:S02]  /*3c680*/  LOP3.LUT R57, R57, 0x1000, R42, 0xf8, !PT ;  /* 0x0000100039397812 */ /* 0x000fe400078ef82a */
[----:B------:R-:W0:Y:S01]  /*3c690*/  LDSM.16.MT88.4 R40, [R43+UR5+0x6180] ;  /* 0x006180052b28783b */ /* 0x000e220008004200 */
[----:B---3--:R-:W-:Y:S02]  /*3c6a0*/  IMAD.MOV.U32 R26, RZ, RZ, R30 ;  /* 0x000000ffff1a7224 */ /* 0x008fe400078e001e */
[----:B------:R-:W-:Y:S01]  /*3c6b0*/  IMAD.MOV.U32 R27, RZ, RZ, R31 ;  /* 0x000000ffff1b7224 */ /* 0x000fe200078e001f */
[----:B------:R-:W3:Y:S04]  /*3c6c0*/  LDL.LU R30, [R1+0x28b4] ;  /* 0x0028b400011e7983 */ /* 0x000ee80000300800 */
[----:B------:R-:W3:Y:S04]  /*3c6d0*/  LDL.LU R31, [R1+0x28b0] ;  /* 0x0028b000011f7983 */ /* 0x000ee80000300800 */
[----:B0-----:R-:W-:Y:S04]  /*3c6e0*/  STL.64 [R1+0x2800], R42 ;  /* 0x0028002a01007387 */ /* 0x001fe80000100a00 */
[----:B------:R0:W-:Y:S01]  /*3c6f0*/  STL.64 [R1+0x27f8], R40 ;  /* 0x0027f82801007387 */ /* 0x0001e20000100a00 */
[----:B------:R-:W-:-:S03]  /*3c700*/  LOP3.LUT R57, R57, 0x20, RZ, 0x3c, !PT ;  /* 0x0000002039397812 */ /* 0x000fc600078e3cff */
[----:B0-----:R-:W2:Y:S04]  /*3c710*/  LDL.LU R40, [R1+0x7f0] ;  /* 0x0007f00001287983 */ /* 0x001ea80000300800 */
[----:B------:R-:W2:Y:S04]  /*3c720*/  LDL.LU R41, [R1+0x7f4] ;  /* 0x0007f40001297983 */ /* 0x000ea80000300800 */
[----:B------:R-:W2:Y:S04]  /*3c730*/  LDL.LU R42, [R1+0x7f8] ;  /* 0x0007f800012a7983 */ /* 0x000ea80000300800 */
[----:B------:R-:W2:Y:S01]  /*3c740*/  LDL.LU R43, [R1+0x7fc] ;  /* 0x0007fc00012b7983 */ /* 0x000ea20000300800 */
[----:B---3--:R-:W-:Y:S03]  /*3c750*/  HMMA.16816.F32.BF16 R36, R52, R30, R36 ;  /* 0x0000001e3424723c */ /* 0x008fe60000041824 */
[----:B------:R2:W-:Y:S04]  /*3c760*/  STL.64 [R1+0x2898], R30 ;  /* 0x0028981e01007387 */ /* 0x0005e80000100a00 */
[----:B------:R-:W3:-:S12]  /*3c770*/  LDL.LU R28, [R1+0x800] ;  /* 0x00080000011c7983 */ /* 0x000ed80000300800 */
[----:B------:R-:W-:Y:S04]  /*3c780*/  STL.64 [R1+0x810], R36 ;  /* 0x0008102401007387 */ /* 0x000fe80000100a00 */
[----:B------:R-:W-:Y:S04]  /*3c790*/  STL.64 [R1+0x818], R38 ;  /* 0x0008182601007387 */ /* 0x000fe80000100a00 */
[----:B------:R-:W0:Y:S04]  /*3c7a0*/  LDSM.16.MT88.4 R36, [R57+UR5+0x6000] ;  /* 0x006000053924783b */ /* 0x000e280008004200 */
[----:B------:R-:W3:Y:S01]  /*3c7b0*/  LDL.LU R29, [R1+0x804] ;  /* 0x00080400011d7983 */ /* 0x000ee20000300800 */
[----:B--2---:R-:W-:-:S02]  /*3c7c0*/  IMAD.MOV.U32 R30, RZ, RZ, R34 ;  /* 0x000000ffff1e7224 */ /* 0x004fc400078e0022 */
[----:B----4-:R-:W-:Y:S01]  /*3c7d0*/  IMAD.MOV.U32 R31, RZ, RZ, R35 ;  /* 0x000000ffff1f7224 */ /* 0x010fe200078e0023 */
[----:B------:R-:W2:Y:S04]  /*3c7e0*/  LDL.LU R34, [R1+0x28ac] ;  /* 0x0028ac0001227983 */ /* 0x000ea80000300800 */
[----:B------:R-:W2:Y:S04]  /*3c7f0*/  LDL.LU R35, [R1+0x28a8] ;  /* 0x0028a80001237983 */ /* 0x000ea80000300800 */
[----:B0-----:R-:W-:Y:S04]  /*3c800*/  STL.64 [R1+0x27e0], R38 ;  /* 0x0027e02601007387 */ /* 0x001fe80000100a00 */
[----:B------:R0:W-:Y:S04]  /*3c810*/  STL.64 [R1+0x27d8], R36 ;  /* 0x0027d82401007387 */ /* 0x0001e80000100a00 */
[----:B0-----:R-:W4:Y:S04]  /*3c820*/  LDL.LU R36, [R1+0x6a0] ;  /* 0x0006a00001247983 */ /* 0x001f280000300800 */
[----:B------:R-:W4:Y:S04]  /*3c830*/  LDL.LU R37, [R1+0x6a4] ;  /* 0x0006a40001257983 */ /* 0x000f280000300800 */
[----:B------:R-:W4:Y:S04]  /*3c840*/  LDL.LU R38, [R1+0x6a8] ;  /* 0x0006a80001267983 */ /* 0x000f280000300800 */
[----:B------:R-:W4:Y:S04]  /*3c850*/  LDL.LU R39, [R1+0x6ac] ;  /* 0x0006ac0001277983 */ /* 0x000f280000300800 */
[----:B--2---:R-:W-:Y:S04]  /*3c860*/  STL.64 [R1+0x2890], R34 ;  /* 0x0028902201007387 */ /* 0x004fe80000100a00 */
[----:B------:R3:W-:Y:S01]  /*3c870*/  STL.64 [R1+0x2888], R32 ;  /* 0x0028882001007387 */ /* 0x0007e20000100a00 */
[----:B----4-:R-:W-:Y:S03]  /*3c880*/  HMMA.16816.F32.BF16 R36, R52, R34, R36 ;  /* 0x000000223424723c */ /* 0x010fe60000041824 */
[----:B------:R-:W0:Y:S05]  /*3c890*/  LDSM.16.MT88.4 R52, [R57+UR5+0x6080] ;  /* 0x006080053934783b */ /* 0x000e2a0008004200 */
[C---:B---3--:R-:W-:Y:S08]  /*3c8a0*/  HMMA.16816.F32.BF16 R32, R48.reuse, R6, R28 ;  /* 0x000000063020723c */ /* 0x048ff0000004181c */
[C---:B------:R-:W-:Y:S03]  /*3c8b0*/  HMMA.16816.F32.BF16 R28, R48.reuse, R10, R40 ;  /* 0x0000000a301c723c */ /* 0x040fe60000041828 */
[----:B------:R-:W-:Y:S04]  /*3c8c0*/  STL.64 [R1+0x6a0], R36 ;  /* 0x0006a02401007387 */ /* 0x000fe80000100a00 */
[----:B------:R-:W-:Y:S04]  /*3c8d0*/  STL.64 [R1+0x6a8], R38 ;  /* 0x0006a82601007387 */ /* 0x000fe80000100a00 */
[----:B0-----:R-:W-:Y:S04]  /*3c8e0*/  STL.64 [R1+0x2770], R54 ;  /* 0x0027703601007387 */ /* 0x001fe80000100a00 */
[----:B------:R-:W-:Y:S04]  /*3c8f0*/  STL.64 [R1+0x2768], R52 ;  /* 0x0027683401007387 */ /* 0x000fe80000100a00 */
[----:B------:R-:W-:Y:S04]  /*3c900*/  STL [R1+0x2750], R57 ;  /* 0x0027503901007387 */ /* 0x000fe80000100800 */
[----:B------:R-:W-:Y:S04]  /*3c910*/  STL.64 [R1+0x2870], R10 ;  /* 0x0028700a01007387 */ /* 0x000fe80000100a00 */
[----:B------:R-:W-:Y:S04]  /*3c920*/  STL.64 [R1+0xb00], R32 ;  /* 0x000b002001007387 */ /* 0x000fe80000100a00 */
[----:B------:R-:W-:Y:S04]  /*3c930*/  STL.64 [R1+0xb08], R34 ;  /* 0x000b082201007387 */ /* 0x000fe80000100a00 */
[----:B------:R0:W-:Y:S02]  /*3c940*/  STL.64 [R1+0x2868], R8 ;  /* 0x0028680801007387 */ /* 0x0001e40000100a00 */
[C---:B0-----:R-:W-:Y:S02]  /*3c950*/  HMMA.16816.F32.BF16 R8, R48.reuse, R14, R24 ;  /* 0x0000000e3008723c */ /* 0x041fe40000041818 */
        /* <DEDUP_REMOVED lines=69> */
[----:B------:R-:W2:Y:S01]  /*3cdb0*/  LDL.LU R42, [R1+0x5c8] ;  /* 0x0005c800012a7983 */ /* 0x000ea20000300800 */
[----:B---3--:R-:W-:Y:S03]  /*3cdc0*/  HMMA.16816.F32.BF16 R24, R48, R22, R24 ;  /* 0x000000163018723c */ /* 0x008fe60000041818 */
[----:B------:R-:W2:Y:S04]  /*3cdd0*/  LDL.LU R43, [R1+0x5cc] ;  /* 0x0005cc00012b7983 */ /* 0x000ea80000300800 */
[----:B------:R-:W-:Y:S04]  /*3cde0*/  STL.64 [R1+0x27f0], R38 ;  /* 0x0027f02601007387 */ /* 0x000fe80000100a00 */
[----:B------:R0:W-:Y:S04]  /*3cdf0*/  STL.64 [R1+0x27e8], R36 ;  /* 0x0027e82401007387 */ /* 0x0001e80000100a00 */
        /* <DEDUP_REMOVED lines=12> */
[----:B------:R-:W-:Y:S01]  /*3cec0*/  STL.64 [R1+0x840], R24 ;  /* 0x0008401801007387 */ /* 0x000fe20000100a00 */
[----:B------:R-:W-:-:S03]  /*3ced0*/  IMAD.MOV.U32 R21, RZ, RZ, R26 ;  /* 0x000000ffff157224 */ /* 0x000fc600078e001a */
[----:B------:R0:W-:Y:S04]  /*3cee0*/  STL.64 [R1+0x848], R26 ;  /* 0x0008481a01007387 */ /* 0x0001e80000100a00 */
[----:B0-----:R-:W2:Y:S02]  /*3cef0*/  LDL.LU.64 R26, [R1+0x28a0] ;  /* 0x0028a000011a7983 */ /* 0x001ea40000300a00 */
        /* <DEDUP_REMOVED lines=11> */
[----:B--2---:R-:W-:Y:S03]  /*3cfb0*/  HMMA.16816.F32.BF16 R48, R48, R34, R44 ;  /* 0x000000223030723c */ /* 0x004fe6000004182c */
[----:B------:R-:W2:Y:S04]  /*3cfc0*/  LDL.LU.64 R46, [R1+0x2880] ;  /* 0x00288000012e7983 */ /* 0x000ea80000300a00 */
[----:B------:R-:W2:-:S12]  /*3cfd0*/  LDL.LU.64 R44, [R1+0x2878] ;  /* 0x00287800012c7983 */ /* 0x000e980000300a00 */
        /* <DEDUP_REMOVED lines=30> */
[----:B------:R-:W-:Y:S01]  /*3d1c0*/  IMAD.MOV.U32 R20, RZ, RZ, R24 ;  /* 0x000000ffff147224 */ /* 0x000fe200078e0018 */
[----:B--2---:R-:W-:-:S15]  /*3d1d0*/  HMMA.16816.F32.BF16 R40, R44, R22, R40 ;  /* 0x000000162c28723c */ /* 0x004fde0000041828 */
[----:B------:R-:W-:-:S04]  /*3d1e0*/  NOP ;  /* 0x0000000000007918 */ /* 0x000fc80000000000 */
[----:B------:R-:W-:Y:S01]  /*3d1f0*/  STL.64 [R1+0x5b0], R40 ;  /* 0x0005b02801007387 */ /* 0x000fe20000100a00 */
[----:B------:R-:W-:-:S03]  /*3d200*/  IMAD.MOV.U32 R25, RZ, RZ, R42 ;  /* 0x000000ffff197224 */ /* 0x000fc600078e002a */
[----:B------:R0:W-:Y:S01]  /*3d210*/  STL.64 [R1+0x5b8], R42 ;  /* 0x0005b82a01007387 */ /* 0x0001e20000100a00 */
[----:B------:R-:W-:-:S03]  /*3d220*/  IMAD.MOV.U32 R24, RZ, RZ, R40 ;  /* 0x000000ffff187224 */ /* 0x000fc600078e0028 */
        /* <DEDUP_REMOVED lines=37> */
[----:B0-----:R-:W2:Y:S04]  /*3d480*/  LDL.LU R8, [R1+0x380] ;  /* 0x0003800001087983 */ /* 0x001ea80000300800 */
[----:B------:R-:W2:Y:S04]  /*3d490*/  LDL.LU R9, [R1+0x384] ;  /* 0x0003840001097983 */ /* 0x000ea80000300800 */
[----:B------:R-:W2:Y:S04]  /*3d4a0*/  LDL.LU R10, [R1+0x388] ;  /* 0x00038800010a7983 */ /* 0x000ea80000300800 */
[----:B------:R-:W2:Y:S04]  /*3d4b0*/  LDL.LU R11, [R1+0x38c] ;  /* 0x00038c00010b7983 */ /* 0x000ea80000300800 */
[----:B------:R-:W-:Y:S04]  /*3d4c0*/  STL.64 [R1+0x27c0], R14 ;  /* 0x0027c00e01007387 */ /* 0x000fe80000100a00 */
[----:B------:R-:W-:Y:S01]  /*3d4d0*/  STL.64 [R1+0x27b8], R12 ;  /* 0x0027b80c01007387 */ /* 0x000fe20000100a00 */
        /* <DEDUP_REMOVED lines=9> */
[----:B0-----:R-:W-:-:S15]  /*3d570*/  HMMA.16816.F32.BF16 R8, R40, R22, R48 ;  /* 0x000000162808723c */ /* 0x001fde0000041830 */
[----:B------:R-:W-:-:S04]  /*3d580*/  NOP ;  /* 0x0000000000007918 */ /* 0x000fc80000000000 */
[----:B------:R-:W-:Y:S01]  /*3d590*/  STL.64 [R1+0x380], R8 ;  /* 0x0003800801007387 */ /* 0x000fe20000100a00 */
[----:B------:R-:W-:-:S03]  /*3d5a0*/  IMAD.MOV.U32 R29, RZ, RZ, R10 ;  /* 0x000000ffff1d7224 */ /* 0x000fc600078e000a */
[----:B------:R4:W-:Y:S01]  /*3d5b0*/  STL.64 [R1+0x388], R10 ;  /* 0x0003880a01007387 */ /* 0x0009e20000100a00 */
[----:B------:R-:W-:Y:S02]  /*3d5c0*/  IMAD.MOV.U32 R28, RZ, RZ, R8 ;  /* 0x000000ffff1c7224 */ /* 0x000fe400078e0008 */
[----:B----4-:R-:W-:Y:S01]  /*3d5d0*/  HMMA.16816.F32.BF16 R8, R40, R26, R56 ;  /* 0x0000001a2808723c */ /* 0x010fe20000041838 */
[----:B------:R-:W-:Y:S04]  /*3d5e0*/  STL.64 [R1+0x27a0], R26 ;  /* 0x0027a01a01007387 */ /* 0x000fe80000100a00 */
[----:B------:R-:W-:-:S14]  /*3d5f0*/  STL.64 [R1+0x2798], R24 ;  /* 0x0027981801007387 */ /* 0x000fdc0000100a00 */
[----:B------:R-:W-:Y:S04]  /*3d600*/  STL.64 [R1+0x150], R8 ;  /* 0x0001500801007387 */ /* 0x000fe80000100a00 */
[----:B------:R0:W-:Y:S02]  /*3d610*/  STL.64 [R1+0x158], R10 ;  /* 0x0001580a01007387 */ /* 0x0001e40000100a00 */
[----:B0-----:R-:W-:Y:S02]  /*3d620*/  HMMA.16816.F32.BF16 R8, R40, R30, R52 ;  /* 0x0000001e2808723c */ /* 0x001fe40000041834 */
[----:B------:R-:W-:Y:S04]  /*3d630*/  STL.64 [R1+0x2790], R30 ;  /* 0x0027901e01007387 */ /* 0x000fe80000100a00 */
[----:B------:R0:W-:-:S13]  /*3d640*/  STL.64 [R1+0x2788], R28 ;  /* 0x0027881c01007387 */ /* 0x0001da0000100a00 */
[----:B------:R1:W-:Y:S04]  /*3d650*/  STL.64 [R1+0x350], R8 ;  /* 0x0003500801007387 */ /* 0x0003e80000100a00 */
[----:B------:R2:W-:Y:S04]  /*3d660*/  STL.64 [R1+0x358], R10 ;  /* 0x0003580a01007387 */ /* 0x0005e80000100a00 */
[----:B------:R-:W4:Y:S04]  /*3d670*/  LDL.LU R52, [R1+0x110] ;  /* 0x0001100001347983 */ /* 0x000f280000300800 */
[----:B------:R-:W4:Y:S04]  /*3d680*/  LDL.LU R53, [R1+0x114] ;  /* 0x0001140001357983 */ /* 0x000f280000300800 */
[----:B------:R-:W3:Y:S04]  /*3d690*/  LDL.LU R54, [R1+0x118] ;  /* 0x0001180001367983 */ /* 0x000ee80000300800 */
[----:B------:R-:W3:Y:S04]  /*3d6a0*/  LDL.LU R55, [R1+0x11c] ;  /* 0x00011c0001377983 */ /* 0x000ee80000300800 */
        /* <DEDUP_REMOVED lines=16> */
[----:B-1----:R-:W4:Y:S04]  /*3d7b0*/  LDL.LU R8, [R1+0x310] ;  /* 0x0003100001087983 */ /* 0x002f280000300800 */
[----:B------:R-:W4:Y:S04]  /*3d7c0*/  LDL.LU R9, [R1+0x314] ;  /* 0x0003140001097983 */ /* 0x000f280000300800 */
[----:B--2---:R-:W2:Y:S04]  /*3d7d0*/  LDL.LU R10, [R1+0x318] ;  /* 0x00031800010a7983 */ /* 0x004ea80000300800 */
[----:B------:R-:W2:Y:S04]  /*3d7e0*/  LDL.LU R11, [R1+0x31c] ;  /* 0x00031c00010b7983 */ /* 0x000ea80000300800 */
[----:B------:R-:W2:Y:S04]  /*3d7f0*/  LDL.LU R12, [R1+0x300] ;  /* 0x00030000010c7983 */ /* 0x000ea80000300800 */
[----:B------:R-:W2:Y:S04]  /*3d800*/  LDL.LU R13, [R1+0x304] ;  /* 0x00030400010d7983 */ /* 0x000ea80000300800 */
[----:B------:R-:W2:Y:S04]  /*3d810*/  LDL.LU R14, [R1+0x308] ;  /* 0x00030800010e7983 */ /* 0x000ea80000300800 */
[----:B------:R-:W2:Y:S04]  /*3d820*/  LDL.LU R15, [R1+0x30c] ;  /* 0x00030c00010f7983 */ /* 0x000ea80000300800 */
[----:B---3--:R-:W-:Y:S04]  /*3d830*/  STL.64 [R1+0x2780], R54 ;  /* 0x0027803601007387 */ /* 0x008fe80000100a00 */
[----:B----4-:R0:W-:Y:S04]  /*3d840*/  STL.64 [R1+0x2778], R52 ;  /* 0x0027783401007387 */ /* 0x0101e80000100a00 */
[----:B0-----:R-:W3:Y:S04]  /*3d850*/  LDL.LU R52, [R1+0x2b0] ;  /* 0x0002b00001347983 */ /* 0x001ee80000300800 */
[----:B------:R-:W3:Y:S04]  /*3d860*/  LDL.LU R53, [R1+0x2b4] ;  /* 0x0002b40001357983 */ /* 0x000ee80000300800 */
[----:B------:R-:W3:Y:S04]  /*3d870*/  LDL.LU R54, [R1+0x2b8] ;  /* 0x0002b80001367983 */ /* 0x000ee80000300800 */
[----:B------:R-:W3:Y:S04]  /*3d880*/  LDL.LU R55, [R1+0x2bc] ;  /* 0x0002bc0001377983 */ /* 0x000ee80000300800 */
[----:B------:R-:W4:Y:S04]  /*3d890*/  LDL.LU R56, [R1+0xf0] ;  /* 0x0000f00001387983 */ /* 0x000f280000300800 */
[----:B------:R-:W4:Y:S04]  /*3d8a0*/  LDL.LU R57, [R1+0xf4] ;  /* 0x0000f40001397983 */ /* 0x000f280000300800 */
[----:B------:R-:W3:Y:S04]  /*3d8b0*/  LDL.LU R58, [R1+0xf8] ;  /* 0x0000f800013a7983 */ /* 0x000ee80000300800 */
[----:B------:R-:W3:Y:S01]  /*3d8c0*/  LDL.LU R59, [R1+0xfc] ;  /* 0x0000fc00013b7983 */ /* 0x000ee20000300800 */
[----:B------:R-:W-:Y:S08]  /*3d8d0*/  HMMA.16816.F32.BF16 R44, R40, R34, R44 ;  /* 0x00000022282c723c */ /* 0x000ff0000004182c */
[C---:B--2---:R-:W-:Y:S01]  /*3d8e0*/  HMMA.16816.F32.BF16 R8, R36.reuse, R6, R8 ;  /* 0x000000062408723c */ /* 0x044fe20000041808 */
[----:B---3--:R-:W-:Y:S04]  /*3d8f0*/  STL.64 [R1+0x2760], R58 ;  /* 0x0027603a01007387 */ /* 0x008fe80000100a00 */
[----:B----4-:R0:W-:Y:S04]  /*3d900*/  STL.64 [R1+0x2758], R56 ;  /* 0x0027583801007387 */ /* 0x0101e80000100a00 */
        /* <DEDUP_REMOVED lines=9> */
[----:B------:R0:W-:Y:S04]  /*3d9a0*/  STL.64 [R1+0x340], R44 ;  /* 0x0003402c01007387 */ /* 0x0001e80000100a00 */
[----:B------:R1:W-:Y:S04]  /*3d9b0*/  STL.64 [R1+0x348], R46 ;  /* 0x0003482e01007387 */ /* 0x0003e80000100a00 */
[----:B------:R-:W4:Y:S04]  /*3d9c0*/  LDL.LU R41, [R1+0x2e4] ;  /* 0x0002e40001297983 */ /* 0x000f280000300800 */
[----:B------:R-:W4:Y:S04]  /*3d9d0*/  LDL.LU R42, [R1+0x2e8] ;  /* 0x0002e800012a7983 */ /* 0x000f280000300800 */
[----:B------:R-:W4:Y:S04]  /*3d9e0*/  LDL.LU R43, [R1+0x2ec] ;  /* 0x0002ec00012b7983 */ /* 0x000f280000300800 */
[----:B0-----:R-:W2:Y:S04]  /*3d9f0*/  LDL.LU R44, [R1+0x290] ;  /* 0x00029000012c7983 */ /* 0x001ea80000300800 */
[----:B------:R-:W2:Y:S04]  /*3da00*/  LDL.LU R45, [R1+0x294] ;  /* 0x00029400012d7983 */ /* 0x000ea80000300800 */
[----:B-1----:R-:W2:Y:S04]  /*3da10*/  LDL.LU R46, [R1+0x298] ;  /* 0x00029800012e7983 */ /* 0x002ea80000300800 */
[----:B------:R-:W2:Y:S04]  /*3da20*/  LDL.LU R47, [R1+0x29c] ;  /* 0x00029c00012f7983 */ /* 0x000ea80000300800 */
        /* <DEDUP_REMOVED lines=14> */
[----:B0-----:R-:W4:Y:S01]  /*3db10*/  LDL.LU.64 R18, [R1+0x27b0] ;  /* 0x0027b00001127983 */ /* 0x001f220000300a00 */
[C---:B------:R-:W-:Y:S03]  /*3db20*/  HMMA.16816.F32.BF16 R24, R36.reuse, R22, R24 ;  /* 0x000000162418723c */ /* 0x040fe60000041818 */
[----:B------:R-:W2:Y:S05]  /*3db30*/  LDL.LU.64 R16, [R1+0x27a8] ;  /* 0x0027a80001107983 */ /* 0x000eaa0000300a00 */
        /* <DEDUP_REMOVED lines=47> */
[----:B------:R0:W-:Y:S04]  /*3de30*/  STL.64 [R1+0xa00], R56 ;  /* 0x000a003801007387 */ /* 0x0001e80000100a00 */
[----:B------:R1:W-:Y:S04]  /*3de40*/  STL.64 [R1+0xa08], R58 ;  /* 0x000a083a01007387 */ /* 0x0003e80000100a00 */
[----:B0-----:R-:W2:Y:S01]  /*3de50*/  LDL.LU R57, [R1+0x2750] ;  /* 0x0027500001397983 */ /* 0x001ea20000300800 */
[C---:B---3--:R-:W-:Y:S01]  /*3de60*/  HMMA.16816.F32.BF16 R4, R52.reuse, R14, R4 ;  /* 0x0000000e3404723c */ /* 0x048fe20000041804 */
[----:B-1----:R-:W0:Y:S02]  /*3de70*/  S2R R59, SR_TID.X ;  /* 0x00000000003b7919 */ /* 0x002e240000002100 */
[----:B------:R-:W-:Y:S01]  /*3de80*/  STL.64 [R1+0x2738], R10 ;  /* 0x0027380a01007387 */ /* 0x000fe20000100a00 */
[----:B------:R-:W1:Y:S03]  /*3de90*/  S2R R58, SR_TID.X ;  /* 0x00000000003a7919 */ /* 0x000e660000002100 */
[----:B------:R-:W-:Y:S04]  /*3dea0*/  STL.64 [R1+0x2730], R8 ;  /* 0x0027300801007387 */ /* 0x000fe80000100a00 */
[----:B------:R-:W-:Y:S04]  /*3deb0*/  STL.64 [R1+0x2728], R14 ;  /* 0x0027280e01007387 */ /* 0x000fe80000100a00 */
[----:B------:R-:W-:Y:S04]  /*3dec0*/  STL.64 [R1+0x2720], R12 ;  /* 0x0027200c01007387 */ /* 0x000fe80000100a00 */
[----:B------:R-:W-:Y:S04]  /*3ded0*/  STL.64 [R1+0x920], R4 ;  /* 0x0009200401007387 */ /* 0x000fe80000100a00 */
[----:B------:R3:W-:Y:S02]  /*3dee0*/  STL.64 [R1+0x928], R6 ;  /* 0x0009280601007387 */ /* 0x0007e40000100a00 */
[----:B---3--:R-:W-:Y:S02]  /*3def0*/  HMMA.16816.F32.BF16 R4, R52, R18, R48 ;  /* 0x000000123404723c */ /* 0x008fe40000041830 */
[----:B------:R-:W-:Y:S04]  /*3df00*/  STL.64 [R1+0x2718], R18 ;  /* 0x0027181201007387 */ /* 0x000fe80000100a00 */
[----:B------:R-:W-:Y:S01]  /*3df10*/  STL.64 [R1+0x2710], R16 ;  /* 0x0027101001007387 */ /* 0x000fe20000100a00 */
[----:B0-----:R-:W-:-:S05]  /*3df20*/  LOP3.LUT R59, R59, 0x7, RZ, 0xc0, !PT ;  /* 0x000000073b3b7812 */ /* 0x001fca00078ec0ff */
[----:B------:R-:W-:-:S07]  /*3df30*/  IMAD R59, R59, 0x210, RZ ;  /* 0x000002103b3b7824 */ /* 0x000fce00078e02ff */
[----:B------:R-:W-:Y:S04]  /*3df40*/  STL.64 [R1+0x7a0], R4 ;  /* 0x0007a00401007387 */ /* 0x000fe80000100a00 */
[----:B------:R0:W-:Y:S02]  /*3df50*/  STL.64 [R1+0x7a8], R6 ;  /* 0x0007a80601007387 */ /* 0x0001e40000100a00 */
[----:B0-----:R-:W-:Y:S02]  /*3df60*/  HMMA.16816.F32.BF16 R4, R52, R22, R44 ;  /* 0x000000163404723c */ /* 0x001fe4000004182c */
[----:B------:R-:W-:-:S15]  /*3df70*/  STL.64 [R1+0x2708], R22 ;  /* 0x0027081601007387 */ /* 0x000fde0000100a00 */
[----:B------:R-:W-:Y:S02]  /*3df80*/  NOP ;  /* 0x0000000000007918 */ /* 0x000fe40000000000 */
[----:B------:R-:W-:Y:S04]  /*3df90*/  STL.64 [R1+0x620], R4 ;  /* 0x0006200401007387 */ /* 0x000fe80000100a00 */
[----:B------:R4:W-:Y:S02]  /*3dfa0*/  STL.64 [R1+0x628], R6 ;  /* 0x0006280601007387 */ /* 0x0009e40000100a00 */
[----:B----4-:R-:W-:Y:S02]  /*3dfb0*/  HMMA.16816.F32.BF16 R4, R52, R26, R40 ;  /* 0x0000001a3404723c */ /* 0x010fe40000041828 */
[----:B------:R-:W-:Y:S04]  /*3dfc0*/  STL.64 [R1+0x2700], R20 ;  /* 0x0027001401007387 */ /* 0x000fe80000100a00 */
[----:B--2---:R-:W0:Y:S04]  /*3dfd0*/  LDSM.16.MT88.4 R44, [R57+UR5+0x6180] ;  /* 0x00618005392c783b */ /* 0x004e280008004200 */
[----:B------:R1:W-:Y:S02]  /*3dfe0*/  LDSM.16.MT88.4 R48, [R57+UR5+0x6100] ;  /* 0x006100053930783b */ /* 0x0003e40008004200 */
[----:B-1----:R-:W-:-:S02]  /*3dff0*/  IMAD.SHL.U32 R57, R58, 0x2, RZ ;  /* 0x000000023a397824 */ /* 0x002fc400078e00ff */
[----:B------:R-:W-:-:S03]  /*3e000*/  IMAD.SHL.U32 R58, R58, 0x100, RZ ;  /* 0x000001003a3a7824 */ /* 0x000fc600078e00ff */
[----:B------:R-:W-:-:S04]  /*3e010*/  LOP3.LUT R59, R59, 0x10, R57, 0x78, !PT ;  /* 0x000000103b3b7812 */ /* 0x000fc800078e7839 */
[----:B------:R-:W-:-:S04]  /*3e020*/  LOP3.LUT R59, R59, 0x1000, R58, 0xf8, !PT ;  /* 0x000010003b3b7812 */ /* 0x000fc800078ef83a */
[----:B------:R-:W-:-:S05]  /*3e030*/  LOP3.LUT R59, R59, 0x40, RZ, 0x3c, !PT ;  /* 0x000000403b3b7812 */ /* 0x000fca00078e3cff */
[----:B------:R1:W2:Y:S02]  /*3e040*/  LDSM.16.MT88.4 R40, [R59+UR5+0x6000] ;  /* 0x006000053b28783b */ /* 0x0002a40008004200 */
[----:B-1----:R-:W1:Y:S02]  /*3e050*/  S2R R59, SR_TID.X ;  /* 0x00000000003b7919 */ /* 0x002e640000002100 */
[----:B0-----:R-:W-:Y:S04]  /*3e060*/  STL.64 [R1+0x26c8], R46 ;  /* 0x0026c82e01007387 */ /* 0x001fe80000100a00 */
[----:B------:R-:W-:Y:S04]  /*3e070*/  STL.64 [R1+0x26c0], R44 ;  /* 0x0026c02c01007387 */ /* 0x000fe80000100a00 */
[----:B------:R-:W-:Y:S04]  /*3e080*/  STL.64 [R1+0x26f8], R26 ;  /* 0x0026f81a01007387 */ /* 0x000fe80000100a00 */
[----:B------:R-:W-:Y:S04]  /*3e090*/  STL.64 [R1+0x26f0], R24 ;  /* 0x0026f01801007387 */ /* 0x000fe80000100a00 */
[----:B------:R-:W-:Y:S04]  /*3e0a0*/  STL.64 [R1+0x310], R4 ;  /* 0x0003100401007387 */ /* 0x000fe80000100a00 */
[----:B------:R0:W-:Y:S02]  /*3e0b0*/  STL.64 [R1+0x318], R6 ;  /* 0x0003180601007387 */ /* 0x0001e40000100a00 */
[----:B0-----:R-:W-:Y:S01]  /*3e0c0*/  HMMA.16816.F32.BF16 R4, R52, R30, R36 ;  /* 0x0000001e3404723c */ /* 0x001fe20000041824 */
[C---:B-1----:R-:W-:Y:S01]  /*3e0d0*/  LOP3.LUT R58, R59.reuse, 0x7, RZ, 0xc0, !PT ;  /* 0x000000073b3a7812 */ /* 0x042fe200078ec0ff */
[----:B------:R-:W-:Y:S01]  /*3e0e0*/  IMAD.SHL.U32 R38, R59, 0x2, RZ ;  /* 0x000000023b267824 */ /* 0x000fe200078e00ff */
[----:B--2---:R0:W-:Y:S04]  /*3e0f0*/  STL.64 [R1+0x2648], R42 ;  /* 0x0026482a01007387 */ /* 0x0041e80000100a00 */
[----:B------:R-:W-:Y:S01]  /*3e100*/  STL.64 [R1+0x2640], R40 ;  /* 0x0026402801007387 */ /* 0x000fe20000100a00 */
[----:B------:R-:W-:-:S03]  /*3e110*/  IMAD R39, R58, 0x210, RZ ;  /* 0x000002103a277824 */ /* 0x000fc600078e02ff */
[----:B------:R-:W-:Y:S01]  /*3e120*/  STL.64 [R1+0x26e8], R30 ;  /* 0x0026e81e01007387 */ /* 0x000fe20000100a00 */
[----:B------:R-:W-:-:S07]  /*3e130*/  IMAD.SHL.U32 R59, R59, 0x100, RZ ;  /* 0x000001003b3b7824 */ /* 0x000fce00078e00ff */
[----:B------:R-:W-:Y:S04]  /*3e140*/  STL.64 [R1+0x2c0], R4 ;  /* 0x0002c00401007387 */ /* 0x000fe80000100a00 */
[----:B------:R-:W-:Y:S04]  /*3e150*/  STL.64 [R1+0x2c8], R6 ;  /* 0x0002c80601007387 */ /* 0x000fe80000100a00 */
[----:B------:R-:W-:Y:S04]  /*3e160*/  STL.64 [R1+0x26e0], R28 ;  /* 0x0026e01c01007387 */ /* 0x000fe80000100a00 */
[----:B------:R-:W2:Y:S04]  /*3e170*/  LDL.LU R56, [R1+0x480] ;  /* 0x0004800001387983 */ /* 0x000ea80000300800 */
[----:B------:R-:W2:Y:S01]  /*3e180*/  LDL.LU R57, [R1+0x484] ;  /* 0x0004840001397983 */ /* 0x000ea20000300800 */
[----:B0-----:R-:W-:-:S03]  /*3e190*/  LOP3.LUT R43, R39, 0x10, R38, 0x78, !PT ;  /* 0x00000010272b7812 */ /* 0x001fc600078e7826 */
[----:B------:R-:W3:Y:S01]  /*3e1a0*/  LDL.LU R58, [R1+0x488] ;  /* 0x00048800013a7983 */ /* 0x000ee20000300800 */
[----:B------:R-:W-:-:S03]  /*3e1b0*/  LOP3.LUT R43, R43, 0x1000, R59, 0xf8, !PT ;  /* 0x000010002b2b7812 */ /* 0x000fc600078ef83b */
[----:B------:R-:W3:Y:S01]  /*3e1c0*/  LDL.LU R59, [R1+0x48c] ;  /* 0x00048c00013b7983 */ /* 0x000ee20000300800 */
[----:B------:R-:W-:-:S05]  /*3e1d0*/  LOP3.LUT R43, R43, 0x40, RZ, 0x3c, !PT ;  /* 0x000000402b2b7812 */ /* 0x000fca00078e3cff */
[----:B------:R-:W0:Y:S04]  /*3e1e0*/  LDSM.16.MT88.4 R36, [R43+UR5+0x6080] ;  /* 0x006080052b24783b */ /* 0x000e280008004200 */
[----:B---3--:R-:W-:Y:S04]  /*3e1f0*/  STL.64 [R1+0x2658], R58 ;  /* 0x0026583a01007387 */ /* 0x008fe80000100a00 */
[----:B--2---:R-:W-:Y:S04]  /*3e200*/  STL.64 [R1+0x2650], R56 ;  /* 0x0026503801007387 */ /* 0x004fe80000100a00 */
[----:B0-----:R-:W-:Y:S04]  /*3e210*/  STL.64 [R1+0x2618], R38 ;  /* 0x0026182601007387 */ /* 0x001fe80000100a00 */
[----:B------:R0:W-:Y:S04]  /*3e220*/  STL.64 [R1+0x2610], R36 ;  /* 0x0026102401007387 */ /* 0x0001e80000100a00 */
        /* <DEDUP_REMOVED lines=72> */
[----:B--2---:R-:W-:Y:S03]  /*3e6b0*/  HMMA.16816.F32.BF16 R52, R52, R34, R4 ;  /* 0x000000223434723c */ /* 0x004fe60000041804 */
[----:B---3--:R-:W-:Y:S04]  /*3e6c0*/  STL.64 [R1+0x26b8], R38 ;  /* 0x0026b82601007387 */ /* 0x008fe80000100a00 */
        /* <DEDUP_REMOVED lines=9> */
[----:B------:R-:W4:Y:S04]  /*3e760*/  LDL.LU.64 R6, [R1+0x2748] ;  /* 0x0027480001067983 */ /* 0x000f280000300a00 */
[----:B------:R-:W2:Y:S04]  /*3e770*/  LDL.LU.64 R4, [R1+0x2740] ;  /* 0x0027400001047983 */ /* 0x000ea80000300a00 */
[----:B------:R-:W-:Y:S04]  /*3e780*/  STL.64 [R1+0x180], R52 ;  /* 0x0001803401007387 */ /* 0x000fe80000100a00 */
[----:B------:R-:W-:Y:S04]  /*3e790*/  STL.64 [R1+0x188], R54 ;  /* 0x0001883601007387 */ /* 0x000fe80000100a00 */
[----:B------:R0:W1:Y:S04]  /*3e7a0*/  LDSM.16.MT88.4 R52, [R43+UR5+0x6100] ;  /* 0x006100052b34783b */ /* 0x0000680008004200 */
[----:B------:R-:W2:Y:S04]  /*3e7b0*/  LDL.LU R40, [R1+0x330] ;  /* 0x0003300001287983 */ /* 0x000ea80000300800 */
[----:B------:R-:W2:Y:S04]  /*3e7c0*/  LDL.LU R41, [R1+0x334] ;  /* 0x0003340001297983 */ /* 0x000ea80000300800 */
[----:B------:R-:W2:Y:S04]  /*3e7d0*/  LDL.LU R42, [R1+0x338] ;  /* 0x00033800012a7983 */ /* 0x000ea80000300800 */
[----:B0-----:R-:W2:Y:S04]  /*3e7e0*/  LDL.LU R43, [R1+0x33c] ;  /* 0x00033c00012b7983 */ /* 0x001ea80000300800 */
[----:B-1----:R-:W-:Y:S04]  /*3e7f0*/  STL.64 [R1+0x25c8], R54 ;  /* 0x0025c83601007387 */ /* 0x002fe80000100a00 */
[----:B------:R0:W-:Y:S04]  /*3e800*/  STL.64 [R1+0x25c0], R52 ;  /* 0x0025c03401007387 */ /* 0x0001e80000100a00 */
[----:B0-----:R-:W2:Y:S04]  /*3e810*/  LDL.LU R52, [R1+0x4a0] ;  /* 0x0004a00001347983 */ /* 0x001ea80000300800 */
[----:B------:R-:W2:Y:S04]  /*3e820*/  LDL.LU R53, [R1+0x4a4] ;  /* 0x0004a40001357983 */ /* 0x000ea80000300800 */
[----:B------:R-:W2:Y:S04]  /*3e830*/  LDL.LU R54, [R1+0x4a8] ;  /* 0x0004a80001367983 */ /* 0x000ea80000300800 */
[----:B------:R-:W2:Y:S01]  /*3e840*/  LDL.LU R55, [R1+0x4ac] ;  /* 0x0004ac0001377983 */ /* 0x000ea20000300800 */
        /* <DEDUP_REMOVED lines=41> */
[----:B------:R-:W4:Y:S02]  /*3eae0*/  LDL.LU.64 R44, [R1+0x26d0] ;  /* 0x0026d000012c7983 */ /* 0x000f240000300a00 */
[----:B----4-:R-:W-:Y:S02]  /*3eaf0*/  HMMA.16816.F32.BF16 R48, R48, R34, R44 ;  /* 0x000000223030723c */ /* 0x010fe4000004182c */
[----:B------:R-:W2:Y:S04]  /*3eb00*/  LDL.LU.64 R46, [R1+0x26c8] ;  /* 0x0026c800012e7983 */ /* 0x000ea80000300a00 */
[----:B------:R-:W2:-:S13]  /*3eb10*/  LDL.LU.64 R44, [R1+0x26c0] ;  /* 0x0026c000012c7983 */ /* 0x000e9a0000300a00 */
        /* <DEDUP_REMOVED lines=37> */
[C---:B--2---:R-:W-:Y:S08]  /*3ed70*/  HMMA.16816.F32.BF16 R36, R44.reuse, R26, R36 ;  /* 0x0000001a2c24723c */ /* 0x044ff00000041824 */
[----:B------:R-:W-:Y:S11]  /*3ed80*/  HMMA.16816.F32.BF16 R44, R44, R34, R40 ;  /* 0x000000222c2c723c */ /* 0x000ff60000041828 */
[----:B------:R-:W-:Y:S04]  /*3ed90*/  STL.64 [R1+0xf0], R36 ;  /* 0x0000f02401007387 */ /* 0x000fe80000100a00 */
[----:B------:R0:W-:Y:S04]  /*3eda0*/  STL.64 [R1+0xf8], R38 ;  /* 0x0000f82601007387 */ /* 0x0001e80000100a00 */
[----:B0-----:R-:W2:Y:S04]  /*3edb0*/  LDL.LU.64 R38, [R1+0x2668] ;  /* 0x0026680001267983 */ /* 0x001ea80000300a00 */
[----:B------:R-:W2:Y:S04]  /*3edc0*/  LDL.LU.64 R36, [R1+0x2660] ;  /* 0x0026600001247983 */ /* 0x000ea80000300a00 */
        /* <DEDUP_REMOVED lines=10> */
[----:B------:R-:W2:Y:S04]  /*3ee70*/  LDL.LU.64 R42, [R1+0x2648] ;  /* 0x00264800012a7983 */ /* 0x000ea80000300a00 */
[----:B------:R-:W2:Y:S04]  /*3ee80*/  LDL.LU.64 R40, [R1+0x2640] ;  /* 0x0026400001287983 */ /* 0x000ea80000300a00 */
[----:B------:R-:W-:Y:S04]  /*3ee90*/  STL.64 [R1+0x2628], R34 ;  /* 0x0026282201007387 */ /* 0x000fe80000100a00 */
[----:B------:R-:W-:Y:S04]  /*3eea0*/  STL.64 [R1+0x2620], R32 ;  /* 0x0026202001007387 */ /* 0x000fe80000100a00 */
[----:B------:R-:W-:Y:S04]  /*3eeb0*/  STL.64 [R1+0xd0], R44 ;  /* 0x0000d02c01007387 */ /* 0x000fe80000100a00 */
[----:B------:R4:W-:Y:S01]  /*3eec0*/  STL.64 [R1+0xd8], R46 ;  /* 0x0000d82e01007387 */ /* 0x0009e20000100a00 */
[C---:B--2---:R-:W-:Y:S08]  /*3eed0*/  HMMA.16816.F32.BF16 R28, R40.reuse, R6, R28 ;  /* 0x00000006281c723c */ /* 0x044ff0000004181c */
[C---:B----4-:R-:W-:Y:S08]  /*3eee0*/  HMMA.16816.F32.BF16 R44, R40.reuse, R10, R48 ;  /* 0x0000000a282c723c */ /* 0x050ff00000041830 */
[C---:B------:R-:W-:Y:S03]  /*3eef0*/  HMMA.16816.F32.BF16 R32, R40.reuse, R14, R52 ;  /* 0x0000000e2820723c */ /* 0x040fe60000041834 */
[----:B------:R-:W-:Y:S04]  /*3ef00*/  STL.64 [R1+0xac0], R28 ;  /* 0x000ac01c01007387 */ /* 0x000fe80000100a00 */
[----:B------:R0:W-:Y:S04]  /*3ef10*/  STL.64 [R1+0xac8], R30 ;  /* 0x000ac81e01007387 */ /* 0x0001e80000100a00 */
[----:B------:R-:W-:Y:S04]  /*3ef20*/  STL.64 [R1+0x9d0], R44 ;  /* 0x0009d02c01007387 */ /* 0x000fe80000100a00 */
[----:B------:R-:W-:Y:S04]  /*3ef30*/  STL.64 [R1+0x9d8], R46 ;  /* 0x0009d82e01007387 */ /* 0x000fe80000100a00 */
[----:B------:R-:W-:Y:S04]  /*3ef40*/  STL.64 [R1+0x2608], R18 ;  /* 0x0026081201007387 */ /* 0x000fe80000100a00 */
[----:B------:R-:W-:Y:S04]  /*3ef50*/  STL.64 [R1+0x500], R32 ;  /* 0x0005002001007387 */ /* 0x000fe80000100a00 */
[----:B------:R-:W-:Y:S04]  /*3ef60*/  STL.64 [R1+0x508], R34 ;  /* 0x0005082201007387 */ /* 0x000fe80000100a00 */
[----:B------:R3:W-:Y:S01]  /*3ef70*/  STL.64 [R1+0x2600], R16 ;  /* 0x0026001001007387 */ /* 0x0007e20000100a00 */
[C---:B0-----:R-:W-:Y:S08]  /*3ef80*/  HMMA.16816.F32.BF16 R28, R40.reuse, R18, R36 ;  /* 0x00000012281c723c */ /* 0x041ff00000041824 */
[C---:B---3--:R-:W-:Y:S11]  /*3ef90*/  HMMA.16816.F32.BF16 R16, R40.reuse, R22, R56 ;  /* 0x000000162810723c */ /* 0x048ff60000041838 */
        /* <DEDUP_REMOVED lines=48> */
[----:B------:R-:W2:Y:S04]  /*3f2a0*/  LDL.LU R54, [R1+0x248] ;  /* 0x0002480001367983 */ /* 0x000ea80000300800 */
[----:B------:R-:W2:Y:S04]  /*3f2b0*/  LDL.LU R55, [R1+0x24c] ;  /* 0x00024c0001377983 */ /* 0x000ea80000300800 */
[----:B------:R-:W3:Y:S04]  /*3f2c0*/  LDL.LU R48, [R1+0xa0] ;  /* 0x0000a00001307983 */ /* 0x000ee80000300800 */
[----:B------:R-:W3:Y:S04]  /*3f2d0*/  LDL.LU R49, [R1+0xa4] ;  /* 0x0000a40001317983 */ /* 0x000ee80000300800 */
[----:B------:R-:W2:Y:S04]  /*3f2e0*/  LDL.LU R50, [R1+0xa8] ;  /* 0x0000a80001327983 */ /* 0x000ea80000300800 */
[----:B------:R-:W2:Y:S01]  /*3f2f0*/  LDL.LU R51, [R1+0xac] ;  /* 0x0000ac0001337983 */ /* 0x000ea20000300800 */
[C---:B----4-:R-:W-:Y:S03]  /*3f300*/  HMMA.16816.F32.BF16 R28, R40.reuse, R26, R28 ;  /* 0x0000001a281c723c */ /* 0x050fe6000004181c */
[----:B--2---:R-:W-:Y:S04]  /*3f310*/  STL.64 [R1+0x25b8], R50 ;  /* 0x0025b83201007387 */ /* 0x004fe80000100a00 */
[----:B---3--:R0:W-:Y:S04]  /*3f320*/  STL.64 [R1+0x25b0], R48 ;  /* 0x0025b03001007387 */ /* 0x0081e80000100a00 */
[----:B0-----:R-:W2:Y:S04]  /*3f330*/  LDL.LU R48, [R1+0xb0] ;  /* 0x0000b00001307983 */ /* 0x001ea80000300800 */
[----:B------:R-:W2:Y:S04]  /*3f340*/  LDL.LU R49, [R1+0xb4] ;  /* 0x0000b40001317983 */ /* 0x000ea80000300800 */
[----:B------:R-:W2:Y:S04]  /*3f350*/  LDL.LU R50, [R1+0xb8] ;  /* 0x0000b80001327983 */ /* 0x000ea80000300800 */
[----:B------:R-:W2:Y:S04]  /*3f360*/  LDL.LU R51, [R1+0xbc] ;  /* 0x0000bc0001337983 */ /* 0x000ea80000300800 */
[----:B------:R-:W-:Y:S04]  /*3f370*/  STL.64 [R1+0x330], R28 ;  /* 0x0003301c01007387 */ /* 0x000fe80000100a00 */
[----:B------:R0:W-:Y:S04]  /*3f380*/  STL.64 [R1+0x338], R30 ;  /* 0x0003381e01007387 */ /* 0x0001e80000100a00 */
[----:B0-----:R-:W3:Y:S04]  /*3f390*/  LDL.LU.64 R30, [R1+0x2638] ;  /* 0x00263800011e7983 */ /* 0x001ee80000300a00 */
[----:B------:R-:W4:Y:S01]  /*3f3a0*/  LDL.LU.64 R28, [R1+0x2630] ;  /* 0x00263000011c7983 */ /* 0x000f220000300a00 */
[----:B---3--:R-:W-:-:S15]  /*3f3b0*/  HMMA.16816.F32.BF16 R32, R40, R30, R32 ;  /* 0x0000001e2820723c */ /* 0x008fde0000041820 */
[----:B------:R-:W-:-:S04]  /*3f3c0*/  NOP ;  /* 0x0000000000007918 */ /* 0x000fc80000000000 */
[----:B------:R-:W-:Y:S04]  /*3f3d0*/  STL.64 [R1+0x2e0], R32 ;  /* 0x0002e02001007387 */ /* 0x000fe80000100a00 */
[----:B------:R0:W-:Y:S04]  /*3f3e0*/  STL.64 [R1+0x2e8], R34 ;  /* 0x0002e82201007387 */ /* 0x0001e80000100a00 */
[----:B0-----:R-:W3:Y:S04]  /*3f3f0*/  LDL.LU.64 R34, [R1+0x2628] ;  /* 0x0026280001227983 */ /* 0x001ee80000300a00 */
[----:B------:R-:W2:Y:S01]  /*3f400*/  LDL.LU.64 R32, [R1+0x2620] ;  /* 0x0026200001207983 */ /* 0x000ea20000300a00 */
[----:B---3--:R-:W-:Y:S03]  /*3f410*/  HMMA.16816.F32.BF16 R40, R40, R34, R36 ;  /* 0x000000222828723c */ /* 0x008fe60000041824 */
        /* <DEDUP_REMOVED lines=8> */
[C---:B---3--:R-:W-:Y:S08]  /*3f4a0*/  HMMA.16816.F32.BF16 R44, R36.reuse, R10, R44 ;  /* 0x0000000a242c723c */ /* 0x048ff0000004182c */
        /* <DEDUP_REMOVED lines=17> */
[----:B0-----:R-:W2:Y:S01]  /*3f5c0*/  LDL.LU.64 R18, [R1+0x2608] ;  /* 0x0026080001127983 */ /* 0x001ea20000300a00 */
[C---:B------:R-:W-:Y:S03]  /*3f5d0*/  HMMA.16816.F32.BF16 R52, R36.reuse, R22, R52 ;  /* 0x000000162434723c */ /* 0x040fe60000041834 */
[----:B------:R-:W3:Y:S05]  /*3f5e0*/  LDL.LU.64 R16, [R1+0x2600] ;  /* 0x0026000001107983 */ /* 0x000eea0000300a00 */
        /* <DEDUP_REMOVED lines=41> */
[----:B0-----:R-:W3:Y:S01]  /*3f880*/  LDL.LU R4, [R1+0x570] ;  /* 0x0005700001047983 */ /* 0x001ee20000300800 */
[----:B--2---:R-:W-:-:S15]  /*3f890*/  HMMA.16816.F32.BF16 R48, R52, R10, R48 ;  /* 0x0000000a3430723c */ /* 0x004fde0000041830 */
[----:B------:R-:W-:-:S04]  /*3f8a0*/  NOP ;  /* 0x0000000000007918 */ /* 0x000fc80000000000 */
[----:B------:R0:W-:Y:S04]  /*3f8b0*/  STL.64 [R1+0x9f0], R48 ;  /* 0x0009f03001007387 */ /* 0x0001e80000100a00 */
[----:B------:R-:W-:Y:S04]  /*3f8c0*/  STL.64 [R1+0x9f8], R50 ;  /* 0x0009f83201007387 */ /* 0x000fe80000100a00 */
[----:B------:R-:W2:Y:S04]  /*3f8d0*/  LDL.LU R5, [R1+0x574] ;  /* 0x0005740001057983 */ /* 0x000ea80000300800 */
[----:B------:R-:W2:Y:S04]  /*3f8e0*/  LDL.LU R6, [R1+0x578] ;  /* 0x0005780001067983 */ /* 0x000ea80000300800 */
[----:B------:R-:W2:Y:S01]  /*3f8f0*/  LDL.LU R7, [R1+0x57c] ;  /* 0x00057c0001077983 */ /* 0x000ea20000300800 */
[----:B0-----:R-:W0:Y:S03]  /*3f900*/  S2R R49, SR_TID.X ;  /* 0x0000000000317919 */ /* 0x001e260000002100 */
[----:B------:R-:W-:Y:S04]  /*3f910*/  STL.64 [R1+0x2598], R10 ;  /* 0x0025980a01007387 */ /* 0x000fe80000100a00 */
[----:B------:R3:W-:Y:S02]  /*3f920*/  STL.64 [R1+0x2590], R8 ;  /* 0x0025900801007387 */ /* 0x0007e40000100a00 */
[----:B---3--:R-:W-:Y:S02]  /*3f930*/  HMMA.16816.F32.BF16 R8, R52, R14, R36 ;  /* 0x0000000e3408723c */ /* 0x008fe40000041824 */
[----:B------:R-:W-:Y:S01]  /*3f940*/  STL.64 [R1+0x2588], R14 ;  /* 0x0025880e01007387 */ /* 0x000fe20000100a00 */
[----:B0-----:R-:W-:-:S15]  /*3f950*/  LOP3.LUT R50, R49, 0x7, RZ, 0xc0, !PT ;  /* 0x0000000731327812 */ /* 0x001fde00078ec0ff */
[----:B------:R-:W-:Y:S01]  /*3f960*/  NOP ;  /* 0x0000000000007918 */ /* 0x000fe20000000000 */
[----:B------:R-:W-:Y:S04]  /*3f970*/  STL.64 [R1+0x910], R8 ;  /* 0x0009100801007387 */ /* 0x000fe80000100a00 */
[----:B------:R0:W-:Y:S01]  /*3f980*/  STL.64 [R1+0x918], R10 ;  /* 0x0009180a01007387 */ /* 0x0001e20000100a00 */
[C---:B------:R-:W-:Y:S01]  /*3f990*/  IMAD R51, R50.reuse, 0x210, RZ ;  /* 0x0000021032337824 */ /* 0x040fe200078e02ff */
[----:B0-----:R-:W-:Y:S01]  /*3f9a0*/  HMMA.16816.F32.BF16 R8, R52, R18, R40 ;  /* 0x000000123408723c */ /* 0x001fe20000041828 */
[----:B------:R-:W-:Y:S02]  /*3f9b0*/  IMAD R42, R50, 0x210, RZ ;  /* 0x00000210322a7824 */ /* 0x000fe400078e02ff */
[----:B------:R-:W0:Y:S01]  /*3f9c0*/  S2R R50, SR_TID.X ;  /* 0x0000000000327919 */ /* 0x000e220000002100 */
[----:B------:R-:W-:Y:S04]  /*3f9d0*/  STL.64 [R1+0x2580], R12 ;  /* 0x0025800c01007387 */ /* 0x000fe80000100a00 */
[----:B------:R-:W-:Y:S11]  /*3f9e0*/  STL.64 [R1+0x2578], R18 ;  /* 0x0025781201007387 */ /* 0x000ff60000100a00 */
[----:B------:R-:W-:Y:S01]  /*3f9f0*/  STL.64 [R1+0x770], R8 ;  /* 0x0007700801007387 */ /* 0x000fe20000100a00 */
[----:B0-----:R-:W-:-:S02]  /*3fa00*/  IMAD.SHL.U32 R41, R50, 0x2, RZ ;  /* 0x0000000232297824 */ /* 0x001fc400078e00ff */
[----:B------:R-:W-:-:S03]  /*3fa10*/  IMAD.SHL.U32 R43, R50, 0x100, RZ ;  /* 0x00000100322b7824 */ /* 0x000fc600078e00ff */
[----:B------:R-:W-:-:S04]  /*3fa20*/  LOP3.LUT R39, R42, 0x10, R41, 0x78, !PT ;  /* 0x000000102a277812 */ /* 0x000fc800078e7829 */
[----:B------:R-:W-:Y:S01]  /*3fa30*/  LOP3.LUT R39, R39, 0x1000, R43, 0xf8, !PT ;  /* 0x0000100027277812 */ /* 0x000fe200078ef82b */
[----:B------:R0:W-:Y:S03]  /*3fa40*/  STL.64 [R1+0x778], R10 ;  /* 0x0007780a01007387 */ /* 0x0001e60000100a00 */
[----:B------:R-:W-:Y:S01]  /*3fa50*/  LOP3.LUT R39, R39, 0x60, RZ, 0x3c, !PT ;  /* 0x0000006027277812 */ /* 0x000fe200078e3cff */
[C---:B0-----:R-:W-:Y:S04]  /*3fa60*/  HMMA.16816.F32.BF16 R8, R52.reuse, R22, R44 ;  /* 0x000000163408723c */ /* 0x041fe8000004182c */
[----:B------:R-:W0:Y:S04]  /*3fa70*/  LDSM.16.MT88.4 R44, [R39+UR5+0x6000] ;  /* 0x00600005272c783b */ /* 0x000e280008004200 */
[----:B------:R-:W-:Y:S04]  /*3fa80*/  STL.64 [R1+0x2570], R16 ;  /* 0x0025701001007387 */ /* 0x000fe80000100a00 */
[----:B------:R-:W-:Y:S04]  /*3fa90*/  STL.64 [R1+0x2568], R22 ;  /* 0x0025681601007387 */ /* 0x000fe80000100a00 */
[----:B------:R-:W-:Y:S04]  /*3faa0*/  STL.64 [R1+0x2560], R20 ;  /* 0x0025601401007387 */ /* 0x000fe80000100a00 */
[----:B------:R-:W1:Y:S04]  /*3fab0*/  LDSM.16.MT88.4 R40, [R39+UR5+0x6080] ;  /* 0x006080052728783b */ /* 0x000e680008004200 */
[----:B------:R-:W3:Y:S04]  /*3fac0*/  LDSM.16.MT88.4 R36, [R39+UR5+0x6100] ;  /* 0x006100052724783b */ /* 0x000ee80008004200 */
        /* <DEDUP_REMOVED lines=8> */
[----:B------:R-:W-:Y:S04]  /*3fb50*/  STL.64 [R1+0x748], R10 ;  /* 0x0007480a01007387 */ /* 0x000fe80000100a00 */
[----:B------:R-:W3:Y:S04]  /*3fb60*/  LDL.LU R56, [R1+0x3f0] ;  /* 0x0003f00001387983 */ /* 0x000ee80000300800 */
[----:B------:R-:W3:Y:S04]  /*3fb70*/  LDL.LU R57, [R1+0x3f4] ;  /* 0x0003f40001397983 */ /* 0x000ee80000300800 */
[----:B------:R-:W3:Y:S04]  /*3fb80*/  LDL.LU R58, [R1+0x3f8] ;  /* 0x0003f800013a7983 */ /* 0x000ee80000300800 */
[----:B------:R-:W3:Y:S01]  /*3fb90*/  LDL.LU R59, [R1+0x3fc] ;  /* 0x0003fc00013b7983 */ /* 0x000ee20000300800 */
[C---:B--2---:R-:W-:Y:S03]  /*3fba0*/  HMMA.16816.F32.BF16 R4, R52.reuse, R30, R4 ;  /* 0x0000001e3404723c */ /* 0x044fe60000041804 */
[----:B---3--:R-:W-:Y:S04]  /*3fbb0*/  STL.64 [R1+0x24a8], R58 ;  /* 0x0024a83a01007387 */ /* 0x008fe80000100a00 */
[----:B------:R0:W-:Y:S04]  /*3fbc0*/  STL.64 [R1+0x24a0], R56 ;  /* 0x0024a03801007387 */ /* 0x0001e80000100a00 */
[----:B-1----:R-:W-:Y:S04]  /*3fbd0*/  STL.64 [R1+0x24b8], R42 ;  /* 0x0024b82a01007387 */ /* 0x002fe80000100a00 */
[----:B------:R1:W-:Y:S04]  /*3fbe0*/  STL.64 [R1+0x24b0], R40 ;  /* 0x0024b02801007387 */ /* 0x0003e80000100a00 */
[----:B------:R-:W-:Y:S04]  /*3fbf0*/  STL.64 [R1+0x2548], R30 ;  /* 0x0025481e01007387 */ /* 0x000fe80000100a00 */
[----:B----4-:R-:W-:Y:S04]  /*3fc00*/  STL.64 [R1+0x2540], R28 ;  /* 0x0025401c01007387 */ /* 0x010fe80000100a00 */
[----:B------:R-:W-:Y:S04]  /*3fc10*/  STL.64 [R1+0x280], R4 ;  /* 0x0002800401007387 */ /* 0x000fe80000100a00 */
[----:B------:R-:W-:Y:S04]  /*3fc20*/  STL.64 [R1+0x288], R6 ;  /* 0x0002880601007387 */ /* 0x000fe80000100a00 */
[----:B0-----:R-:W2:Y:S04]  /*3fc30*/  LDL.LU R56, [R1+0x450] ;  /* 0x0004500001387983 */ /* 0x001ea80000300800 */
        /* <DEDUP_REMOVED lines=89> */
[----:B------:R-:W4:Y:S04]  /*401d0*/  LDL.LU.64 R6, [R1+0x25a8] ;  /* 0x0025a80001067983 */ /* 0x000f280000300a00 */
        /* <DEDUP_REMOVED lines=53> */
[----:B------:R0:W5:Y:S01]  /*40530*/  LDL.LU.64 R24, [R1+0x2550] ;  /* 0x0025500001187983 */ /* 0x0001620000300a00 */
[----:B----4-:R-:W-:-:S15]  /*40540*/  HMMA.16816.F32.BF16 R28, R48, R26, R28 ;  /* 0x0000001a301c723c */ /* 0x010fde000004181c */
[----:B------:R-:W-:-:S04]  /*40550*/  NOP ;  /* 0x0000000000007918 */ /* 0x000fc80000000000 */
[----:B------:R-:W-:Y:S04]  /*40560*/  STL.64 [R1+0xc0], R28 ;  /* 0x0000c01c01007387 */ /* 0x000fe80000100a00 */
[----:B------:R1:W-:Y:S04]  /*40570*/  STL.64 [R1+0xc8], R30 ;  /* 0x0000c81e01007387 */ /* 0x0003e80000100a00 */
[----:B-1----:R-:W4:Y:S04]  /*40580*/  LDL.LU.64 R30, [R1+0x2548] ;  /* 0x00254800011e7983 */ /* 0x002f280000300a00 */
[----:B------:R0:W5:Y:S01]  /*40590*/  LDL.LU.64 R28, [R1+0x2540] ;  /* 0x00254000011c7983 */ /* 0x0001620000300a00 */
[----:B----4-:R-:W-:-:S15]  /*405a0*/  HMMA.16816.F32.BF16 R44, R48, R30, R44 ;  /* 0x0000001e302c723c */ /* 0x010fde000004182c */
[----:B------:R-:W-:-:S04]  /*405b0*/  NOP ;  /* 0x0000000000007918 */ /* 0x000fc80000000000 */
[----:B------:R-:W-:Y:S04]  /*405c0*/  STL.64 [R1+0xb0], R44 ;  /* 0x0000b02c01007387 */ /* 0x000fe80000100a00 */
[----:B------:R1:W-:Y:S04]  /*405d0*/  STL.64 [R1+0xb8], R46 ;  /* 0x0000b82e01007387 */ /* 0x0003e80000100a00 */
[----:B-1----:R-:W4:Y:S04]  /*405e0*/  LDL.LU.64 R46, [R1+0x2538] ;  /* 0x00253800012e7983 */ /* 0x002f280000300a00 */
[----:B------:R-:W4:Y:S02]  /*405f0*/  LDL.LU.64 R44, [R1+0x2530] ;  /* 0x00253000012c7983 */ /* 0x000f240000300a00 */
[----:B----4-:R-:W-:Y:S02]  /*40600*/  HMMA.16816.F32.BF16 R48, R48, R34, R44 ;  /* 0x000000223030723c */ /* 0x010fe4000004182c */
[----:B------:R-:W3:Y:S04]  /*40610*/  LDL.LU.64 R46, [R1+0x2528] ;  /* 0x00252800012e7983 */ /* 0x000ee80000300a00 */
[----:B------:R-:W3:-:S13]  /*40620*/  LDL.LU.64 R44, [R1+0x2520] ;  /* 0x00252000012c7983 */ /* 0x000eda0000300a00 */
[----:B------:R1:W-:Y:S04]  /*40630*/  STL.64 [R1+0xa0], R48 ;  /* 0x0000a03001007387 */ /* 0x0003e80000100a00 */
[----:B------:R4:W-:Y:S04]  /*40640*/  STL.64 [R1+0xa8], R50 ;  /* 0x0000a83201007387 */ /* 0x0009e80000100a00 */
[----:B-1----:R-:W2:Y:S04]  /*40650*/  LDL.LU R48, [R1+0x420] ;  /* 0x0004200001307983 */ /* 0x002ea80000300800 */
[----:B------:R-:W2:Y:S04]  /*40660*/  LDL.LU R49, [R1+0x424] ;  /* 0x0004240001317983 */ /* 0x000ea80000300800 */
[----:B----4-:R-:W2:Y:S04]  /*40670*/  LDL.LU R50, [R1+0x428] ;  /* 0x0004280001327983 */ /* 0x010ea80000300800 */
[----:B------:R-:W2:Y:S01]  /*40680*/  LDL.LU R51, [R1+0x42c] ;  /* 0x00042c0001337983 */ /* 0x000ea20000300800 */
[----:B---3--:R-:W-:-:S15]  /*40690*/  HMMA.16816.F32.BF16 R40, R44, R6, R40 ;  /* 0x000000062c28723c */ /* 0x008fde0000041828 */
[----:B------:R-:W-:-:S04]  /*406a0*/  NOP ;  /* 0x0000000000007918 */ /* 0x000fc80000000000 */
[----:B------:R-:W-:Y:S04]  /*406b0*/  STL.64 [R1+0xab0], R40 ;  /* 0x000ab02801007387 */ /* 0x000fe80000100a00 */
[----:B------:R1:W-:Y:S04]  /*406c0*/  STL.64 [R1+0xab8], R42 ;  /* 0x000ab82a01007387 */ /* 0x0003e80000100a00 */
[----:B-1----:R-:W3:Y:S04]  /*406d0*/  LDL.LU.64 R42, [R1+0x2518] ;  /* 0x00251800012a7983 */ /* 0x002ee80000300a00 */
[----:B------:R-:W3:Y:S02]  /*406e0*/  LDL.LU.64 R40, [R1+0x2510] ;  /* 0x0025100001287983 */ /* 0x000ee40000300a00 */
[----:B---3--:R-:W-:-:S15]  /*406f0*/  HMMA.16816.F32.BF16 R40, R44, R10, R40 ;  /* 0x0000000a2c28723c */ /* 0x008fde0000041828 */
[----:B------:R-:W-:-:S04]  /*40700*/  NOP ;  /* 0x0000000000007918 */ /* 0x000fc80000000000 */
[----:B------:R-:W-:Y:S04]  /*40710*/  STL.64 [R1+0x9c0], R40 ;  /* 0x0009c02801007387 */ /* 0x000fe80000100a00 */
[----:B------:R1:W-:Y:S04]  /*40720*/  STL.64 [R1+0x9c8], R42 ;  /* 0x0009c82a01007387 */ /* 0x0003e80000100a00 */
[----:B-1----:R-:W3:Y:S04]  /*40730*/  LDL.LU.64 R42, [R1+0x2508] ;  /* 0x00250800012a7983 */ /* 0x002ee80000300a00 */
[----:B------:R-:W3:Y:S01]  /*40740*/  LDL.LU.64 R40, [R1+0x2500] ;  /* 0x0025000001287983 */ /* 0x000ee20000300a00 */
[C---:B------:R-:W-:Y:S08]  /*40750*/  HMMA.16816.F32.BF16 R56, R44.reuse, R18, R56 ;  /* 0x000000122c38723c */ /* 0x040ff00000041838 */
[----:B---3--:R-:W-:-:S15]  /*40760*/  HMMA.16816.F32.BF16 R40, R44, R14, R40 ;  /* 0x0000000e2c28723c */ /* 0x008fde0000041828 */
[----:B------:R-:W-:-:S04]  /*40770*/  NOP ;  /* 0x0000000000007918 */ /* 0x000fc80000000000 */
[----:B------:R-:W-:Y:S04]  /*40780*/  STL.64 [R1+0x8f0], R40 ;  /* 0x0008f02801007387 */ /* 0x000fe80000100a00 */
[----:B------:R1:W-:Y:S04]  /*40790*/  STL.64 [R1+0x8f8], R42 ;  /* 0x0008f82a01007387 */ /* 0x0003e80000100a00 */
[----:B-1----:R-:W3:Y:S04]  /*407a0*/  LDL.LU.64 R42, [R1+0x24f8] ;  /* 0x0024f800012a7983 */ /* 0x002ee80000300a00 */
[----:B------:R-:W3:Y:S04]  /*407b0*/  LDL.LU.64 R40, [R1+0x24f0] ;  /* 0x0024f00001287983 */ /* 0x000ee80000300a00 */
[----:B------:R-:W-:Y:S04]  /*407c0*/  STL.64 [R1+0x720], R56 ;  /* 0x0007203801007387 */ /* 0x000fe80000100a00 */
[----:B------:R1:W-:Y:S04]  /*407d0*/  STL.64 [R1+0x728], R58 ;  /* 0x0007283a01007387 */ /* 0x0003e80000100a00 */
[----:B-1----:R-:W4:Y:S04]  /*407e0*/  LDL.LU.64 R58, [R1+0x24e8] ;  /* 0x0024e800013a7983 */ /* 0x002f280000300a00 */
[----:B------:R-:W4:Y:S01]  /*407f0*/  LDL.LU.64 R56, [R1+0x24e0] ;  /* 0x0024e00001387983 */ /* 0x000f220000300a00 */
[C---:B---3--:R-:W-:Y:S08]  /*40800*/  HMMA.16816.F32.BF16 R40, R44.reuse, R22, R40 ;  /* 0x000000162c28723c */ /* 0x048ff00000041828 */
[C---:B----4-:R-:W-:Y:S11]  /*40810*/  HMMA.16816.F32.BF16 R56, R44.reuse, R26, R56 ;  /* 0x0000001a2c38723c */ /* 0x050ff60000041838 */
        /* <DEDUP_REMOVED lines=9> */
[----:B----4-:R-:W-:Y:S11]  /*408b0*/  HMMA.16816.F32.BF16 R44, R44, R34, R56 ;  /* 0x000000222c2c723c */ /* 0x010ff60000041838 */
[----:B------:R-:W-:Y:S04]  /*408c0*/  STL.64 [R1+0x3c0], R40 ;  /* 0x0003c02801007387 */ /* 0x000fe80000100a00 */
[----:B------:R1:W-:Y:S04]  /*408d0*/  STL.64 [R1+0x3c8], R42 ;  /* 0x0003c82a01007387 */ /* 0x0003e80000100a00 */
[----:B-1----:R-:W2:Y:S04]  /*408e0*/  LDL.LU.64 R42, [R1+0x24b8] ;  /* 0x0024b800012a7983 */ /* 0x002ea80000300a00 */
[----:B------:R-:W2:Y:S04]  /*408f0*/  LDL.LU.64 R40, [R1+0x24b0] ;  /* 0x0024b00001287983 */ /* 0x000ea80000300a00 */
[----:B------:R-:W3:Y:S04]  /*40900*/  LDL.LU.64 R58, [R1+0x24a8] ;  /* 0x0024a800013a7983 */ /* 0x000ee80000300a00 */
[----:B------:R-:W3:Y:S04]  /*40910*/  LDL.LU.64 R56, [R1+0x24a0] ;  /* 0x0024a00001387983 */ /* 0x000ee80000300a00 */
[----:B------:R1:W-:Y:S04]  /*40920*/  STL.64 [R1+0x3b0], R44 ;  /* 0x0003b02c01007387 */ /* 0x0003e80000100a00 */
[----:B------:R4:W-:Y:S04]  /*40930*/  STL.64 [R1+0x3b8], R46 ;  /* 0x0003b82e01007387 */ /* 0x0009e80000100a00 */
[----:B-1----:R-:W3:Y:S04]  /*40940*/  LDL.LU R44, [R1+0x430] ;  /* 0x00043000012c7983 */ /* 0x002ee80000300800 */
[----:B------:R-:W3:Y:S04]  /*40950*/  LDL.LU R45, [R1+0x434] ;  /* 0x00043400012d7983 */ /* 0x000ee80000300800 */
[----:B----4-:R-:W3:Y:S04]  /*40960*/  LDL.LU R46, [R1+0x438] ;  /* 0x00043800012e7983 */ /* 0x010ee80000300800 */
[----:B------:R-:W3:Y:S04]  /*40970*/  LDL.LU R47, [R1+0x43c] ;  /* 0x00043c00012f7983 */ /* 0x000ee80000300800 */
[----:B------:R-:W-:Y:S04]  /*40980*/  STL.64 [R1+0x2478], R34 ;  /* 0x0024782201007387 */ /* 0x000fe80000100a00 */
[----:B------:R2:W-:Y:S02]  /*40990*/  STL.64 [R1+0x2470], R32 ;  /* 0x0024702001007387 */ /* 0x0005e40000100a00 */
[C---:B--2---:R-:W-:Y:S08]  /*409a0*/  HMMA.16816.F32.BF16 R32, R40.reuse, R10, R48 ;  /* 0x0000000a2820723c */ /* 0x044ff00000041830 */
[C---:B---3--:R-:W-:Y:S08]  /*409b0*/  HMMA.16816.F32.BF16 R44, R40.reuse, R6, R44 ;  /* 0x00000006282c723c */ /* 0x048ff0000004182c */
[C---:B------:R-:W-:Y:S11]  /*409c0*/  HMMA.16816.F32.BF16 R36, R40.reuse, R18, R36 ;  /* 0x000000122824723c */ /* 0x040ff60000041824 */
[----:B------:R-:W-:Y:S04]  /*409d0*/  STL.64 [R1+0xa70], R44 ;  /* 0x000a702c01007387 */ /* 0x000fe80000100a00 */
[----:B------:R1:W-:Y:S04]  /*409e0*/  STL.64 [R1+0xa78], R46 ;  /* 0x000a782e01007387 */ /* 0x0003e80000100a00 */
[----:B------:R-:W-:Y:S04]  /*409f0*/  STL.64 [R1+0x990], R32 ;  /* 0x0009902001007387 */ /* 0x000fe80000100a00 */
[----:B------:R2:W-:Y:S01]  /*40a00*/  STL.64 [R1+0x998], R34 ;  /* 0x0009982201007387 */ /* 0x0005e20000100a00 */
[C---:B-1----:R-:W-:Y:S08]  /*40a10*/  HMMA.16816.F32.BF16 R44, R40.reuse, R14, R52 ;  /* 0x0000000e282c723c */ /* 0x042ff00000041834 */
[----:B--2---:R-:W-:Y:S01]  /*40a20*/  HMMA.16816.F32.BF16 R32, R40, R22, R56 ;  /* 0x000000162820723c */ /* 0x004fe20000041838 */
[----:B------:R-:W-:-:S02]  /*40a30*/  IMAD.MOV.U32 R56, RZ, RZ, R9 ;  /* 0x000000ffff387224 */ /* 0x000fc400078e0009 */
[----:B------:R-:W-:-:S08]  /*40a40*/  IMAD.MOV.U32 R57, RZ, RZ, R17 ;  /* 0x000000ffff397224 */ /* 0x000fd000078e0011 */
        /* <DEDUP_REMOVED lines=8> */
[----:B------:R-:W2:Y:S04]  /*40ad0*/  LDL.LU R9, [R1+0x249c] ;  /* 0x00249c0001097983 */ /* 0x000ea80000300800 */
[----:B------:R-:W3:Y:S01]  /*40ae0*/  LDL.LU R17, [R1+0x2498] ;  /* 0x0024980001117983 */ /* 0x000ee20000300800 */
[----:B------:R-:W-:-:S02]  /*40af0*/  IMAD.MOV.U32 R58, RZ, RZ, R12 ;  /* 0x000000ffff3a7224 */ /* 0x000fc400078e000c */
[----:B------:R-:W-:Y:S01]  /*40b00*/  IMAD.MOV.U32 R59, RZ, RZ, R13 ;  /* 0x000000ffff3b7224 */ /* 0x000fe200078e000d */
[----:B------:R-:W4:Y:S04]  /*40b10*/  LDL.LU R12, [R1+0x2494] ;  /* 0x00249400010c7983 */ /* 0x000f280000300800 */
[----:B------:R-:W4:Y:S04]  /*40b20*/  LDL.LU R13, [R1+0x2490] ;  /* 0x00249000010d7983 */ /* 0x000f280000300800 */
[----:B------:R1:W-:Y:S04]  /*40b30*/  STL.64 [R1+0x23a0], R58 ;  /* 0x0023a03a01007387 */ /* 0x0003e80000100a00 */
[----:B------:R0:W-:Y:S01]  /*40b40*/  STL.64 [R1+0x2398], R56 ;  /* 0x0023983801007387 */ /* 0x0001e20000100a00 */
[----:B-1----:R-:W-:-:S02]  /*40b50*/  IMAD.MOV.U32 R59, RZ, RZ, R16 ;  /* 0x000000ffff3b7224 */ /* 0x002fc400078e0010 */
[----:B0-----:R-:W-:Y:S02]  /*40b60*/  IMAD.MOV.U32 R56, RZ, RZ, R8 ;  /* 0x000000ffff387224 */ /* 0x001fe400078e0008 */
[----:B------:R-:W4:Y:S01]  /*40b70*/  LDL.LU R8, [R1+0x248c] ;  /* 0x00248c0001087983 */ /* 0x000f220000300800 */
[----:B--2---:R-:W-:Y:S02]  /*40b80*/  IMAD.MOV.U32 R57, RZ, RZ, R9 ;  /* 0x000000ffff397224 */ /* 0x004fe400078e0009 */
[----:B---3--:R-:W-:Y:S01]  /*40b90*/  IMAD.MOV.U32 R58, RZ, RZ, R17 ;  /* 0x000000ffff3a7224 */ /* 0x008fe200078e0011 */
[----:B------:R-:W2:Y:S04]  /*40ba0*/  LDL.LU R9, [R1+0x2488] ;  /* 0x0024880001097983 */ /* 0x000ea80000300800 */
[----:B------:R-:W-:Y:S04]  /*40bb0*/  STL.64 [R1+0x23b0], R58 ;  /* 0x0023b03a01007387 */ /* 0x000fe80000100a00 */
[----:B------:R0:W-:Y:S04]  /*40bc0*/  STL.64 [R1+0x23a8], R56 ;  /* 0x0023a83801007387 */ /* 0x0001e80000100a00 */
[----:B0-----:R-:W3:Y:S04]  /*40bd0*/  LDL.LU R56, [R1+0x40] ;  /* 0x0000400001387983 */ /* 0x001ee80000300800 */
[----:B------:R-:W3:Y:S04]  /*40be0*/  LDL.LU R57, [R1+0x44] ;  /* 0x0000440001397983 */ /* 0x000ee80000300800 */
        /* <DEDUP_REMOVED lines=23> */
[----:B------:R-:W-:Y:S04]  /*40d60*/  STL.64 [R1+0x2430], R52 ;  /* 0x0024303401007387 */ /* 0x000fe80000100a00 */
        /* <DEDUP_REMOVED lines=22> */
[----:B----4-:R-:W-:-:S02]  /*40ed0*/  IMAD.MOV.U32 R58, RZ, RZ, R13 ;  /* 0x000000ffff3a7224 */ /* 0x010fc400078e000d */
[----:B------:R-:W-:Y:S01]  /*40ee0*/  IMAD.MOV.U32 R59, RZ, RZ, R12 ;  /* 0x000000ffff3b7224 */ /* 0x000fe200078e000c */
        /* <DEDUP_REMOVED lines=10> */
[----:B------:R-:W-:Y:S04]  /*40f90*/  STL.64 [R1+0x23c0], R58 ;  /* 0x0023c03a01007387 */ /* 0x000fe80000100a00 */
[----:B---3--:R0:W-:Y:S04]  /*40fa0*/  STL.64 [R1+0x23b8], R56 ;  /* 0x0023b83801007387 */ /* 0x0081e80000100a00 */
[----:B0-----:R-:W3:Y:S04]  /*40fb0*/  LDL.LU R56, [R1+0x50] ;  /* 0x0000500001387983 */ /* 0x001ee80000300800 */
[----:B------:R-:W3:Y:S01]  /*40fc0*/  LDL.LU R57, [R1+0x54] ;  /* 0x0000540001397983 */ /* 0x000ee20000300800 */
[C---:B------:R-:W-:Y:S08]  /*40fd0*/  HMMA.16816.F32.BF16 R48, R40.reuse, R26, R48 ;  /* 0x0000001a2830723c */ /* 0x040ff00000041830 */
[----:B------:R-:W-:Y:S01]  /*40fe0*/  HMMA.16816.F32.BF16 R32, R40, R30, R32 ;  /* 0x0000001e2820723c */ /* 0x000fe20000041820 */
[----:B------:R-:W-:-:S02]  /*40ff0*/  IMAD.MOV.U32 R58, RZ, RZ, R9 ;  /* 0x000000ffff3a7224 */ /* 0x000fc400078e0009 */
[----:B------:R-:W-:-:S05]  /*41000*/  IMAD.MOV.U32 R59, RZ, RZ, R8 ;  /* 0x000000ffff3b7224 */ /* 0x000fca00078e0008 */
[----:B------:R-:W-:Y:S03]  /*41010*/  STL.64 [R1+0x23d8], R58 ;  /* 0x0023d83a01007387 */ /* 0x000fe60000100a00 */
[----:B------:R-:W-:Y:S01]  /*41020*/  IMAD.MOV.U32 R44, RZ, RZ, R49 ;  /* 0x000000ffff2c7224 */ /* 0x000fe200078e0031 */
[----:B---3--:R0:W-:Y:S04]  /*41030*/  STL.64 [R1+0x23d0], R56 ;  /* 0x0023d03801007387 */ /* 0x0081e80000100a00 */
[----:B0-----:R-:W3:Y:S04]  /*41040*/  LDL.LU R56, [R1+0x60] ;  /* 0x0000600001387983 */ /* 0x001ee80000300800 */
[----:B------:R-:W3:Y:S04]  /*41050*/  LDL.LU R57, [R1+0x64] ;  /* 0x0000640001397983 */ /* 0x000ee80000300800 */
[----:B------:R-:W3:Y:S04]  /*41060*/  LDL.LU R58, [R1+0x68] ;  /* 0x00006800013a7983 */ /* 0x000ee80000300800 */
[----:B------:R-:W3:Y:S04]  /*41070*/  LDL.LU R59, [R1+0x6c] ;  /* 0x00006c00013b7983 */ /* 0x000ee80000300800 */
[----:B------:R-:W2:Y:S04]  /*41080*/  LDL.LU.64 R8, [R1+0xcf0] ;  /* 0x000cf00001087983 */ /* 0x000ea80000300a00 */
[----:B------:R-:W2:Y:S04]  /*41090*/  LDL.LU.64 R16, [R1+0xcd0] ;  /* 0x000cd00001107983 */ /* 0x000ea80000300a00 */
[----:B------:R0:W-:Y:S04]  /*410a0*/  STL.64 [R1+0x6b0], R48 ;  /* 0x0006b03001007387 */ /* 0x0001e80000100a00 */
[----:B------:R-:W-:Y:S04]  /*410b0*/  STL.64 [R1+0x6b8], R50 ;  /* 0x0006b83201007387 */ /* 0x000fe80000100a00 */
[----:B------:R-:W2:Y:S01]  /*410c0*/  LDL.LU.64 R12, [R1+0xcd8] ;  /* 0x000cd800010c7983 */ /* 0x000ea20000300a00 */
[----:B0-----:R-:W-:-:S02]  /*410d0*/  IMAD.MOV.U32 R48, RZ, RZ, R5 ;  /* 0x000000ffff307224 */ /* 0x001fc400078e0005 */
[----:B------:R-:W-:Y:S01]  /*410e0*/  IMAD.MOV.U32 R49, RZ, RZ, R4 ;  /* 0x000000ffff317224 */ /* 0x000fe200078e0004 */
[----:B------:R-:W2:Y:S04]  /*410f0*/  LDL.LU R5, [R1+0x2484] ;  /* 0x0024840001057983 */ /* 0x000ea80000300800 */
[----:B------:R-:W2:Y:S04]  /*41100*/  LDL.LU R4, [R1+0x2480] ;  /* 0x0024800001047983 */ /* 0x000ea80000300800 */
[----:B------:R-:W-:Y:S04]  /*41110*/  STL.64 [R1+0x690], R32 ;  /* 0x0006902001007387 */ /* 0x000fe80000100a00 */
[----:B------:R0:W-:Y:S04]  /*41120*/  STL.64 [R1+0x698], R34 ;  /* 0x0006982201007387 */ /* 0x0001e80000100a00 */
[----:B0-----:R-:W2:Y:S01]  /*41130*/  LDL.LU.64 R34, [R1+0x2478] ;  /* 0x0024780001227983 */ /* 0x001ea20000300a00 */
[----:B------:R-:W-:-:S03]  /*41140*/  IMAD.MOV.U32 R46, RZ, RZ, R33 ;  /* 0x000000ffff2e7224 */ /* 0x000fc600078e0021 */
[----:B------:R0:W5:Y:S01]  /*41150*/  LDL.LU.64 R32, [R1+0x2470] ;  /* 0x0024700001207983 */ /* 0x0001620000300a00 */
[----:B--2---:R-:W-:-:S15]  /*41160*/  HMMA.16816.F32.BF16 R36, R40, R34, R36 ;  /* 0x000000222824723c */ /* 0x004fde0000041824 */
[----:B------:R-:W-:-:S04]  /*41170*/  NOP ;  /* 0x0000000000007918 */ /* 0x000fc80000000000 */
[----:B------:R-:W-:Y:S01]  /*41180*/  STL.64 [R1+0x680], R36 ;  /* 0x0006802401007387 */ /* 0x000fe20000100a00 */
[----:B------:R-:W-:-:S03]  /*41190*/  IMAD.MOV.U32 R41, RZ, RZ, R39 ;  /* 0x000000ffff297224 */ /* 0x000fc600078e0027 */
[----:B------:R1:W-:Y:S01]  /*411a0*/  STL.64 [R1+0x688], R38 ;  /* 0x0006882601007387 */ /* 0x0003e20000100a00 */
[----:B------:R-:W-:-:S03]  /*411b0*/  IMAD.MOV.U32 R40, RZ, RZ, R37 ;  /* 0x000000ffff287224 */ /* 0x000fc600078e0025 */
[----:B-1----:R-:W2:Y:S04]  /*411c0*/  LDL.LU.64 R38, [R1+0x2468] ;  /* 0x0024680001267983 */ /* 0x002ea80000300a00 */
[----:B------:R-:W2:Y:S04]  /*411d0*/  LDL.LU.64 R36, [R1+0x2460] ;  /* 0x0024600001247983 */ /* 0x000ea80000300a00 */
[----:B------:R-:W3:Y:S01]  /*411e0*/  LDL.LU.64 R42, [R1+0xce0] ;  /* 0x000ce000012a7983 */ /* 0x000ee20000300a00 */
[----:B--2---:R-:W-:-:S15]  /*411f0*/  HMMA.16816.F32.BF16 R20, R36, R6, R20 ;  /* 0x000000062414723c */ /* 0x004fde0000041814 */
[----:B------:R-:W-:-:S04]  /*41200*/  NOP ;  /* 0x0000000000007918 */ /* 0x000fc80000000000 */
[----:B------:R-:W-:Y:S04]  /*41210*/  STL.64 [R1+0xad0], R20 ;  /* 0x000ad01401007387 */ /* 0x000fe80000100a00 */
[----:B------:R1:W-:Y:S04]  /*41220*/  STL.64 [R1+0xad8], R22 ;  /* 0x000ad81601007387 */ /* 0x0003e80000100a00 */
[----:B-1----:R-:W2:Y:S04]  /*41230*/  LDL.LU.64 R22, [R1+0x2458] ;  /* 0x0024580001167983 */ /* 0x002ea80000300a00 */
[----:B------:R-:W2:Y:S02]  /*41240*/  LDL.LU.64 R20, [R1+0x2450] ;  /* 0x0024500001147983 */ /* 0x000ea40000300a00 */
[----:B--2---:R-:W-:-:S15]  /*41250*/  HMMA.16816.F32.BF16 R20, R36, R10, R20 ;  /* 0x0000000a2414723c */ /* 0x004fde0000041814 */
[----:B------:R-:W-:-:S04]  /*41260*/  NOP ;  /* 0x0000000000007918 */ /* 0x000fc80000000000 */
[----:B------:R-:W-:Y:S04]  /*41270*/  STL.64 [R1+0x9e0], R20 ;  /* 0x0009e01401007387 */ /* 0x000fe80000100a00 */
[----:B------:R1:W-:Y:S04]  /*41280*/  STL.64 [R1+0x9e8], R22 ;  /* 0x0009e81601007387 */ /* 0x0003e80000100a00 */
[----:B-1----:R-:W2:Y:S04]  /*41290*/  LDL.LU.64 R22, [R1+0x2448] ;  /* 0x0024480001167983 */ /* 0x002ea80000300a00 */
[----:B------:R-:W2:Y:S01]  /*412a0*/  LDL.LU.64 R20, [R1+0x2440] ;  /* 0x0024400001147983 */ /* 0x000ea20000300a00 */
[----:B----4-:R-:W-:-:S15]  /*412b0*/  HMMA.16816.F32.BF16 R52, R36, R14, R52 ;  /* 0x0000000e2434723c */ /* 0x010fde0000041834 */
[----:B------:R-:W-:-:S04]  /*412c0*/  NOP ;  /* 0x0000000000007918 */ /* 0x000fc80000000000 */
[----:B------:R-:W-:Y:S04]  /*412d0*/  STL.64 [R1+0x900], R52 ;  /* 0x0009003401007387 */ /* 0x000fe80000100a00 */
[----:B------:R1:W-:Y:S04]  /*412e0*/  STL.64 [R1+0x908], R54 ;  /* 0x0009083601007387 */ /* 0x0003e80000100a00 */
[----:B-1----:R-:W4:Y:S04]  /*412f0*/  LDL.LU.64 R54, [R1+0x2438] ;  /* 0x0024380001367983 */ /* 0x002f280000300a00 */
[----:B------:R-:W4:Y:S01]  /*41300*/  LDL.LU.64 R52, [R1+0x2430] ;  /* 0x0024300001347983 */ /* 0x000f220000300a00 */
[----:B--2---:R-:W-:-:S15]  /*41310*/  HMMA.16816.F32.BF16 R20, R36, R18, R20 ;  /* 0x000000122414723c */ /* 0x004fde0000041814 */
        /* <DEDUP_REMOVED lines=23> */
[----:B--2---:R-:W-:Y:S02]  /*41490*/  HMMA.16816.F32.BF16 R36, R36, R34, R52 ;  /* 0x000000222424723c */ /* 0x004fe40000041834 */
[----:B------:R-:W3:Y:S04]  /*414a0*/  LDL.LU.64 R54, [R1+0x23e8] ;  /* 0x0023e80001367983 */ /* 0x000ee80000300a00 */
[----:B------:R-:W3:Y:S01]  /*414b0*/  LDL.LU.64 R52, [R1+0x23e0] ;  /* 0x0023e00001347983 */ /* 0x000ee20000300a00 */
[----:B------:R-:W-:-:S02]  /*414c0*/  IMAD.MOV.U32 R45, RZ, RZ, R51 ;  /* 0x000000ffff2d7224 */ /* 0x000fc400078e0033 */
[----:B------:R-:W-:Y:S02]  /*414d0*/  IMAD.MOV.U32 R50, RZ, RZ, R3 ;  /* 0x000000ffff327224 */ /* 0x000fe400078e0003 */
[----:B------:R-:W-:-:S08]  /*414e0*/  IMAD.MOV.U32 R51, RZ, RZ, R2 ;  /* 0x000000ffff337224 */ /* 0x000fd000078e0002 */
[----:B------:R1:W-:Y:S04]  /*414f0*/  STL.64 [R1+0x670], R36 ;  /* 0x0006702401007387 */ /* 0x0003e80000100a00 */
[----:B------:R-:W-:Y:S04]  /*41500*/  STL.64 [R1+0x678], R38 ;  /* 0x0006782601007387 */ /* 0x000fe80000100a00 */
[----:B-1----:R-:W2:Y:S04]  /*41510*/  LDL.LU.64 R36, [R1+0xce8] ;  /* 0x000ce80001247983 */ /* 0x002ea80000300a00 */
[----:B------:R-:W4:Y:S01]  /*41520*/  LDL.LU.64 R2, [R1+0xcc8] ;  /* 0x000cc80001027983 */ /* 0x000f220000300a00 */
[----:B---3--:R-:W-:-:S15]  /*41530*/  HMMA.16816.F32.BF16 R56, R52, R6, R56 ;  /* 0x000000063438723c */ /* 0x008fde0000041838 */
[----:B------:R-:W-:-:S04]  /*41540*/  NOP ;  /* 0x0000000000007918 */ /* 0x000fc80000000000 */
[----:B------:R-:W-:Y:S04]  /*41550*/  STL.64 [R1+0xa60], R56 ;  /* 0x000a603801007387 */ /* 0x000fe80000100a00 */
[----:B------:R1:W-:Y:S04]  /*41560*/  STL.64 [R1+0xa68], R58 ;  /* 0x000a683a01007387 */ /* 0x0003e80000100a00 */
[----:B-1----:R-:W3:Y:S04]  /*41570*/  LDL.LU.64 R58, [R1+0x23d8] ;  /* 0x0023d800013a7983 */ /* 0x002ee80000300a00 */
[----:B------:R-:W3:Y:S01]  /*41580*/  LDL.LU.64 R56, [R1+0x23d0] ;  /* 0x0023d00001387983 */ /* 0x000ee20000300a00 */
[----:B------:R-:W-:-:S03]  /*41590*/  IMAD.MOV.U32 R6, RZ, RZ, R0 ;  /* 0x000000ffff067224 */ /* 0x000fc600078e0000 */
[----:B------:R-:W2:Y:S01]  /*415a0*/  LDL.LU R0, [R1+0x23c8] ;  /* 0x0023c80001007983 */ /* 0x000ea20000300800 */
[----:B---3--:R-:W-:-:S15]  /*415b0*/  HMMA.16816.F32.BF16 R56, R52, R10, R56 ;  /* 0x0000000a3438723c */ /* 0x008fde0000041838 */
[----:B------:R-:W-:-:S04]  /*415c0*/  NOP ;  /* 0x0000000000007918 */ /* 0x000fc80000000000 */
[----:B------:R-:W-:Y:S04]  /*415d0*/  STL.64 [R1+0x970], R56 ;  /* 0x0009703801007387 */ /* 0x000fe80000100a00 */
[----:B------:R1:W-:Y:S04]  /*415e0*/  STL.64 [R1+0x978], R58 ;  /* 0x0009783a01007387 */ /* 0x0003e80000100a00 */
[----:B-1----:R-:W3:Y:S04]  /*415f0*/  LDL.LU.64 R58, [R1+0x23c0] ;  /* 0x0023c000013a7983 */ /* 0x002ee80000300a00 */
[----:B------:R-:W3:Y:S04]  /*41600*/  LDL.LU.64 R56, [R1+0x23b8] ;  /* 0x0023b80001387983 */ /* 0x000ee80000300a00 */
[----:B------:R-:W2:Y:S01]  /*41610*/  LDL.LU.64 R38, [R1+0xb98] ;  /* 0x000b980001267983 */ /* 0x000ea20000300a00 */
        /* <DEDUP_REMOVED lines=11> */
[----:B------:R-:W3:Y:S04]  /*416d0*/  LDL.LU.64 R56, [R1+0x2398] ;  /* 0x0023980001387983 */ /* 0x000ee80000300a00 */
[----:B------:R-:W3:Y:S01]  /*416e0*/  LDL.LU.64 R18, [R1+0xcc0] ;  /* 0x000cc00001127983 */ /* 0x000ee20000300a00 */
[----:B------:R-:W-:-:S02]  /*416f0*/  IMAD.MOV.U32 R7, RZ, RZ, R60 ;  /* 0x000000ffff077224 */ /* 0x000fc400078e003c */
[----:B------:R-:W1:Y:S05]  /*41700*/  LDC R60, c[0x0][0x3a8] ;  /* 0x0000ea00ff3c7b82 */ /* 0x000e6a0000000800 */
[C---:B------:R-:W-:Y:S08]  /*41710*/  HMMA.16816.F32.BF16 R4, R52.reuse, R22, R4 ;  /* 0x000000163404723c */ /* 0x040ff00000041804 */
[----:B------:R-:W-:Y:S01]  /*41720*/  HMMA.16816.F32.BF16 R48, R52, R30, R48 ;  /* 0x0000001e3430723c */ /* 0x000fe20000041830 */
[----:B-1----:R-:W-:-:S10]  /*41730*/  IMAD.SHL.U32 R60, R60, 0x40, RZ ;  /* 0x000000403c3c7824 */ /* 0x002fd400078e00ff */
[----:B------:R1:W-:Y:S04]  /*41740*/  STL.64 [R1+0x800], R4 ;  /* 0x0008000401007387 */ /* 0x0003e80000100a00 */
[----:B------:R0:W-:Y:S01]  /*41750*/  STL.64 [R1+0x808], R6 ;  /* 0x0008080601007387 */ /* 0x0001e20000100a00 */
[----:B------:R-:W-:-:S05]  /*41760*/  IMAD.SHL.U32 R60, R60, 0x2, RZ ;  /* 0x000000023c3c7824 */ /* 0x000fca00078e00ff */
[-C--:B-1----:R-:W-:Y:S02]  /*41770*/  IADD3 R4, P0, PT, R8, R60.reuse, RZ ;  /* 0x0000003c08047210 */ /* 0x082fe40007f1e0ff */
[-C--:B--2---:R-:W-:Y:S02]  /*41780*/  IADD3 R5, P1, PT, R36, R60.reuse, RZ ;  /* 0x0000003c24057210 */ /* 0x084fe40007f3e0ff */
[-C--:B0-----:R-:W-:Y:S01]  /*41790*/  IADD3 R6, P2, PT, R42, R60.reuse, RZ ;  /* 0x0000003c2a067210 */ /* 0x081fe20007f5e0ff */
[--C-:B------:R-:W-:Y:S02]  /*417a0*/  IMAD.X R7, R9, 0x1, R0.reuse, P0 ;  /* 0x0000000109077824 */ /* 0x100fe400000e0600 */
[--C-:B------:R-:W-:Y:S01]  /*417b0*/  IMAD.X R9, R37, 0x1, R0.reuse, P1 ;  /* 0x0000000125097824 */ /* 0x100fe200008e0600 */
[-C--:B------:R-:W-:Y:S02]  /*417c0*/  IADD3 R8, P0, PT, R12, R60.reuse, RZ ;  /* 0x0000003c0c087210 */ /* 0x080fe40007f1e0ff */
[----:B------:R-:W-:Y:S01]  /*417d0*/  IADD3 R11, P1, PT, R16, R60, RZ ;  /* 0x0000003c100b7210 */ /* 0x000fe20007f3e0ff */
[----:B------:R-:W-:-:S02]  /*417e0*/  IMAD.X R10, R43, 0x1, R0, P2 ;  /* 0x000000012b0a7824 */ /* 0x000fc400010e0600 */
[--C-:B------:R-:W-:Y:S02]  /*417f0*/  IMAD.X R12, R13, 0x1, R0.reuse, P0 ;  /* 0x000000010d0c7824 */ /* 0x100fe400000e0600 */
[----:B------:R-:W-:Y:S01]  /*41800*/  IMAD.X R16, R17, 0x1, R0, P1 ;  /* 0x0000000111107824 */ /* 0x000fe200008e0600 */
[-C--:B----4-:R-:W-:Y:S02]  /*41810*/  IADD3 R15, P0, PT, R2, R60.reuse, RZ ;  /* 0x0000003c020f7210 */ /* 0x090fe40007f1e0ff */
[-C--:B------:R-:W-:Y:S01]  /*41820*/  IADD3 R13, P2, PT, R38, R60.reuse, RZ ;  /* 0x0000003c260d7210 */ /* 0x080fe20007f5e0ff */
[----:B---3--:R-:W-:Y:S01]  /*41830*/  HMMA.16816.F32.BF16 R56, R52, R26, R56 ;  /* 0x0000001a3438723c */ /* 0x008fe20000041838 */
[----:B------:R-:W-:-:S15]  /*41840*/  IADD3 R14, P1, PT, R18, R60, RZ ;  /* 0x0000003c120e7210 */ /* 0x000fde0007f3e0ff */
[----:B------:R-:W-:-:S03]  /*41850*/  NOP ;  /* 0x0000000000007918 */ /* 0x000fc60000000000 */
[----:B------:R-:W-:Y:S04]  /*41860*/  STL.64 [R1+0x7c0], R56 ;  /* 0x0007c03801007387 */ /* 0x000fe80000100a00 */
[----:B------:R0:W-:Y:S04]  /*41870*/  STL.64 [R1+0x7c8], R58 ;  /* 0x0007c83a01007387 */ /* 0x0001e80000100a00 */
[----:B0-----:R-:W2:Y:S04]  /*41880*/  LDL.LU.64 R58, [R1+0x2390] ;  /* 0x00239000013a7983 */ /* 0x001ea80000300a00 */
[----:B------:R-:W2:Y:S04]  /*41890*/  LDL.LU.64 R56, [R1+0x2388] ;  /* 0x0023880001387983 */ /* 0x000ea80000300a00 */
[----:B------:R-:W3:Y:S04]  /*418a0*/  LDL.LU R30, [R1+0x1e40] ;  /* 0x001e4000011e7983 */ /* 0x000ee80000300800 */
[----:B------:R-:W4:Y:S04]  /*418b0*/  LDL.LU R31, [R1+0x1e38] ;  /* 0x001e3800011f7983 */ /* 0x000f280000300800 */
[----:B------:R0:W-:Y:S04]  /*418c0*/  STL.64 [R1+0x7e0], R48 ;  /* 0x0007e03001007387 */ /* 0x0001e80000100a00 */
[----:B------:R1:W-:Y:S04]  /*418d0*/  STL.64 [R1+0x7e8], R50 ;  /* 0x0007e83201007387 */ /* 0x0003e80000100a00 */
[----:B------:R-:W3:Y:S04]  /*418e0*/  LDL.LU R26, [R1+0x1e30] ;  /* 0x001e3000011a7983 */ /* 0x000ee80000300800 */
[----:B------:R-:W3:Y:S04]  /*418f0*/  LDL.LU R27, [R1+0x1e28] ;  /* 0x001e2800011b7983 */ /* 0x000ee80000300800 */
[----:B------:R-:W3:Y:S04]  /*41900*/  LDL.LU R22, [R1+0x1e4c] ;  /* 0x001e4c0001167983 */ /* 0x000ee80000300800 */
[----:B------:R-:W3:Y:S04]  /*41910*/  LDL.LU R23, [R1+0x1e20] ;  /* 0x001e200001177983 */ /* 0x000ee80000300800 */
[----:B------:R-:W3:Y:S04]  /*41920*/  LDL.LU R36, [R1+0x1e44] ;  /* 0x001e440001247983 */ /* 0x000ee80000300800 */
[----:B------:R-:W3:Y:S04]  /*41930*/  LDL.LU R42, [R1+0x1e18] ;  /* 0x001e1800012a7983 */ /* 0x000ee80000300800 */
[----:B0-----:R-:W3:Y:S04]  /*41940*/  LDL.LU R48, [R1+0x1e3c] ;  /* 0x001e3c0001307983 */ /* 0x001ee80000300800 */
[----:B------:R-:W3:Y:S04]  /*41950*/  LDL.LU R43, [R1+0x1e10] ;  /* 0x001e1000012b7983 */ /* 0x000ee80000300800 */
[----:B------:R-:W3:Y:S04]  /*41960*/  LDL.LU R47, [R1+0x1e34] ;  /* 0x001e3400012f7983 */ /* 0x000ee80000300800 */
[----:B------:R-:W3:Y:S04]  /*41970*/  LDL.LU R49, [R1+0x1e08] ;  /* 0x001e080001317983 */ /* 0x000ee80000300800 */
[----:B-1----:R-:W3:Y:S04]  /*41980*/  LDL.LU R50, [R1+0x1e2c] ;  /* 0x001e2c0001327983 */ /* 0x002ee80000300800 */
[----:B------:R-:W3:Y:S01]  /*41990*/  LDL.LU R60, [R1+0xf84] ;  /* 0x000f8400013c7983 */ /* 0x000ee20000300800 */
[----:B------:R-:W-:-:S03]  /*419a0*/  IMAD.X R17, R3, 0x1, R0, P0 ;  /* 0x0000000103117824 */ /* 0x000fc600000e0600 */
[----:B------:R-:W4:Y:S04]  /*419b0*/  LDL.LU.64 R2, [R1+0x2380] ;  /* 0x0023800001027983 */ /* 0x000f280000300a00 */
[----:B------:R-:W4:Y:S01]  /*419c0*/  LDL.LU R37, [R1+0x1e00] ;  /* 0x001e000001257983 */ /* 0x000f220000300800 */
[--C-:B------:R-:W-:Y:S02]  /*419d0*/  IMAD.X R18, R19, 0x1, R0.reuse, P1 ;  /* 0x0000000113127824 */ /* 0x100fe400008e0600 */
[----:B------:R-:W-:Y:S01]  /*419e0*/  IMAD.X R19, R39, 0x1, R0, P2 ;  /* 0x0000000127137824 */ /* 0x000fe200010e0600 */
[----:B--2---:R-:W-:Y:S01]  /*419f0*/  HMMA.16816.F32.BF16 R52, R52, R34, R56 ;  /* 0x000000223434723c */ /* 0x004fe20000041838 */
[----:B---3--:R-:W-:-:S05]  /*41a00*/  VIADD R60, R60, 0x1 ;  /* 0x000000013c3c7836 */ /* 0x008fca0000000000 */
[----:B------:R0:W-:Y:S04]  /*41a10*/  STL [R1+0xf84], R60 ;  /* 0x000f843c01007387 */ /* 0x0001e80000100800 */
[----:B------:R-:W2:Y:S04]  /*41a20*/  LDL.LU R38, [R1+0x1e24] ;  /* 0x001e240001267983 */ /* 0x000ea80000300800 */
[----:B------:R-:W3:Y:S04]  /*41a30*/  LDL.LU R39, [R1+0x1df8] ;  /* 0x001df80001277983 */ /* 0x000ee80000300800 */
[----:B------:R-:W2:Y:S04]  /*41a40*/  LDL.LU R51, [R1+0x1e1c] ;  /* 0x001e1c0001337983 */ /* 0x000ea80000300800 */
[----:B------:R-:W-:Y:S04]  /*41a50*/  STL.64 [R1+0x7d0], R52 ;  /* 0x0007d03401007387 */ /* 0x000fe80000100a00 */
[----:B------:R-:W-:Y:S04]  /*41a60*/  STL.64 [R1+0x7d8], R54 ;  /* 0x0007d83601007387 */ /* 0x000fe80000100a00 */
[----:B------:R-:W2:Y:S04]  /*41a70*/  LDL.LU R58, [R1+0x1e50] ;  /* 0x001e5000013a7983 */ /* 0x000ea80000300800 */
[----:B------:R-:W3:Y:S01]  /*41a80*/  LDL.LU R59, [R1+0x1e48] ;  /* 0x001e4800013b7983 */ /* 0x000ee20000300800 */
[----:B------:R-:W-:-:S02]  /*41a90*/  ISETP.NE.U32.AND P0, PT, R60, UR6, PT ;  /* 0x000000063c007c0c */ /* 0x000fc4000bf05070 */
[----:B0-----:R-:W0:Y:S02]  /*41aa0*/  LDC R60, c[0x0][0x3a8] ;  /* 0x0000ea00ff3c7b82 */ /* 0x001e240000000800 */
[----:B0-----:R-:W-:-:S04]  /*41ab0*/  IMAD.SHL.U32 R60, R60, 0x40, RZ ;  /* 0x000000403c3c7824 */ /* 0x001fc800078e00ff */
[----:B------:R-:W-:-:S05]  /*41ac0*/  IMAD.SHL.U32 R60, R60, 0x2, RZ ;  /* 0x000000023c3c7824 */ /* 0x000fca00078e00ff */
[-C--:B------:R-:W-:Y:S02]  /*41ad0*/  IADD3 R30, P2, PT, R30, R60.reuse, RZ ;  /* 0x0000003c1e1e7210 */ /* 0x080fe40007f5e0ff */
[-C--:B----4-:R-:W-:Y:S02]  /*41ae0*/  IADD3 R31, P3, PT, R31, R60.reuse, RZ ;  /* 0x0000003c1f1f7210 */ /* 0x090fe40007f7e0ff */
[-C--:B------:R-:W-:Y:S02]  /*41af0*/  IADD3 R26, P4, PT, R26, R60.reuse, RZ ;  /* 0x0000003c1a1a7210 */ /* 0x080fe40007f9e0ff */
[-C--:B------:R-:W-:Y:S01]  /*41b00*/  IADD3 R27, P5, PT, R27, R60.reuse, RZ ;  /* 0x0000003c1b1b7210 */ /* 0x080fe20007fbe0ff */
[--C-:B------:R-:W-:Y:S02]  /*41b10*/  IMAD.X R48, R48, 0x1, R0.reuse, P2 ;  /* 0x0000000130307824 */ /* 0x100fe400010e0600 */
[----:B------:R-:W-:Y:S01]  /*41b20*/  IMAD.X R47, R47, 0x1, R0, P3 ;  /* 0x000000012f2f7824 */ /* 0x000fe200018e0600 */
[----:B------:R-:W-:-:S02]  /*41b30*/  IADD3 R49, P3, PT, R49, R60, RZ ;  /* 0x0000003c31317210 */ /* 0x000fc40007f7e0ff */
[-C--:B------:R-:W-:Y:S01]  /*41b40*/  IADD3 R43, P2, PT, R43, R60.reuse, RZ ;  /* 0x0000003c2b2b7210 */ /* 0x080fe20007f5e0ff */
[----:B------:R-:W-:Y:S02]  /*41b50*/  IMAD.X R50, R50, 0x1, R0, P4 ;  /* 0x0000000132327824 */ /* 0x000fe400020e0600 */
[----:B------:R-:W-:Y:S01]  /*41b60*/  IMAD.MOV.U32 R34, RZ, RZ, R53 ;  /* 0x000000ffff227224 */ /* 0x000fe200078e0035 */
[-C--:B--2---:R-:W-:Y:S02]  /*41b70*/  IADD3 R58, P6, PT, R58, R60.reuse, RZ ;  /* 0x0000003c3a3a7210 */ /* 0x084fe40007fde0ff */
[----:B---3--:R-:W-:-:S03]  /*41b80*/  IADD3 R59, P1, PT, R59, R60, RZ ;  /* 0x0000003c3b3b7210 */ /* 0x008fc60007f3e0ff */
[----:B------:R-:W-:Y:S04]  /*41b90*/  STL [R1+0x1e50], R58 ;  /* 0x001e503a01007387 */ /* 0x000fe80000100800 */
[----:B------:R-:W-:Y:S01]  /*41ba0*/  STL [R1+0x1e48], R59 ;  /* 0x001e483b01007387 */ /* 0x000fe20000100800 */
[----:B------:R-:W-:-:S03]  /*41bb0*/  IMAD.X R22, R22, 0x1, R0, P6 ;  /* 0x0000000116167824 */ /* 0x000fc600030e0600 */
[----:B------:R-:W-:Y:S01]  /*41bc0*/  STL [R1+0x1e40], R30 ;  /* 0x001e401e01007387 */ /* 0x000fe20000100800 */
[----:B------:R-:W-:-:S03]  /*41bd0*/  IADD3 R23, P6, PT, R23, R60, RZ ;  /* 0x0000003c17177210 */ /* 0x000fc60007fde0ff */
[----:B------:R-:W-:Y:S04]  /*41be0*/  STL [R1+0x1e38], R31 ;  /* 0x001e381f01007387 */ /* 0x000fe80000100800 */
[----:B------:R-:W-:Y:S01]  /*41bf0*/  STL [R1+0x1e30], R26 ;  /* 0x001e301a01007387 */ /* 0x000fe20000100800 */
[----:B------:R-:W-:-:S03]  /*41c00*/  IMAD.X R36, R36, 0x1, R0, P1 ;  /* 0x0000000124247824 */ /* 0x000fc600008e0600 */
[----:B------:R-:W-:Y:S04]  /*41c10*/  STL [R1+0x1e28], R27 ;  /* 0x001e281b01007387 */ /* 0x000fe80000100800 */
[----:B------:R-:W-:Y:S04]  /*41c20*/  STL [R1+0x1e4c], R22 ;  /* 0x001e4c1601007387 */ /* 0x000fe80000100800 */
[----:B------:R-:W-:Y:S04]  /*41c30*/  STL [R1+0x1e20], R23 ;  /* 0x001e201701007387 */ /* 0x000fe80000100800 */
[----:B------:R0:W-:Y:S04]  /*41c40*/  STL [R1+0x1e3c], R48 ;  /* 0x001e3c3001007387 */ /* 0x0001e80000100800 */
[----:B------:R-:W-:Y:S04]  /*41c50*/  STL [R1+0x1e44], R36 ;  /* 0x001e442401007387 */ /* 0x000fe80000100800 */
[----:B0-----:R-:W2:Y:S01]  /*41c60*/  LDL.LU R48, [R1+0x1df0] ;  /* 0x001df00001307983 */ /* 0x001ea20000300800 */
[----:B------:R-:W-:-:S05]  /*41c70*/  IADD3 R42, P1, PT, R42, R60, RZ ;  /* 0x0000003c2a2a7210 */ /* 0x000fca0007f3e0ff */
[----:B------:R-:W-:Y:S04]  /*41c80*/  STL [R1+0x1e18], R42 ;  /* 0x001e182a01007387 */ /* 0x000fe80000100800 */
[----:B------:R0:W-:Y:S04]  /*41c90*/  STL [R1+0x1e08], R49 ;  /* 0x001e083101007387 */ /* 0x0001e80000100800 */
[----:B------:R1:W-:Y:S04]  /*41ca0*/  STL [R1+0x1e10], R43 ;  /* 0x001e102b01007387 */ /* 0x0003e80000100800 */
[----:B0-----:R-:W3:Y:S04]  /*41cb0*/  LDL.LU R49, [R1+0x1e14] ;  /* 0x001e140001317983 */ /* 0x001ee80000300800 */
[----:B------:R0:W-:Y:S04]  /*41cc0*/  STL [R1+0x1e34], R47 ;  /* 0x001e342f01007387 */ /* 0x0001e80000100800 */
[----:B------:R-:W4:Y:S04]  /*41cd0*/  LDL.LU R52, [R1+0x1de8] ;  /* 0x001de80001347983 */ /* 0x000f280000300800 */
[----:B------:R-:W4:Y:S04]  /*41ce0*/  LDL.LU R53, [R1+0x1e0c] ;  /* 0x001e0c0001357983 */ /* 0x000f280000300800 */
[----:B------:R-:W4:Y:S04]  /*41cf0*/  LDL.LU R54, [R1+0x1de0] ;  /* 0x001de00001367983 */ /* 0x000f280000300800 */
[----:B------:R0:W-:Y:S04]  /*41d00*/  STL [R1+0x1e2c], R50 ;  /* 0x001e2c3201007387 */ /* 0x0001e80000100800 */
[----:B------:R-:W4:Y:S04]  /*41d10*/  LDL.LU R42, [R1+0x1e04] ;  /* 0x001e0400012a7983 */ /* 0x000f280000300800 */
[----:B-1----:R-:W4:Y:S04]  /*41d20*/  LDL.LU R43, [R1+0x1dd8] ;  /* 0x001dd800012b7983 */ /* 0x002f280000300800 */
[----:B0-----:R-:W4:Y:S04]  /*41d30*/  LDL.LU R47, [R1+0x1dfc] ;  /* 0x001dfc00012f7983 */ /* 0x001f280000300800 */
[----:B------:R-:W4:Y:S01]  /*41d40*/  LDL.LU R50, [R1+0x1dd0] ;  /* 0x001dd00001327983 */ /* 0x000f220000300800 */
[-C--:B------:R-:W-:Y:S01]  /*41d50*/  IADD3 R37, P4, PT, R37, R60.reuse, RZ ;  /* 0x0000003c25257210 */ /* 0x080fe20007f9e0ff */
[----:B------:R-:W-:Y:S01]  /*41d60*/  IMAD.X R38, R38, 0x1, R0, P5 ;  /* 0x0000000126267824 */ /* 0x000fe200028e0600 */
[----:B------:R-:W-:Y:S01]  /*41d70*/  IADD3 R39, P5, PT, R39, R60, RZ ;  /* 0x0000003c27277210 */ /* 0x000fe20007fbe0ff */
[----:B------:R-:W-:-:S02]  /*41d80*/  IMAD.MOV.U32 R35, RZ, RZ, R55 ;  /* 0x000000ffff237224 */ /* 0x000fc400078e0037 */
[----:B------:R-:W-:Y:S01]  /*41d90*/  IMAD.X R51, R51, 0x1, R0, P6 ;  /* 0x0000000133337824 */ /* 0x000fe200030e0600 */
[----:B------:R0:W-:Y:S04]  /*41da0*/  STL [R1+0x1e00], R37 ;  /* 0x001e002501007387 */ /* 0x0001e80000100800 */
[----:B------:R-:W4:Y:S04]  /*41db0*/  LDL.LU R55, [R1+0x1df4] ;  /* 0x001df40001377983 */ /* 0x000f280000300800 */
[----:B------:R-:W-:Y:S04]  /*41dc0*/  STL [R1+0x1e24], R38 ;  /* 0x001e242601007387 */ /* 0x000fe80000100800 */
[----:B------:R-:W4:Y:S04]  /*41dd0*/  LDL.LU R56, [R1+0x1dc8] ;  /* 0x001dc80001387983 */ /* 0x000f280000300800 */
[----:B------:R-:W-:Y:S04]  /*41de0*/  STL [R1+0x1df8], R39 ;  /* 0x001df82701007387 */ /* 0x000fe80000100800 */
[----:B------:R-:W4:Y:S04]  /*41df0*/  LDL.LU R57, [R1+0x1dec] ;  /* 0x001dec0001397983 */ /* 0x000f280000300800 */
[----:B------:R1:W-:Y:S04]  /*41e00*/  STL [R1+0x1e1c], R51 ;  /* 0x001e1c3301007387 */ /* 0x0003e80000100800 */
        /* <DEDUP_REMOVED lines=10> */
[----:B-1----:R-:W4:Y:S04]  /*41eb0*/  LDL.LU R51, [R1+0x1d98] ;  /* 0x001d980001337983 */ /* 0x002f280000300800 */
[----:B------:R-:W4:Y:S04]  /*41ec0*/  LDL.LU R38, [R1+0x1dbc] ;  /* 0x001dbc0001267983 */ /* 0x000f280000300800 */
[----:B------:R-:W4:Y:S01]  /*41ed0*/  LDL.LU R39, [R1+0x1d90] ;  /* 0x001d900001277983 */ /* 0x000f220000300800 */
[----:B--2---:R-:W-:-:S05]  /*41ee0*/  IADD3 R48, P6, PT, R48, R60, RZ ;  /* 0x0000003c30307210 */ /* 0x004fca0007fde0ff */
[----:B------:R0:W-:Y:S04]  /*41ef0*/  STL [R1+0x1df0], R48 ;  /* 0x001df03001007387 */ /* 0x0001e80000100800 */
[----:B0-----:R-:W2:Y:S01]  /*41f00*/  LDL.LU R48, [R1+0x1db4] ;  /* 0x001db40001307983 */ /* 0x001ea20000300800 */
[--C-:B---3--:R-:W-:Y:S01]  /*41f10*/  IMAD.X R49, R49, 0x1, R0.reuse, P1 ;  /* 0x0000000131317824 */ /* 0x108fe200008e0600 */
[-C--:B----4-:R-:W-:Y:S01]  /*41f20*/  IADD3 R52, P1, PT, R52, R60.reuse, RZ ;  /* 0x0000003c34347210 */ /* 0x090fe20007f3e0ff */
[--C-:B------:R-:W-:Y:S01]  /*41f30*/  IMAD.X R53, R53, 0x1, R0.reuse, P2 ;  /* 0x0000000135357824 */ /* 0x100fe200010e0600 */
[-C--:B------:R-:W-:Y:S02]  /*41f40*/  IADD3 R54, P2, PT, R54, R60.reuse, RZ ;  /* 0x0000003c36367210 */ /* 0x080fe40007f5e0ff */
[----:B------:R0:W-:Y:S01]  /*41f50*/  STL [R1+0x1e14], R49 ;  /* 0x001e143101007387 */ /* 0x0001e20000100800 */
[--C-:B------:R-:W-:Y:S01]  /*41f60*/  IMAD.X R42, R42, 0x1, R0.reuse, P3 ;  /* 0x000000012a2a7824 */ /* 0x100fe200018e0600 */
[-C--:B------:R-:W-:Y:S01]  /*41f70*/  IADD3 R43, P3, PT, R43, R60.reuse, RZ ;  /* 0x0000003c2b2b7210 */ /* 0x080fe20007f7e0ff */
[----:B------:R-:W-:Y:S01]  /*41f80*/  IMAD.X R47, R47, 0x1, R0, P4 ;  /* 0x000000012f2f7824 */ /* 0x000fe200020e0600 */
[----:B0-----:R-:W3:Y:S04]  /*41f90*/  LDL.LU R49, [R1+0x1d88] ;  /* 0x001d880001317983 */ /* 0x001ee80000300800 */
[----:B------:R-:W-:Y:S04]  /*41fa0*/  STL [R1+0x1de8], R52 ;  /* 0x001de83401007387 */ /* 0x000fe80000100800 */
[----:B------:R-:W-:Y:S04]  /*41fb0*/  STL [R1+0x1e0c], R53 ;  /* 0x001e0c3501007387 */ /* 0x000fe80000100800 */
[----:B------:R-:W-:Y:S04]  /*41fc0*/  STL [R1+0x1de0], R54 ;  /* 0x001de03601007387 */ /* 0x000fe80000100800 */
[----:B------:R0:W-:Y:S01]  /*41fd0*/  STL [R1+0x1e04], R42 ;  /* 0x001e042a01007387 */ /* 0x0001e20000100800 */
[----:B------:R-:W-:-:S03]  /*41fe0*/  IADD3 R50, P4, PT, R50, R60, RZ ;  /* 0x0000003c32327210 */ /* 0x000fc60007f9e0ff */
[----:B0-----:R-:W4:Y:S04]  /*41ff0*/  LDL.LU R42, [R1+0x1dac] ;  /* 0x001dac00012a7983 */ /* 0x001f280000300800 */
[----:B------:R0:W-:Y:S04]  /*42000*/  STL [R1+0x1dd8], R43 ;  /* 0x001dd82b01007387 */ /* 0x0001e80000100800 */
[----:B0-----:R-:W4:Y:S04]  /*42010*/  LDL.LU R43, [R1+0x1d80] ;  /* 0x001d8000012b7983 */ /* 0x001f280000300800 */
[----:B------:R0:W-:Y:S04]  /*42020*/  STL [R1+0x1dfc], R47 ;  /* 0x001dfc2f01007387 */ /* 0x0001e80000100800 */
[----:B0-----:R-:W4:Y:S04]  /*42030*/  LDL.LU R47, [R1+0x1da4] ;  /* 0x001da400012f7983 */ /* 0x001f280000300800 */
[----:B------:R0:W-:Y:S04]  /*42040*/  STL [R1+0x1dd0], R50 ;  /* 0x001dd03201007387 */ /* 0x0001e80000100800 */
[----:B0-----:R-:W4:Y:S01]  /*42050*/  LDL.LU R50, [R1+0x1d78] ;  /* 0x001d780001327983 */ /* 0x001f220000300800 */
[--C-:B------:R-:W-:Y:S01]  /*42060*/  IMAD.X R55, R55, 0x1, R0.reuse, P5 ;  /* 0x0000000137377824 */ /* 0x100fe200028e0600 */
[-C--:B------:R-:W-:Y:S01]  /*42070*/  IADD3 R56, P5, PT, R56, R60.reuse, RZ ;  /* 0x0000003c38387210 */ /* 0x080fe20007fbe0ff */
[--C-:B------:R-:W-:Y:S01]  /*42080*/  IMAD.X R57, R57, 0x1, R0.reuse, P6 ;  /* 0x0000000139397824 */ /* 0x100fe200030e0600 */
[-C--:B------:R-:W-:Y:S01]  /*42090*/  IADD3 R58, P6, PT, R58, R60.reuse, RZ ;  /* 0x0000003c3a3a7210 */ /* 0x080fe20007fde0ff */
[----:B------:R-:W-:Y:S01]  /*420a0*/  IMAD.X R59, R59, 0x1, R0, P1 ;  /* 0x000000013b3b7824 */ /* 0x000fe200008e0600 */
[----:B------:R-:W-:Y:S01]  /*420b0*/  STL [R1+0x1df4], R55 ;  /* 0x001df43701007387 */ /* 0x000fe20000100800 */
[----:B------:R-:W-:-:S03]  /*420c0*/  IADD3 R30, P1, PT, R30, R60, RZ ;  /* 0x0000003c1e1e7210 */ /* 0x000fc60007f3e0ff */
[----:B------:R-:W-:Y:S01]  /*420d0*/  STL [R1+0x1dc8], R56 ;  /* 0x001dc83801007387 */ /* 0x000fe20000100800 */
[----:B------:R-:W-:-:S03]  /*420e0*/  IMAD.X R31, R31, 0x1, R0, P2 ;  /* 0x000000011f1f7824 */ /* 0x000fc600010e0600 */
[----:B------:R-:W-:Y:S01]  /*420f0*/  STL [R1+0x1dec], R57 ;  /* 0x001dec3901007387 */ /* 0x000fe20000100800 */
[----:B------:R-:W-:-:S03]  /*42100*/  IADD3 R26, P2, PT, R26, R60, RZ ;  /* 0x0000003c1a1a7210 */ /* 0x000fc60007f5e0ff */
[----:B------:R-:W-:Y:S01]  /*42110*/  STL [R1+0x1dc0], R58 ;  /* 0x001dc03a01007387 */ /* 0x000fe20000100800 */
[----:B------:R-:W-:-:S03]  /*42120*/  IMAD.X R27, R27, 0x1, R0, P3 ;  /* 0x000000011b1b7824 */ /* 0x000fc600018e0600 */
[----:B------:R-:W-:Y:S01]  /*42130*/  STL [R1+0x1de4], R59 ;  /* 0x001de43b01007387 */ /* 0x000fe20000100800 */
[----:B------:R-:W-:-:S03]  /*42140*/  IADD3 R22, P3, PT, R22, R60, RZ ;  /* 0x0000003c16167210 */ /* 0x000fc60007f7e0ff */
[----:B------:R-:W-:Y:S01]  /*42150*/  STL [R1+0x1db8], R30 ;  /* 0x001db81e01007387 */ /* 0x000fe20000100800 */
[--C-:B------:R-:W-:Y:S02]  /*42160*/  IMAD.X R23, R23, 0x1, R0.reuse, P4 ;  /* 0x0000000117177824 */ /* 0x100fe400020e0600 */
[----:B------:R-:W-:Y:S01]  /*42170*/  IMAD.X R37, R37, 0x1, R0, P5 ;  /* 0x0000000125257824 */ /* 0x000fe200028e0600 */
[----:B------:R-:W-:Y:S01]  /*42180*/  STL [R1+0x1ddc], R31 ;  /* 0x001ddc1f01007387 */ /* 0x000fe20000100800 */
[----:B------:R-:W-:-:S03]  /*42190*/  IADD3 R51, P5, PT, R51, R60, RZ ;  /* 0x0000003c33337210 */ /* 0x000fc60007fbe0ff */
[----:B------:R-:W-:Y:S01]  /*421a0*/  STL [R1+0x1db0], R26 ;  /* 0x001db01a01007387 */ /* 0x000fe20000100800 */
[----:B------:R-:W-:-:S03]  /*421b0*/  IADD3 R36, P4, PT, R36, R60, RZ ;  /* 0x0000003c24247210 */ /* 0x000fc60007f9e0ff */
[----:B------:R-:W-:Y:S04]  /*421c0*/  STL [R1+0x1dd4], R27 ;  /* 0x001dd41b01007387 */ /* 0x000fe80000100800 */
[----:B------:R-:W-:Y:S04]  /*421d0*/  STL [R1+0x1da8], R22 ;  /* 0x001da81601007387 */ /* 0x000fe80000100800 */
[----:B------:R-:W-:Y:S04]  /*421e0*/  STL [R1+0x1dcc], R23 ;  /* 0x001dcc1701007387 */ /* 0x000fe80000100800 */
[----:B------:R0:W-:Y:S04]  /*421f0*/  STL [R1+0x1d98], R51 ;  /* 0x001d983301007387 */ /* 0x0001e80000100800 */
[----:B------:R-:W-:Y:S01]  /*42200*/  STL [R1+0x1da0], R36 ;  /* 0x001da02401007387 */ /* 0x000fe20000100800 */
[----:B------:R-:W-:-:S03]  /*42210*/  IMAD.X R38, R38, 0x1, R0, P6 ;  /* 0x0000000126267824 */ /* 0x000fc600030e0600 */
[----:B0-----:R-:W4:Y:S04]  /*42220*/  LDL.LU R51, [R1+0x1d9c] ;  /* 0x001d9c0001337983 */ /* 0x001f280000300800 */
[----:B------:R-:W-:Y:S01]  /*42230*/  STL [R1+0x1dc4], R37 ;  /* 0x001dc42501007387 */ /* 0x000fe20000100800 */
[----:B------:R-:W-:Y:S01]  /*42240*/  IADD3 R39, P6, PT, R39, R60, RZ ;  /* 0x0000003c27277210 */ /* 0x000fe20007fde0ff */
[----:B--2---:R-:W-:-:S05]  /*42250*/  IMAD.X R48, R48, 0x1, R0, P1 ;  /* 0x0000000130307824 */ /* 0x004fca00008e0600 */
[----:B------:R0:W-:Y:S04]  /*42260*/  STL [R1+0x1db4], R48 ;  /* 0x001db43001007387 */ /* 0x0001e80000100800 */
[----:B------:R1:W-:Y:S04]  /*42270*/  STL [R1+0x1dbc], R38 ;  /* 0x001dbc2601007387 */ /* 0x0003e80000100800 */
[----:B0-----:R-:W2:Y:S04]  /*42280*/  LDL.LU R48, [R1+0x1d70] ;  /* 0x001d700001307983 */ /* 0x001ea80000300800 */
[----:B------:R0:W-:Y:S01]  /*42290*/  STL [R1+0x1d90], R39 ;  /* 0x001d902701007387 */ /* 0x0001e20000100800 */
[----:B---3--:R-:W-:-:S03]  /*422a0*/  IADD3 R49, P1, PT, R49, R60, RZ ;  /* 0x0000003c31317210 */ /* 0x008fc60007f3e0ff */
[----:B------:R-:W3:Y:S04]  /*422b0*/  LDL.LU R52, [R1+0x1d94] ;  /* 0x001d940001347983 */ /* 0x000ee80000300800 */
[----:B------:R-:W3:Y:S04]  /*422c0*/  LDL.LU R53, [R1+0x1d68] ;  /* 0x001d680001357983 */ /* 0x000ee80000300800 */
[----:B------:R-:W3:Y:S04]  /*422d0*/  LDL.LU R54, [R1+0x1d8c] ;  /* 0x001d8c0001367983 */ /* 0x000ee80000300800 */
[----:B------:R0:W-:Y:S04]  /*422e0*/  STL [R1+0x1d88], R49 ;  /* 0x001d883101007387 */ /* 0x0001e80000100800 */
[----:B------:R-:W3:Y:S04]  /*422f0*/  LDL.LU R37, [R1+0x1d60] ;  /* 0x001d600001257983 */ /* 0x000ee80000300800 */
[----:B-1----:R-:W3:Y:S04]  /*42300*/  LDL.LU R38, [R1+0x1d84] ;  /* 0x001d840001267983 */ /* 0x002ee80000300800 */
[----:B0-----:R-:W3:Y:S01]  /*42310*/  LDL.LU R39, [R1+0x1d58] ;  /* 0x001d580001277983 */ /* 0x001ee20000300800 */
[----:B----4-:R-:W-:-:S03]  /*42320*/  IMAD.X R42, R42, 0x1, R0, P2 ;  /* 0x000000012a2a7824 */ /* 0x010fc600010e0600 */
[----:B------:R-:W4:Y:S04]  /*42330*/  LDL.LU R49, [R1+0x1d7c] ;  /* 0x001d7c0001317983 */ /* 0x000f280000300800 */
[----:B------:R0:W-:Y:S04]  /*42340*/  STL [R1+0x1dac], R42 ;  /* 0x001dac2a01007387 */ /* 0x0001e80000100800 */
[----:B------:R-:W4:Y:S01]  /*42350*/  LDL.LU R55, [R1+0x1d50] ;  /* 0x001d500001377983 */ /* 0x000f220000300800 */
[----:B------:R-:W-:-:S05]  /*42360*/  IADD3 R43, P2, PT, R43, R60, RZ ;  /* 0x0000003c2b2b7210 */ /* 0x000fca0007f5e0ff */
[----:B------:R-:W-:Y:S04]  /*42370*/  STL [R1+0x1d80], R43 ;  /* 0x001d802b01007387 */ /* 0x000fe80000100800 */
[----:B------:R-:W4:Y:S01]  /*42380*/  LDL.LU R56, [R1+0x1d74] ;  /* 0x001d740001387983 */ /* 0x000f220000300800 */
[----:B------:R-:W-:-:S05]  /*42390*/  IMAD.X R47, R47, 0x1, R0, P3 ;  /* 0x000000012f2f7824 */ /* 0x000fca00018e0600 */
[----:B------:R-:W-:Y:S04]  /*423a0*/  STL [R1+0x1da4], R47 ;  /* 0x001da42f01007387 */ /* 0x000fe80000100800 */
[----:B------:R-:W4:Y:S01]  /*423b0*/  LDL.LU R57, [R1+0x1d48] ;  /* 0x001d480001397983 */ /* 0x000f220000300800 */
[----:B------:R-:W-:-:S05]  /*423c0*/  IADD3 R50, P3, PT, R50, R60, RZ ;  /* 0x0000003c32327210 */ /* 0x000fca0007f7e0ff */
        /* <DEDUP_REMOVED lines=14> */
[----:B------:R-:W-:-:S05]  /*424b0*/  IMAD.X R51, R51, 0x1, R0, P4 ;  /* 0x0000000133337824 */ /* 0x000fca00020e0600 */
[----:B------:R0:W-:Y:S04]  /*424c0*/  STL [R1+0x1d9c], R51 ;  /* 0x001d9c3301007387 */ /* 0x0001e80000100800 */
[----:B0-----:R-:W4:Y:S01]  /*424d0*/  LDL.LU R51, [R1+0x1d10] ;  /* 0x001d100001337983 */ /* 0x001f220000300800 */
[----:B--2---:R-:W-:-:S05]  /*424e0*/  IADD3 R48, P4, PT, R48, R60, RZ ;  /* 0x0000003c30307210 */ /* 0x004fca0007f9e0ff */
[----:B------:R0:W-:Y:S04]  /*424f0*/  STL [R1+0x1d70], R48 ;  /* 0x001d703001007387 */ /* 0x0001e80000100800 */
[----:B0-----:R-:W2:Y:S01]  /*42500*/  LDL.LU R48, [R1+0x1d34] ;  /* 0x001d340001307983 */ /* 0x001ea20000300800 */
[--C-:B---3--:R-:W-:Y:S01]  /*42510*/  IMAD.X R52, R52, 0x1, R0.reuse, P5 ;  /* 0x0000000134347824 */ /* 0x108fe200028e0600 */
[-C--:B------:R-:W-:Y:S01]  /*42520*/  IADD3 R53, P5, PT, R53, R60.reuse, RZ ;  /* 0x0000003c35357210 */ /* 0x080fe20007fbe0ff */
[--C-:B------:R-:W-:Y:S01]  /*42530*/  IMAD.X R54, R54, 0x1, R0.reuse, P6 ;  /* 0x0000000136367824 */ /* 0x100fe200030e0600 */
[-C--:B------:R-:W-:Y:S01]  /*42540*/  IADD3 R37, P6, PT, R37, R60.reuse, RZ ;  /* 0x0000003c25257210 */ /* 0x080fe20007fde0ff */
[----:B------:R-:W-:Y:S01]  /*42550*/  IMAD.X R38, R38, 0x1, R0, P1 ;  /* 0x0000000126267824 */ /* 0x000fe200008e0600 */
[----:B------:R-:W-:Y:S04]  /*42560*/  STL [R1+0x1d94], R52 ;  /* 0x001d943401007387 */ /* 0x000fe80000100800 */
[----:B------:R-:W-:Y:S01]  /*42570*/  STL [R1+0x1d68], R53 ;  /* 0x001d683501007387 */ /* 0x000fe20000100800 */
[----:B------:R-:W-:-:S03]  /*42580*/  IADD3 R39, P1, PT, R39, R60, RZ ;  /* 0x0000003c27277210 */ /* 0x000fc60007f3e0ff */
[----:B------:R-:W-:Y:S04]  /*42590*/  STL [R1+0x1d8c], R54 ;  /* 0x001d8c3601007387 */ /* 0x000fe80000100800 */
[----:B------:R0:W-:Y:S01]  /*425a0*/  STL [R1+0x1d60], R37 ;  /* 0x001d602501007387 */ /* 0x0001e20000100800 */
[--C-:B----4-:R-:W-:Y:S01]  /*425b0*/  IMAD.X R49, R49, 0x1, R0.reuse, P2 ;  /* 0x0000000131317824 */ /* 0x110fe200010e0600 */
[----:B------:R-:W-:Y:S02]  /*425c0*/  IADD3 R55, P2, PT, R55, R60, RZ ;  /* 0x0000003c37377210 */ /* 0x000fe40007f5e0ff */
[----:B0-----:R-:W3:Y:S04]  /*425d0*/  LDL.LU R37, [R1+0x1d08] ;  /* 0x001d080001257983 */ /* 0x001ee80000300800 */
[----:B------:R0:W-:Y:S01]  /*425e0*/  STL [R1+0x1d84], R38 ;  /* 0x001d842601007387 */ /* 0x0001e20000100800 */
[----:B------:R-:W-:-:S03]  /*425f0*/  IMAD.X R56, R56, 0x1, R0, P3 ;  /* 0x0000000138387824 */ /* 0x000fc600018e0600 */
[----:B0-----:R-:W4:Y:S04]  /*42600*/  LDL.LU R38, [R1+0x1d2c] ;  /* 0x001d2c0001267983 */ /* 0x001f280000300800 */
[----:B------:R0:W-:Y:S01]  /*42610*/  STL [R1+0x1d58], R39 ;  /* 0x001d582701007387 */ /* 0x0001e20000100800 */
[----:B------:R-:W-:-:S03]  /*42620*/  IADD3 R57, P3, PT, R57, R60, RZ ;  /* 0x0000003c39397210 */ /* 0x000fc60007f7e0ff */
[----:B0-----:R-:W4:Y:S04]  /*42630*/  LDL.LU R39, [R1+0x1d00] ;  /* 0x001d000001277983 */ /* 0x001f280000300800 */
[----:B------:R0:W-:Y:S01]  /*42640*/  STL [R1+0x1d7c], R49 ;  /* 0x001d7c3101007387 */ /* 0x0001e20000100800 */
[--C-:B------:R-:W-:Y:S01]  /*42650*/  IMAD.X R58, R58, 0x1, R0.reuse, P4 ;  /* 0x000000013a3a7824 */ /* 0x100fe200020e0600 */
[-C--:B------:R-:W-:Y:S01]  /*42660*/  IADD3 R59, P4, PT, R59, R60.reuse, RZ ;  /* 0x0000003c3b3b7210 */ /* 0x080fe20007f9e0ff */
[--C-:B------:R-:W-:Y:S01]  /*42670*/  IMAD.X R30, R30, 0x1, R0.reuse, P5 ;  /* 0x000000011e1e7824 */ /* 0x100fe200028e0600 */
[----:B------:R-:W-:Y:S01]  /*42680*/  IADD3 R31, P5, PT, R31, R60, RZ ;  /* 0x0000003c1f1f7210 */ /* 0x000fe20007fbe0ff */
[----:B0-----:R-:W4:Y:S04]  /*42690*/  LDL.LU R49, [R1+0x1d24] ;  /* 0x001d240001317983 */ /* 0x001f280000300800 */
[----:B------:R-:W-:Y:S04]  /*426a0*/  STL [R1+0x1d50], R55 ;  /* 0x001d503701007387 */ /* 0x000fe80000100800 */
[----:B------:R-:W-:Y:S04]  /*426b0*/  STL [R1+0x1d74], R56 ;  /* 0x001d743801007387 */ /* 0x000fe80000100800 */
        /* <DEDUP_REMOVED lines=11> */
[----:B------:R-:W-:-:S03]  /*42770*/  IMAD.X R36, R36, 0x1, R0, P2 ;  /* 0x0000000124247824 */ /* 0x000fc600010e0600 */
[----:B------:R-:W-:Y:S04]  /*42780*/  STL [R1+0x1d30], R27 ;  /* 0x001d301b01007387 */ /* 0x000fe80000100800 */
[----:B------:R-:W-:Y:S04]  /*42790*/  STL [R1+0x1d54], R22 ;  /* 0x001d541601007387 */ /* 0x000fe80000100800 */
[----:B------:R-:W-:Y:S04]  /*427a0*/  STL [R1+0x1d28], R23 ;  /* 0x001d281701007387 */ /* 0x000fe80000100800 */
[----:B------:R0:W-:Y:S04]  /*427b0*/  STL [R1+0x1d44], R50 ;  /* 0x001d443201007387 */ /* 0x0001e80000100800 */
[----:B------:R-:W-:Y:S04]  /*427c0*/  STL [R1+0x1d4c], R36 ;  /* 0x001d4c2401007387 */ /* 0x000fe80000100800 */
[----:B0-----:R-:W4:Y:S01]  /*427d0*/  LDL.LU R50, [R1+0x1cf8] ;  /* 0x001cf80001327983 */ /* 0x001f220000300800 */
[-C--:B------:R-:W-:Y:S01]  /*427e0*/  IADD3 R42, P2, PT, R42, R60.reuse, RZ ;  /* 0x0000003c2a2a7210 */ /* 0x080fe20007f5e0ff */
[----:B------:R-:W-:Y:S01]  /*427f0*/  IMAD.X R47, R47, 0x1, R0, P4 ;  /* 0x000000012f2f7824 */ /* 0x000fe200020e0600 */
[----:B------:R-:W-:-:S02]  /*42800*/  IADD3 R43, P3, PT, R43, R60, RZ ;  /* 0x0000003c2b2b7210 */ /* 0x000fc40007f7e0ff */
[----:B------:R-:W-:Y:S01]  /*42810*/  IADD3 R51, P4, PT, R51, R60, RZ ;  /* 0x0000003c33337210 */ /* 0x000fe20007f9e0ff */
[----:B------:R-:W-:Y:S04]  /*42820*/  STL [R1+0x1d20], R42 ;  /* 0x001d202a01007387 */ /* 0x000fe80000100800 */
[----:B------:R0:W-:Y:S04]  /*42830*/  STL [R1+0x1d10], R51 ;  /* 0x001d103301007387 */ /* 0x0001e80000100800 */
[----:B------:R1:W-:Y:S04]  /*42840*/  STL [R1+0x1d18], R43 ;  /* 0x001d182b01007387 */ /* 0x0003e80000100800 */
[----:B0-----:R-:W4:Y:S04]  /*42850*/  LDL.LU R51, [R1+0x1d1c] ;  /* 0x001d1c0001337983 */ /* 0x001f280000300800 */
[----:B------:R0:W-:Y:S04]  /*42860*/  STL [R1+0x1d3c], R47 ;  /* 0x001d3c2f01007387 */ /* 0x0001e80000100800 */
[----:B------:R-:W4:Y:S04]  /*42870*/  LDL.LU R52, [R1+0x1cf0] ;  /* 0x001cf00001347983 */ /* 0x000f280000300800 */
[----:B------:R-:W4:Y:S04]  /*42880*/  LDL.LU R53, [R1+0x1d14] ;  /* 0x001d140001357983 */ /* 0x000f280000300800 */
[----:B------:R-:W4:Y:S01]  /*42890*/  LDL.LU R54, [R1+0x1ce8] ;  /* 0x001ce80001367983 */ /* 0x000f220000300800 */
[----:B--2---:R-:W-:-:S05]  /*428a0*/  IMAD.X R48, R48, 0x1, R0, P5 ;  /* 0x0000000130307824 */ /* 0x004fca00028e0600 */
[----:B------:R2:W-:Y:S04]  /*428b0*/  STL [R1+0x1d34], R48 ;  /* 0x001d343001007387 */ /* 0x0005e80000100800 */
[----:B------:R-:W4:Y:S04]  /*428c0*/  LDL.LU R42, [R1+0x1d0c] ;  /* 0x001d0c00012a7983 */ /* 0x000f280000300800 */
[----:B-1----:R-:W4:Y:S04]  /*428d0*/  LDL.LU R43, [R1+0x1ce0] ;  /* 0x001ce000012b7983 */ /* 0x002f280000300800 */
[----:B0-----:R-:W4:Y:S04]  /*428e0*/  LDL.LU R47, [R1+0x1d04] ;  /* 0x001d0400012f7983 */ /* 0x001f280000300800 */
[----:B--2---:R-:W2:Y:S01]  /*428f0*/  LDL.LU R48, [R1+0x1cd8] ;  /* 0x001cd80001307983 */ /* 0x004ea20000300800 */
[----:B---3--:R-:W-:-:S05]  /*42900*/  IADD3 R37, P5, PT, R37, R60, RZ ;  /* 0x0000003c25257210 */ /* 0x008fca0007fbe0ff */
[----:B------:R0:W-:Y:S04]  /*42910*/  STL [R1+0x1d08], R37 ;  /* 0x001d082501007387 */ /* 0x0001e80000100800 */
[----:B------:R-:W3:Y:S01]  /*42920*/  LDL.LU R55, [R1+0x1cfc] ;  /* 0x001cfc0001377983 */ /* 0x000ee20000300800 */
[----:B----4-:R-:W-:-:S05]  /*42930*/  IMAD.X R38, R38, 0x1, R0, P6 ;  /* 0x0000000126267824 */ /* 0x010fca00030e0600 */
[----:B------:R-:W-:Y:S04]  /*42940*/  STL [R1+0x1d2c], R38 ;  /* 0x001d2c2601007387 */ /* 0x000fe80000100800 */
[----:B------:R-:W4:Y:S01]  /*42950*/  LDL.LU R56, [R1+0x1cd0] ;  /* 0x001cd00001387983 */ /* 0x000f220000300800 */
[----:B------:R-:W-:-:S05]  /*42960*/  IADD3 R39, P6, PT, R39, R60, RZ ;  /* 0x0000003c27277210 */ /* 0x000fca0007fde0ff */
[----:B------:R-:W-:Y:S04]  /*42970*/  STL [R1+0x1d00], R39 ;  /* 0x001d002701007387 */ /* 0x000fe80000100800 */
[----:B------:R-:W4:Y:S01]  /*42980*/  LDL.LU R57, [R1+0x1cf4] ;  /* 0x001cf40001397983 */ /* 0x000f220000300800 */
[----:B------:R-:W-:-:S05]  /*42990*/  IMAD.X R49, R49, 0x1, R0, P1 ;  /* 0x0000000131317824 */ /* 0x000fca00008e0600 */
        /* <DEDUP_REMOVED lines=14> */
[----:B------:R-:W-:-:S05]  /*42a80*/  IADD3 R50, P1, PT, R50, R60, RZ ;  /* 0x0000003c32327210 */ /* 0x000fca0007f3e0ff */
[----:B------:R0:W-:Y:S04]  /*42a90*/  STL [R1+0x1cf8], R50 ;  /* 0x001cf83201007387 */ /* 0x0001e80000100800 */
[----:B0-----:R-:W4:Y:S01]  /*42aa0*/  LDL.LU R50, [R1+0x1cbc] ;  /* 0x001cbc0001327983 */ /* 0x001f220000300800 */
[----:B------:R-:W-:Y:S01]  /*42ab0*/  IMAD.X R51, R51, 0x1, R0, P2 ;  /* 0x0000000133337824 */ /* 0x000fe200010e0600 */
[----:B------:R-:W-:-:S04]  /*42ac0*/  IADD3 R52, P2, PT, R52, R60, RZ ;  /* 0x0000003c34347210 */ /* 0x000fc80007f5e0ff */
[----:B------:R0:W-:Y:S01]  /*42ad0*/  STL [R1+0x1d1c], R51 ;  /* 0x001d1c3301007387 */ /* 0x0001e20000100800 */
[--C-:B------:R-:W-:Y:S01]  /*42ae0*/  IMAD.X R53, R53, 0x1, R0.reuse, P3 ;  /* 0x0000000135357824 */ /* 0x100fe200018e0600 */
[-C--:B------:R-:W-:Y:S02]  /*42af0*/  IADD3 R54, P3, PT, R54, R60.reuse, RZ ;  /* 0x0000003c36367210 */ /* 0x080fe40007f7e0ff */
[----:B0-----:R-:W4:Y:S04]  /*42b00*/  LDL.LU R51, [R1+0x1c90] ;  /* 0x001c900001337983 */ /* 0x001f280000300800 */
[----:B------:R-:W-:Y:S04]  /*42b10*/  STL [R1+0x1cf0], R52 ;  /* 0x001cf03401007387 */ /* 0x000fe80000100800 */
[----:B------:R-:W-:Y:S04]  /*42b20*/  STL [R1+0x1d14], R53 ;  /* 0x001d143501007387 */ /* 0x000fe80000100800 */
[----:B------:R-:W-:Y:S01]  /*42b30*/  STL [R1+0x1ce8], R54 ;  /* 0x001ce83601007387 */ /* 0x000fe20000100800 */
[--C-:B------:R-:W-:Y:S01]  /*42b40*/  IMAD.X R42, R42, 0x1, R0.reuse, P4 ;  /* 0x000000012a2a7824 */ /* 0x100fe200020e0600 */
[----:B------:R-:W-:Y:S01]  /*42b50*/  IADD3 R43, P4, PT, R43, R60, RZ ;  /* 0x0000003c2b2b7210 */ /* 0x000fe20007f9e0ff */
[----:B------:R-:W-:-:S03]  /*42b60*/  IMAD.X R47, R47, 0x1, R0, P5 ;  /* 0x000000012f2f7824 */ /* 0x000fc600028e0600 */
[----:B------:R0:W-:Y:S01]  /*42b70*/  STL [R1+0x1d0c], R42 ;  /* 0x001d0c2a01007387 */ /* 0x0001e20000100800 */
[----:B--2---:R-:W-:-:S03]  /*42b80*/  IADD3 R48, P5, PT, R48, R60, RZ ;  /* 0x0000003c30307210 */ /* 0x004fc60007fbe0ff */
[----:B0-----:R-:W2:Y:S04]  /*42b90*/  LDL.LU R42, [R1+0x1cb4] ;  /* 0x001cb400012a7983 */ /* 0x001ea80000300800 */
[----:B------:R0:W-:Y:S04]  /*42ba0*/  STL [R1+0x1ce0], R43 ;  /* 0x001ce02b01007387 */ /* 0x0001e80000100800 */
[----:B0-----:R-:W2:Y:S04]  /*42bb0*/  LDL.LU R43, [R1+0x1c88] ;  /* 0x001c8800012b7983 */ /* 0x001ea80000300800 */
[----:B------:R0:W-:Y:S04]  /*42bc0*/  STL [R1+0x1d04], R47 ;  /* 0x001d042f01007387 */ /* 0x0001e80000100800 */
[----:B0-----:R-:W2:Y:S04]  /*42bd0*/  LDL.LU R47, [R1+0x1cac] ;  /* 0x001cac00012f7983 */ /* 0x001ea80000300800 */
[----:B------:R0:W-:Y:S04]  /*42be0*/  STL [R1+0x1cd8], R48 ;  /* 0x001cd83001007387 */ /* 0x0001e80000100800 */
[----:B0-----:R-:W2:Y:S01]  /*42bf0*/  LDL.LU R48, [R1+0x1c80] ;  /* 0x001c800001307983 */ /* 0x001ea20000300800 */
[--C-:B---3--:R-:W-:Y:S01]  /*42c00*/  IMAD.X R55, R55, 0x1, R0.reuse, P6 ;  /* 0x0000000137377824 */ /* 0x108fe200030e0600 */
[-C--:B----4-:R-:W-:Y:S01]  /*42c10*/  IADD3 R56, P6, PT, R56, R60.reuse, RZ ;  /* 0x0000003c38387210 */ /* 0x090fe20007fde0ff */
        /* <DEDUP_REMOVED lines=26> */
[----:B0-----:R-:W3:Y:S04]  /*42dc0*/  LDL.LU R49, [R1+0x1ca4] ;  /* 0x001ca40001317983 */ /* 0x001ee80000300800 */
[----:B------:R-:W-:Y:S01]  /*42dd0*/  STL [R1+0x1ccc], R37 ;  /* 0x001ccc2501007387 */ /* 0x000fe20000100800 */
[----:B------:R-:W-:-:S05]  /*42de0*/  IMAD.X R50, R50, 0x1, R0, P2 ;  /* 0x0000000132327824 */ /* 0x000fca00010e0600 */
[----:B------:R0:W-:Y:S04]  /*42df0*/  STL [R1+0x1cbc], R50 ;  /* 0x001cbc3201007387 */ /* 0x0001e80000100800 */
[----:B------:R1:W-:Y:S04]  /*42e00*/  STL [R1+0x1cc4], R38 ;  /* 0x001cc42601007387 */ /* 0x0003e80000100800 */
[----:B0-----:R-:W4:Y:S01]  /*42e10*/  LDL.LU R50, [R1+0x1c78] ;  /* 0x001c780001327983 */ /* 0x001f220000300800 */
[-C--:B------:R-:W-:Y:S02]  /*42e20*/  IADD3 R39, P1, PT, R39, R60.reuse, RZ ;  /* 0x0000003c27277210 */ /* 0x080fe40007f3e0ff */
[----:B------:R-:W-:-:S03]  /*42e30*/  IADD3 R51, P2, PT, R51, R60, RZ ;  /* 0x0000003c33337210 */ /* 0x000fc60007f5e0ff */
        /* <DEDUP_REMOVED lines=9> */
[----:B--2---:R-:W-:-:S05]  /*42ed0*/  IMAD.X R42, R42, 0x1, R0, P3 ;  /* 0x000000012a2a7824 */ /* 0x004fca00018e0600 */
[----:B------:R0:W-:Y:S04]  /*42ee0*/  STL [R1+0x1cb4], R42 ;  /* 0x001cb42a01007387 */ /* 0x0001e80000100800 */
[----:B------:R-:W2:Y:S01]  /*42ef0*/  LDL.LU R55, [R1+0x1c58] ;  /* 0x001c580001377983 */ /* 0x000ea20000300800 */
[----:B------:R-:W-:-:S05]  /*42f00*/  IADD3 R43, P3, PT, R43, R60, RZ ;  /* 0x0000003c2b2b7210 */ /* 0x000fca0007f7e0ff */
[----:B------:R-:W-:Y:S04]  /*42f10*/  STL [R1+0x1c88], R43 ;  /* 0x001c882b01007387 */ /* 0x000fe80000100800 */
[----:B------:R-:W2:Y:S01]  /*42f20*/  LDL.LU R56, [R1+0x1c7c] ;  /* 0x001c7c0001387983 */ /* 0x000ea20000300800 */
[----:B------:R-:W-:-:S05]  /*42f30*/  IMAD.X R47, R47, 0x1, R0, P4 ;  /* 0x000000012f2f7824 */ /* 0x000fca00020e0600 */
[----:B------:R-:W-:Y:S04]  /*42f40*/  STL [R1+0x1cac], R47 ;  /* 0x001cac2f01007387 */ /* 0x000fe80000100800 */
[----:B------:R-:W2:Y:S01]  /*42f50*/  LDL.LU R57, [R1+0x1c50] ;  /* 0x001c500001397983 */ /* 0x000ea20000300800 */
[----:B------:R-:W-:-:S05]  /*42f60*/  IADD3 R48, P4, PT, R48, R60, RZ ;  /* 0x0000003c30307210 */ /* 0x000fca0007f9e0ff */
[----:B------:R1:W-:Y:S04]  /*42f70*/  STL [R1+0x1c80], R48 ;  /* 0x001c803001007387 */ /* 0x0003e80000100800 */
        /* <DEDUP_REMOVED lines=9> */
[----:B0-----:R-:W2:Y:S04]  /*43010*/  LDL.LU R42, [R1+0x1c28] ;  /* 0x001c2800012a7983 */ /* 0x001ea80000300800 */
[----:B-1----:R-:W2:Y:S04]  /*43020*/  LDL.LU R48, [R1+0x1c4c] ;  /* 0x001c4c0001307983 */ /* 0x002ea80000300800 */
[----:B------:R-:W2:Y:S04]  /*43030*/  LDL.LU R43, [R1+0x1c20] ;  /* 0x001c2000012b7983 */ /* 0x000ea80000300800 */
[----:B------:R-:W2:Y:S01]  /*43040*/  LDL.LU R47, [R1+0x1c44] ;  /* 0x001c4400012f7983 */ /* 0x000ea20000300800 */
[----:B---3--:R-:W-:-:S05]  /*43050*/  IMAD.X R49, R49, 0x1, R0, P5 ;  /* 0x0000000131317824 */ /* 0x008fca00028e0600 */
[----:B------:R0:W-:Y:S04]  /*43060*/  STL [R1+0x1ca4], R49 ;  /* 0x001ca43101007387 */ /* 0x0001e80000100800 */
[----:B0-----:R-:W3:Y:S01]  /*43070*/  LDL.LU R49, [R1+0x1c18] ;  /* 0x001c180001317983 */ /* 0x001ee20000300800 */
[----:B----4-:R-:W-:-:S05]  /*43080*/  IADD3 R50, P5, PT, R50, R60, RZ ;  /* 0x0000003c32327210 */ /* 0x010fca0007fbe0ff */
[----:B------:R0:W-:Y:S04]  /*43090*/  STL [R1+0x1c78], R50 ;  /* 0x001c783201007387 */ /* 0x0001e80000100800 */
[----:B0-----:R-:W4:Y:S01]  /*430a0*/  LDL.LU R50, [R1+0x1c3c] ;  /* 0x001c3c0001327983 */ /* 0x001f220000300800 */
[--C-:B------:R-:W-:Y:S01]  /*430b0*/  IMAD.X R52, R52, 0x1, R0.reuse, P6 ;  /* 0x0000000134347824 */ /* 0x100fe200030e0600 */
        /* <DEDUP_REMOVED lines=9> */
[----:B------:R-:W-:-:S03]  /*43150*/  IMAD.X R51, R51, 0x1, R0, P3 ;  /* 0x0000000133337824 */ /* 0x000fc600018e0600 */
[----:B0-----:R-:W4:Y:S04]  /*43160*/  LDL.LU R37, [R1+0x1c10] ;  /* 0x001c100001257983 */ /* 0x001f280000300800 */
[----:B------:R0:W-:Y:S04]  /*43170*/  STL [R1+0x1c8c], R38 ;  /* 0x001c8c2601007387 */ /* 0x0001e80000100800 */
[----:B0-----:R-:W4:Y:S04]  /*43180*/  LDL.LU R38, [R1+0x1c34] ;  /* 0x001c340001267983 */ /* 0x001f280000300800 */
[----:B------:R0:W-:Y:S04]  /*43190*/  STL [R1+0x1c60], R39 ;  /* 0x001c602701007387 */ /* 0x0001e80000100800 */
[----:B0-----:R-:W4:Y:S04]  /*431a0*/  LDL.LU R39, [R1+0x1c08] ;  /* 0x001c080001277983 */ /* 0x001f280000300800 */
[----:B------:R0:W-:Y:S04]  /*431b0*/  STL [R1+0x1c84], R51 ;  /* 0x001c843301007387 */ /* 0x0001e80000100800 */
[----:B0-----:R-:W4:Y:S01]  /*431c0*/  LDL.LU R51, [R1+0x1c2c] ;  /* 0x001c2c0001337983 */ /* 0x001f220000300800 */
[----:B--2---:R-:W-:-:S05]  /*431d0*/  IADD3 R55, P3, PT, R55, R60, RZ ;  /* 0x0000003c37377210 */ /* 0x004fca0007f7e0ff */
[----:B------:R-:W-:Y:S01]  /*431e0*/  STL [R1+0x1c58], R55 ;  /* 0x001c583701007387 */ /* 0x000fe20000100800 */
[----:B------:R-:W-:-:S05]  /*431f0*/  IMAD.X R56, R56, 0x1, R0, P4 ;  /* 0x0000000138387824 */ /* 0x000fca00020e0600 */
[----:B------:R-:W-:Y:S01]  /*43200*/  STL [R1+0x1c7c], R56 ;  /* 0x001c7c3801007387 */ /* 0x000fe20000100800 */
[----:B------:R-:W-:-:S05]  /*43210*/  IADD3 R57, P4, PT, R57, R60, RZ ;  /* 0x0000003c39397210 */ /* 0x000fca0007f9e0ff */
[----:B------:R-:W-:Y:S01]  /*43220*/  STL [R1+0x1c50], R57 ;  /* 0x001c503901007387 */ /* 0x000fe20000100800 */
        /* <DEDUP_REMOVED lines=21> */
[-C--:B------:R-:W-:Y:S01]  /*43380*/  IADD3 R42, P3, PT, R42, R60.reuse, RZ ;  /* 0x0000003c2a2a7210 */ /* 0x080fe20007f7e0ff */
[----:B------:R-:W-:Y:S01]  /*43390*/  IMAD.X R47, R47, 0x1, R0, P5 ;  /* 0x000000012f2f7824 */ /* 0x000fe200028e0600 */
[----:B------:R-:W-:-:S03]  /*433a0*/  IADD3 R43, P4, PT, R43, R60, RZ ;  /* 0x0000003c2b2b7210 */ /* 0x000fc60007f9e0ff */
[----:B------:R-:W-:Y:S01]  /*433b0*/  STL [R1+0x1c28], R42 ;  /* 0x001c282a01007387 */ /* 0x000fe20000100800 */
[----:B---3--:R-:W-:-:S05]  /*433c0*/  IADD3 R49, P5, PT, R49, R60, RZ ;  /* 0x0000003c31317210 */ /* 0x008fca0007fbe0ff */
[----:B------:R0:W-:Y:S04]  /*433d0*/  STL [R1+0x1c18], R49 ;  /* 0x001c183101007387 */ /* 0x0001e80000100800 */
[----:B------:R1:W-:Y:S04]  /*433e0*/  STL [R1+0x1c20], R43 ;  /* 0x001c202b01007387 */ /* 0x0003e80000100800 */
[----:B0-----:R-:W3:Y:S04]  /*433f0*/  LDL.LU R49, [R1+0x1c24] ;  /* 0x001c240001317983 */ /* 0x001ee80000300800 */
[----:B------:R0:W-:Y:S04]  /*43400*/  STL [R1+0x1c44], R47 ;  /* 0x001c442f01007387 */ /* 0x0001e80000100800 */
[----:B------:R-:W3:Y:S01]  /*43410*/  LDL.LU R52, [R1+0x1bf8] ;  /* 0x001bf80001347983 */ /* 0x000ee20000300800 */
[----:B----4-:R-:W-:-:S03]  /*43420*/  IMAD.X R50, R50, 0x1, R0, P6 ;  /* 0x0000000132327824 */ /* 0x010fc600030e0600 */
[----:B------:R-:W4:Y:S04]  /*43430*/  LDL.LU R53, [R1+0x1c1c] ;  /* 0x001c1c0001357983 */ /* 0x000f280000300800 */
[----:B------:R-:W4:Y:S04]  /*43440*/  LDL.LU R54, [R1+0x1bf0] ;  /* 0x001bf00001367983 */ /* 0x000f280000300800 */
[----:B------:R0:W-:Y:S04]  /*43450*/  STL [R1+0x1c3c], R50 ;  /* 0x001c3c3201007387 */ /* 0x0001e80000100800 */
[----:B------:R-:W4:Y:S04]  /*43460*/  LDL.LU R42, [R1+0x1c14] ;  /* 0x001c1400012a7983 */ /* 0x000f280000300800 */
[----:B-1----:R-:W4:Y:S04]  /*43470*/  LDL.LU R43, [R1+0x1be8] ;  /* 0x001be800012b7983 */ /* 0x002f280000300800 */
[----:B0-----:R-:W4:Y:S04]  /*43480*/  LDL.LU R47, [R1+0x1c0c] ;  /* 0x001c0c00012f7983 */ /* 0x001f280000300800 */
[----:B------:R-:W4:Y:S01]  /*43490*/  LDL.LU R50, [R1+0x1be0] ;  /* 0x001be00001327983 */ /* 0x000f220000300800 */
[----:B------:R-:W-:-:S05]  /*434a0*/  IADD3 R37, P6, PT, R37, R60, RZ ;  /* 0x0000003c25257210 */ /* 0x000fca0007fde0ff */
[----:B------:R0:W-:Y:S04]  /*434b0*/  STL [R1+0x1c10], R37 ;  /* 0x001c102501007387 */ /* 0x0001e80000100800 */
[----:B------:R-:W4:Y:S01]  /*434c0*/  LDL.LU R55, [R1+0x1c04] ;  /* 0x001c040001377983 */ /* 0x000f220000300800 */
[----:B------:R-:W-:-:S05]  /*434d0*/  IMAD.X R38, R38, 0x1, R0, P1 ;  /* 0x0000000126267824 */ /* 0x000fca00008e0600 */
        /* <DEDUP_REMOVED lines=24> */
[----:B------:R-:W-:Y:S01]  /*43660*/  IADD3 R52, P3, PT, R52, R60, RZ ;  /* 0x0000003c34347210 */ /* 0x000fe20007f7e0ff */
[----:B----4-:R-:W-:-:S03]  /*43670*/  IMAD.X R53, R53, 0x1, R0, P4 ;  /* 0x0000000135357824 */ /* 0x010fc600020e0600 */
[----:B------:R0:W-:Y:S01]  /*43680*/  STL [R1+0x1c24], R49 ;  /* 0x001c243101007387 */ /* 0x0001e20000100800 */
[-C--:B------:R-:W-:Y:S01]  /*43690*/  IADD3 R54, P4, PT, R54, R60.reuse, RZ ;  /* 0x0000003c36367210 */ /* 0x080fe20007f9e0ff */
        /* <DEDUP_REMOVED lines=51> */
[----:B------:R0:W-:Y:S04]  /*439d0*/  STL [R1+0x1ba0], R39 ;  /* 0x001ba02701007387 */ /* 0x0001e80000100800 */
[----:B------:R-:W2:Y:S04]  /*439e0*/  LDL.LU R52, [R1+0x1ba4] ;  /* 0x001ba40001347983 */ /* 0x000ea80000300800 */
[----:B------:R-:W2:Y:S04]  /*439f0*/  LDL.LU R53, [R1+0x1b78] ;  /* 0x001b780001357983 */ /* 0x000ea80000300800 */
[----:B------:R-:W2:Y:S01]  /*43a00*/  LDL.LU R54, [R1+0x1b9c] ;  /* 0x001b9c0001367983 */ /* 0x000ea20000300800 */
[----:B---3--:R-:W-:-:S05]  /*43a10*/  IADD3 R49, P3, PT, R49, R60, RZ ;  /* 0x0000003c31317210 */ /* 0x008fca0007f7e0ff */
[----:B------:R3:W-:Y:S04]  /*43a20*/  STL [R1+0x1b98], R49 ;  /* 0x001b983101007387 */ /* 0x0007e80000100800 */
[----:B------:R-:W2:Y:S04]  /*43a30*/  LDL.LU R37, [R1+0x1b70] ;  /* 0x001b700001257983 */ /* 0x000ea80000300800 */
[----:B-1----:R-:W2:Y:S04]  /*43a40*/  LDL.LU R38, [R1+0x1b94] ;  /* 0x001b940001267983 */ /* 0x002ea80000300800 */
[----:B0-----:R-:W2:Y:S01]  /*43a50*/  LDL.LU R39, [R1+0x1b68] ;  /* 0x001b680001277983 */ /* 0x001ea20000300800 */
[----:B----4-:R-:W-:-:S03]  /*43a60*/  IMAD.X R42, R42, 0x1, R0, P4 ;  /* 0x000000012a2a7824 */ /* 0x010fc600020e0600 */
[----:B---3--:R-:W3:Y:S04]  /*43a70*/  LDL.LU R49, [R1+0x1b8c] ;  /* 0x001b8c0001317983 */ /* 0x008ee80000300800 */
        /* <DEDUP_REMOVED lines=29> */
[--C-:B------:R-:W-:Y:S01]  /*43c50*/  IMAD.X R52, R52, 0x1, R0.reuse, P1 ;  /* 0x0000000134347824 */ /* 0x100fe200008e0600 */
[----:B------:R-:W-:Y:S01]  /*43c60*/  IADD3 R53, P1, PT, R53, R60, RZ ;  /* 0x0000003c35357210 */ /* 0x000fe20007f3e0ff */
[----:B------:R-:W-:-:S03]  /*43c70*/  IMAD.X R54, R54, 0x1, R0, P2 ;  /* 0x0000000136367824 */ /* 0x000fc600010e0600 */
[----:B------:R-:W-:Y:S01]  /*43c80*/  STL [R1+0x1ba4], R52 ;  /* 0x001ba43401007387 */ /* 0x000fe20000100800 */
[-C--:B------:R-:W-:Y:S01]  /*43c90*/  IADD3 R37, P2, PT, R37, R60.reuse, RZ ;  /* 0x0000003c25257210 */ /* 0x080fe20007f5e0ff */
[----:B------:R-:W-:Y:S02]  /*43ca0*/  IMAD.X R38, R38, 0x1, R0, P3 ;  /* 0x0000000126267824 */ /* 0x000fe400018e0600 */
[----:B------:R-:W-:Y:S01]  /*43cb0*/  STL [R1+0x1b78], R53 ;  /* 0x001b783501007387 */ /* 0x000fe20000100800 */
[----:B------:R-:W-:-:S03]  /*43cc0*/  IADD3 R39, P3, PT, R39, R60, RZ ;  /* 0x0000003c27277210 */ /* 0x000fc60007f7e0ff */
[----:B------:R-:W-:Y:S04]  /*43cd0*/  STL [R1+0x1b9c], R54 ;  /* 0x001b9c3601007387 */ /* 0x000fe80000100800 */
[----:B------:R0:W-:Y:S01]  /*43ce0*/  STL [R1+0x1b70], R37 ;  /* 0x001b702501007387 */ /* 0x0001e20000100800 */
[----:B---3--:R-:W-:-:S03]  /*43cf0*/  IMAD.X R49, R49, 0x1, R0, P4 ;  /* 0x0000000131317824 */ /* 0x008fc600020e0600 */
[----:B0-----:R-:W3:Y:S04]  /*43d00*/  LDL.LU R37, [R1+0x1b18] ;  /* 0x001b180001257983 */ /* 0x001ee80000300800 */
[----:B------:R0:W-:Y:S01]  /*43d10*/  STL [R1+0x1b94], R38 ;  /* 0x001b942601007387 */ /* 0x0001e20000100800 */
[----:B----4-:R-:W-:-:S03]  /*43d20*/  IADD3 R55, P4, PT, R55, R60, RZ ;  /* 0x0000003c37377210 */ /* 0x010fc60007f9e0ff */
[----:B0-----:R-:W4:Y:S04]  /*43d30*/  LDL.LU R38, [R1+0x1b3c] ;  /* 0x001b3c0001267983 */ /* 0x001f280000300800 */
[----:B------:R0:W-:Y:S01]  /*43d40*/  STL [R1+0x1b68], R39 ;  /* 0x001b682701007387 */ /* 0x0001e20000100800 */
[----:B------:R-:W-:-:S03]  /*43d50*/  IMAD.X R56, R56, 0x1, R0, P5 ;  /* 0x0000000138387824 */ /* 0x000fc600028e0600 */
[----:B0-----:R-:W4:Y:S04]  /*43d60*/  LDL.LU R39, [R1+0x1b10] ;  /* 0x001b100001277983 */ /* 0x001f280000300800 */
[----:B------:R0:W-:Y:S01]  /*43d70*/  STL [R1+0x1b8c], R49 ;  /* 0x001b8c3101007387 */ /* 0x0001e20000100800 */
[----:B------:R-:W-:-:S03]  /*43d80*/  IADD3 R57, P5, PT, R57, R60, RZ ;  /* 0x0000003c39397210 */ /* 0x000fc60007fbe0ff */
[----:B0-----:R-:W4:Y:S01]  /*43d90*/  LDL.LU R49, [R1+0x1b34] ;  /* 0x001b340001317983 */ /* 0x001f220000300800 */
[--C-:B------:R-:W-:Y:S01]  /*43da0*/  IMAD.X R58, R58, 0x1, R0.reuse, P6 ;  /* 0x000000013a3a7824 */ /* 0x100fe200030e0600 */
[----:B------:R-:W-:Y:S02]  /*43db0*/  IADD3 R59, P6, PT, R59, R60, RZ ;  /* 0x0000003c3b3b7210 */ /* 0x000fe40007fde0ff */
        /* <DEDUP_REMOVED lines=24> */
[----:B------:R-:W-:-:S03]  /*43f40*/  IADD3 R43, P5, PT, R43, R60, RZ ;  /* 0x0000003c2b2b7210 */ /* 0x000fc60007fbe0ff */
[----:B------:R-:W-:Y:S01]  /*43f50*/  STL [R1+0x1b30], R42 ;  /* 0x001b302a01007387 */ /* 0x000fe20000100800 */
[----:B------:R-:W-:-:S05]  /*43f60*/  IADD3 R51, P6, PT, R51, R60, RZ ;  /* 0x0000003c33337210 */ /* 0x000fca0007fde0ff */
        /* <DEDUP_REMOVED lines=62> */
[----:B----4-:R-:W-:Y:S01]  /*44350*/  IADD3 R56, P2, PT, R56, R60, RZ ;  /* 0x0000003c38387210 */ /* 0x010fe20007f5e0ff */
[----:B------:R-:W-:-:S03]  /*44360*/  IMAD.X R57, R57, 0x1, R0, P3 ;  /* 0x0000000139397824 */ /* 0x000fc600018e0600 */
[----:B------:R-:W-:Y:S01]  /*44370*/  STL [R1+0x1b0c], R55 ;  /* 0x001b0c3701007387 */ /* 0x000fe20000100800 */
[-C--:B------:R-:W-:Y:S01]  /*44380*/  IADD3 R58, P3, PT, R58, R60.reuse, RZ ;  /* 0x0000003c3a3a7210 */ /* 0x080fe20007f7e0ff */
[--C-:B------:R-:W-:Y:S01]  /*44390*/  IMAD.X R59, R59, 0x1, R0.reuse, P4 ;  /* 0x000000013b3b7824 */ /* 0x100fe200020e0600 */
[----:B------:R-:W-:Y:S01]  /*443a0*/  IADD3 R30, P4, PT, R30, R60, RZ ;  /* 0x0000003c1e1e7210 */ /* 0x000fe20007f9e0ff */
        /* <DEDUP_REMOVED lines=27> */
[----:B------:R-:W-:-:S05]  /*44560*/  IADD3 R39, P3, PT, R39, R60, RZ ;  /* 0x0000003c27277210 */ /* 0x000fca0007f7e0ff */
[----:B------:R0:W-:Y:S04]  /*44570*/  STL [R1+0x1aa8], R39 ;  /* 0x001aa82701007387 */ /* 0x0001e80000100800 */
[----:B------:R-:W4:Y:S04]  /*44580*/  LDL.LU R52, [R1+0x1aac] ;  /* 0x001aac0001347983 */ /* 0x000f280000300800 */
[----:B------:R-:W4:Y:S04]  /*44590*/  LDL.LU R53, [R1+0x1a80] ;  /* 0x001a800001357983 */ /* 0x000f280000300800 */
[----:B------:R-:W4:Y:S01]  /*445a0*/  LDL.LU R54, [R1+0x1aa4] ;  /* 0x001aa40001367983 */ /* 0x000f220000300800 */
[----:B------:R-:W-:-:S05]  /*445b0*/  IADD3 R51, P4, PT, R51, R60, RZ ;  /* 0x0000003c33337210 */ /* 0x000fca0007f9e0ff */
        /* <DEDUP_REMOVED lines=89> */
[----:B------:R-:W3:Y:S04]  /*44b50*/  LDL.LU R52, [R1+0x1a08] ;  /* 0x001a080001347983 */ /* 0x000ee80000300800 */
[----:B------:R-:W3:Y:S04]  /*44b60*/  LDL.LU R53, [R1+0x1a2c] ;  /* 0x001a2c0001357983 */ /* 0x000ee80000300800 */
[----:B------:R-:W3:Y:S01]  /*44b70*/  LDL.LU R54, [R1+0x1a00] ;  /* 0x001a000001367983 */ /* 0x000ee20000300800 */
[----:B----4-:R-:W-:-:S05]  /*44b80*/  IMAD.X R50, R50, 0x1, R0, P2 ;  /* 0x0000000132327824 */ /* 0x010fca00010e0600 */
[----:B------:R4:W-:Y:S04]  /*44b90*/  STL [R1+0x1a4c], R50 ;  /* 0x001a4c3201007387 */ /* 0x0009e80000100800 */
[----:B------:R-:W3:Y:S04]  /*44ba0*/  LDL.LU R42, [R1+0x1a24] ;  /* 0x001a2400012a7983 */ /* 0x000ee80000300800 */
[----:B-1----:R-:W3:Y:S04]  /*44bb0*/  LDL.LU R43, [R1+0x19f8] ;  /* 0x0019f800012b7983 */ /* 0x002ee80000300800 */
[----:B0-----:R-:W3:Y:S04]  /*44bc0*/  LDL.LU R47, [R1+0x1a1c] ;  /* 0x001a1c00012f7983 */ /* 0x001ee80000300800 */
[----:B----4-:R-:W4:Y:S01]  /*44bd0*/  LDL.LU R50, [R1+0x19f0] ;  /* 0x0019f00001327983 */ /* 0x010f220000300800 */
        /* <DEDUP_REMOVED lines=28> */
[-C--:B------:R-:W-:Y:S01]  /*44da0*/  IADD3 R52, P5, PT, R52, R60.reuse, RZ ;  /* 0x0000003c34347210 */ /* 0x080fe20007fbe0ff */
[--C-:B------:R-:W-:Y:S01]  /*44db0*/  IMAD.X R53, R53, 0x1, R0.reuse, P6 ;  /* 0x0000000135357824 */ /* 0x100fe200030e0600 */
[----:B------:R-:W-:Y:S02]  /*44dc0*/  IADD3 R54, P6, PT, R54, R60, RZ ;  /* 0x0000003c36367210 */ /* 0x000fe40007fde0ff */
[----:B------:R0:W-:Y:S04]  /*44dd0*/  STL [R1+0x1a34], R49 ;  /* 0x001a343101007387 */ /* 0x0001e80000100800 */
[----:B0-----:R-:W3:Y:S01]  /*44de0*/  LDL.LU R49, [R1+0x19a8] ;  /* 0x0019a80001317983 */ /* 0x001ee20000300800 */
[----:B------:R-:W-:-:S03]  /*44df0*/  IMAD.X R42, R42, 0x1, R0, P1 ;  /* 0x000000012a2a7824 */ /* 0x000fc600008e0600 */
[----:B------:R-:W-:Y:S01]  /*44e00*/  STL [R1+0x1a08], R52 ;  /* 0x001a083401007387 */ /* 0x000fe20000100800 */
[----:B------:R-:W-:-:S03]  /*44e10*/  IADD3 R43, P1, PT, R43, R60, RZ ;  /* 0x0000003c2b2b7210 */ /* 0x000fc60007f3e0ff */
[----:B------:R-:W-:Y:S01]  /*44e20*/  STL [R1+0x1a2c], R53 ;  /* 0x001a2c3501007387 */ /* 0x000fe20000100800 */
[----:B------:R-:W-:-:S03]  /*44e30*/  IMAD.X R47, R47, 0x1, R0, P2 ;  /* 0x000000012f2f7824 */ /* 0x000fc600010e0600 */
[----:B------:R-:W-:Y:S04]  /*44e40*/  STL [R1+0x1a00], R54 ;  /* 0x001a003601007387 */ /* 0x000fe80000100800 */
[----:B------:R0:W-:Y:S01]  /*44e50*/  STL [R1+0x1a24], R42 ;  /* 0x001a242a01007387 */ /* 0x0001e20000100800 */
[----:B----4-:R-:W-:-:S03]  /*44e60*/  IADD3 R50, P2, PT, R50, R60, RZ ;  /* 0x0000003c32327210 */ /* 0x010fc60007f5e0ff */
        /* <DEDUP_REMOVED lines=50> */
[----:B0-----:R-:W2:Y:S04]  /*45190*/  LDL.LU R39, [R1+0x1978] ;  /* 0x0019780001277983 */ /* 0x001ea80000300800 */
[----:B---3--:R-:W3:Y:S01]  /*451a0*/  LDL.LU R49, [R1+0x199c] ;  /* 0x00199c0001317983 */ /* 0x008ee20000300800 */
[----:B----4-:R-:W-:-:S05]  /*451b0*/  IMAD.X R42, R42, 0x1, R0, P6 ;  /* 0x000000012a2a7824 */ /* 0x010fca00030e0600 */
        /* <DEDUP_REMOVED lines=32> */
[----:B------:R-:W-:Y:S04]  /*453c0*/  STL [R1+0x19b4], R52 ;  /* 0x0019b43401007387 */ /* 0x000fe80000100800 */
[----:B------:R-:W-:Y:S04]  /*453d0*/  STL [R1+0x1988], R53 ;  /* 0x0019883501007387 */ /* 0x000fe80000100800 */
[----:B------:R-:W-:Y:S01]  /*453e0*/  STL [R1+0x19ac], R54 ;  /* 0x0019ac3601007387 */ /* 0x000fe20000100800 */
[-C--:B------:R-:W-:Y:S01]  /*453f0*/  IADD3 R37, P4, PT, R37, R60.reuse, RZ ;  /* 0x0000003c25257210 */ /* 0x080fe20007f9e0ff */
[----:B------:R-:W-:Y:S01]  /*45400*/  IMAD.X R38, R38, 0x1, R0, P5 ;  /* 0x0000000126267824 */ /* 0x000fe200028e0600 */
[----:B------:R-:W-:-:S03]  /*45410*/  IADD3 R39, P5, PT, R39, R60, RZ ;  /* 0x0000003c27277210 */ /* 0x000fc60007fbe0ff */
        /* <DEDUP_REMOVED lines=105> */
[----:B------:R-:W-:Y:S04]  /*45ab0*/  STL [R1+0x191c], R55 ;  /* 0x00191c3701007387 */ /* 0x000fe80000100800 */
[----:B------:R-:W-:Y:S04]  /*45ac0*/  STL [R1+0x18f0], R56 ;  /* 0x0018f03801007387 */ /* 0x000fe80000100800 */
[----:B------:R-:W-:Y:S01]  /*45ad0*/  STL [R1+0x1914], R57 ;  /* 0x0019143901007387 */ /* 0x000fe20000100800 */
[-C--:B------:R-:W-:Y:S01]  /*45ae0*/  IADD3 R58, P5, PT, R58, R60.reuse, RZ ;  /* 0x0000003c3a3a7210 */ /* 0x080fe20007fbe0ff */
[--C-:B------:R-:W-:Y:S01]  /*45af0*/  IMAD.X R59, R59, 0x1, R0.reuse, P6 ;  /* 0x000000013b3b7824 */ /* 0x100fe200030e0600 */
        /* <DEDUP_REMOVED lines=70> */
[----:B------:R-:W-:Y:S02]  /*45f60*/  IADD3 R37, P5, PT, R37, R60, RZ ;  /* 0x0000003c25257210 */ /* 0x000fe40007fbe0ff */
[----:B------:R-:W-:Y:S01]  /*45f70*/  STL [R1+0x18bc], R52 ;  /* 0x0018bc3401007387 */ /* 0x000fe20000100800 */
[----:B------:R-:W-:-:S03]  /*45f80*/  IMAD.X R38, R38, 0x1, R0, P6 ;  /* 0x0000000126267824 */ /* 0x000fc600030e0600 */
        /* <DEDUP_REMOVED lines=89> */
[----:B0-----:R-:W3:Y:S04]  /*46520*/  LDL.LU R49, [R1+0x17b8] ;  /* 0x0017b80001317983 */ /* 0x001ee80000300800 */
[----:B------:R-:W-:Y:S01]  /*46530*/  STL [R1+0x1818], R52 ;  /* 0x0018183401007387 */ /* 0x000fe20000100800 */
[----:B------:R-:W-:-:S03]  /*46540*/  IMAD.X R42, R42, 0x1, R0, P3 ;  /* 0x000000012a2a7824 */ /* 0x000fc600018e0600 */
[----:B------:R-:W-:Y:S01]  /*46550*/  STL [R1+0x183c], R53 ;  /* 0x00183c3501007387 */ /* 0x000fe20000100800 */
[-C--:B------:R-:W-:Y:S01]  /*46560*/  IADD3 R43, P3, PT, R43, R60.reuse, RZ ;  /* 0x0000003c2b2b7210 */ /* 0x080fe20007f7e0ff */
[----:B------:R-:W-:Y:S02]  /*46570*/  IMAD.X R47, R47, 0x1, R0, P4 ;  /* 0x000000012f2f7824 */ /* 0x000fe400020e0600 */
        /* <DEDUP_REMOVED lines=105> */
[----:B0-----:R-:W4:Y:S04]  /*46c10*/  LDL.LU R49, [R1+0x1754] ;  /* 0x0017540001317983 */ /* 0x001f280000300800 */
[----:B------:R-:W-:Y:S01]  /*46c20*/  STL [R1+0x1780], R55 ;  /* 0x0017803701007387 */ /* 0x000fe20000100800 */
        /* <DEDUP_REMOVED lines=276> */
[----:B------:R-:W-:Y:S01]  /*47d70*/  IADD3 R56, P1, PT, R56, R60, RZ ;  /* 0x0000003c38387210 */ /* 0x000fe20007f3e0ff */
[----:B------:R-:W-:-:S03]  /*47d80*/  IMAD.X R57, R57, 0x1, R0, P2 ;  /* 0x0000000139397824 */ /* 0x000fc600010e0600 */
[----:B------:R-:W-:Y:S04]  /*47d90*/  STL [R1+0x1634], R55 ;  /* 0x0016343701007387 */ /* 0x000fe80000100800 */
[----:B------:R-:W-:Y:S01]  /*47da0*/  STL [R1+0x1608], R56 ;  /* 0x0016083801007387 */ /* 0x000fe20000100800 */
        /* <DEDUP_REMOVED lines=263> */
[----:B------:R-:W-:Y:S01]  /*48e20*/  IADD3 R39, P4, PT, R39, R60, RZ ;  /* 0x0000003c27277210 */ /* 0x000fe20007f9e0ff */
        /* <DEDUP_REMOVED lines=693> */
[----:B------:R-:W-:Y:S04]  /*4b980*/  STL [R1+0x1124], R38 ;  /* 0x0011242601007387 */ /* 0x000fe80000100800 */
[----:B0-----:R-:W4:Y:S01]  /*4b990*/  LDL.LU R50, [R1+0x10d8] ;  /* 0x0010d80001327983 */ /* 0x001f220000300800 */
[----:B------:R-:W-:Y:S01]  /*4b9a0*/  IADD3 R39, P1, PT, R39, R60, RZ ;  /* 0x0000003c27277210 */ /* 0x000fe20007f3e0ff */
[----:B------:R-:W-:-:S02]  /*4b9b0*/  IMAD.MOV.U32 R26, RZ, RZ, R4 ;  /* 0x000000ffff1a7224 */ /* 0x000fc400078e0004 */
[----:B------:R-:W-:Y:S02]  /*4b9c0*/  IMAD.MOV.U32 R27, RZ, RZ, R7 ;  /* 0x000000ffff1b7224 */ /* 0x000fe400078e0007 */
[----:B------:R-:W-:Y:S02]  /*4b9d0*/  IMAD.MOV.U32 R22, RZ, RZ, R5 ;  /* 0x000000ffff167224 */ /* 0x000fe400078e0005 */
[----:B------:R-:W-:Y:S01]  /*4b9e0*/  IMAD.MOV.U32 R23, RZ, RZ, R9 ;  /* 0x000000ffff177224 */ /* 0x000fe200078e0009 */
[----:B------:R-:W-:Y:S01]  /*4b9f0*/  STL [R1+0x10f8], R39 ;  /* 0x0010f82701007387 */ /* 0x000fe20000100800 */
[----:B------:R-:W-:Y:S02]  /*4ba00*/  IMAD.MOV.U32 R4, RZ, RZ, R6 ;  /* 0x000000ffff047224 */ /* 0x000fe400078e0006 */
[----:B------:R-:W-:Y:S02]  /*4ba10*/  IMAD.MOV.U32 R5, RZ, RZ, R10 ;  /* 0x000000ffff057224 */ /* 0x000fe400078e000a */
[----:B------:R-:W-:-:S02]  /*4ba20*/  IMAD.MOV.U32 R9, RZ, RZ, R12 ;  /* 0x000000ffff097224 */ /* 0x000fc400078e000c */
[----:B------:R-:W-:Y:S01]  /*4ba30*/  IMAD.MOV.U32 R6, RZ, RZ, R11 ;  /* 0x000000ffff067224 */ /* 0x000fe200078e000b */
[----:B------:R-:W-:Y:S01]  /*4ba40*/  IADD3 R51, P2, PT, R51, R60, RZ ;  /* 0x0000003c33337210 */ /* 0x000fe20007f5e0ff */
[----:B------:R-:W-:-:S04]  /*4ba50*/  IMAD.MOV.U32 R7, RZ, RZ, R16 ;  /* 0x000000ffff077224 */ /* 0x000fc800078e0010 */
[----:B------:R0:W-:Y:S04]  /*4ba60*/  STL [R1+0x10f0], R51 ;  /* 0x0010f03301007387 */ /* 0x0001e80000100800 */
[----:B------:R-:W-:Y:S04]  /*4ba70*/  STL.64 [R1+0xcf0], R26 ;  /* 0x000cf01a01007387 */ /* 0x000fe80000100a00 */
[----:B0-----:R-:W4:Y:S04]  /*4ba80*/  LDL.LU R51, [R1+0x10fc] ;  /* 0x0010fc0001337983 */ /* 0x001f280000300800 */
[----:B------:R-:W-:Y:S04]  /*4ba90*/  STL.64 [R1+0xce8], R22 ;  /* 0x000ce81601007387 */ /* 0x000fe80000100a00 */
[----:B------:R0:W-:Y:S04]  /*4baa0*/  STL.64 [R1+0xce0], R4 ;  /* 0x000ce00401007387 */ /* 0x0001e80000100a00 */
[----:B------:R1:W-:Y:S04]  /*4bab0*/  STL.64 [R1+0xcd8], R8 ;  /* 0x000cd80801007387 */ /* 0x0003e80000100a00 */
[----:B------:R-:W-:Y:S01]  /*4bac0*/  STL.64 [R1+0xcd0], R6 ;  /* 0x000cd00601007387 */ /* 0x000fe20000100a00 */
[----:B0-----:R-:W-:-:S02]  /*4bad0*/  IMAD.MOV.U32 R4, RZ, RZ, R15 ;  /* 0x000000ffff047224 */ /* 0x001fc400078e000f */
[----:B------:R-:W-:-:S05]  /*4bae0*/  IMAD.MOV.U32 R5, RZ, RZ, R17 ;  /* 0x000000ffff057224 */ /* 0x000fca00078e0011 */
[----:B------:R0:W-:Y:S01]  /*4baf0*/  STL.64 [R1+0xcc8], R4 ;  /* 0x000cc80401007387 */ /* 0x0001e20000100a00 */
[----:B--2---:R-:W-:-:S05]  /*4bb00*/  IMAD.X R42, R42, 0x1, R0, P3 ;  /* 0x000000012a2a7824 */ /* 0x004fca00018e0600 */
[----:B------:R-:W-:Y:S04]  /*4bb10*/  STL [R1+0x1114], R42 ;  /* 0x0011142a01007387 */ /* 0x000fe80000100800 */
[----:B-1----:R-:W2:Y:S01]  /*4bb20*/  LDL.LU R9, [R1+0x10d0] ;  /* 0x0010d00001097983 */ /* 0x002ea20000300800 */
[----:B------:R-:W-:-:S05]  /*4bb30*/  IADD3 R43, P3, PT, R43, R60, RZ ;  /* 0x0000003c2b2b7210 */ /* 0x000fca0007f7e0ff */
[----:B------:R-:W-:Y:S04]  /*4bb40*/  STL [R1+0x10e8], R43 ;  /* 0x0010e82b01007387 */ /* 0x000fe80000100800 */
[----:B0-----:R-:W2:Y:S01]  /*4bb50*/  LDL.LU R4, [R1+0x10f4] ;  /* 0x0010f40001047983 */ /* 0x001ea20000300800 */
        /* <DEDUP_REMOVED lines=16> */
[----:B------:R-:W2:Y:S04]  /*4bc60*/  LDL.LU R26, [R1+0x1098] ;  /* 0x00109800011a7983 */ /* 0x000ea80000300800 */
[----:B------:R-:W2:Y:S01]  /*4bc70*/  LDL.LU R27, [R1+0x10bc] ;  /* 0x0010bc00011b7983 */ /* 0x000ea20000300800 */
[----:B---3--:R-:W-:-:S05]  /*4bc80*/  IMAD.X R49, R49, 0x1, R0, P5 ;  /* 0x0000000131317824 */ /* 0x008fca00028e0600 */
[----:B------:R0:W-:Y:S04]  /*4bc90*/  STL [R1+0x1104], R49 ;  /* 0x0011043101007387 */ /* 0x0001e80000100800 */
[----:B0-----:R-:W3:Y:S04]  /*4bca0*/  LDL.LU R49, [R1+0x1090] ;  /* 0x0010900001317983 */ /* 0x001ee80000300800 */
[----:B------:R-:W3:Y:S04]  /*4bcb0*/  LDL.LU R22, [R1+0x10b4] ;  /* 0x0010b40001167983 */ /* 0x000ee80000300800 */
[----:B------:R-:W3:Y:S04]  /*4bcc0*/  LDL.LU R23, [R1+0x1088] ;  /* 0x0010880001177983 */ /* 0x000ee80000300800 */
[----:B------:R-:W3:Y:S01]  /*4bcd0*/  LDL.LU R36, [R1+0x10ac] ;  /* 0x0010ac0001247983 */ /* 0x000ee20000300800 */
[----:B----4-:R-:W-:-:S05]  /*4bce0*/  IADD3 R50, P5, PT, R50, R60, RZ ;  /* 0x0000003c32327210 */ /* 0x010fca0007fbe0ff */
[----:B------:R0:W-:Y:S04]  /*4bcf0*/  STL [R1+0x10d8], R50 ;  /* 0x0010d83201007387 */ /* 0x0001e80000100800 */
[----:B0-----:R-:W4:Y:S04]  /*4bd00*/  LDL.LU R50, [R1+0x1080] ;  /* 0x0010800001327983 */ /* 0x001f280000300800 */
[----:B------:R-:W4:Y:S04]  /*4bd10*/  LDL.LU R37, [R1+0x10a4] ;  /* 0x0010a40001257983 */ /* 0x000f280000300800 */
[----:B------:R-:W4:Y:S04]  /*4bd20*/  LDL.LU R38, [R1+0x1078] ;  /* 0x0010780001267983 */ /* 0x000f280000300800 */
[----:B------:R-:W4:Y:S01]  /*4bd30*/  LDL.LU R39, [R1+0x109c] ;  /* 0x00109c0001277983 */ /* 0x000f220000300800 */
[----:B------:R-:W-:-:S05]  /*4bd40*/  IMAD.X R51, R51, 0x1, R0, P6 ;  /* 0x0000000133337824 */ /* 0x000fca00030e0600 */
[----:B------:R0:W-:Y:S04]  /*4bd50*/  STL [R1+0x10fc], R51 ;  /* 0x0010fc3301007387 */ /* 0x0001e80000100800 */
[----:B------:R-:W4:Y:S04]  /*4bd60*/  LDL.LU R42, [R1+0x1070] ;  /* 0x00107000012a7983 */ /* 0x000f280000300800 */
[----:B------:R-:W4:Y:S04]  /*4bd70*/  LDL.LU R43, [R1+0x1094] ;  /* 0x00109400012b7983 */ /* 0x000f280000300800 */
[----:B------:R-:W4:Y:S04]  /*4bd80*/  LDL.LU R47, [R1+0x1068] ;  /* 0x00106800012f7983 */ /* 0x000f280000300800 */
        /* <DEDUP_REMOVED lines=32> */
[-C--:B---3--:R-:W-:Y:S01]  /*4bf90*/  IADD3 R49, P2, PT, R49, R60.reuse, RZ ;  /* 0x0000003c31317210 */ /* 0x088fe20007f5e0ff */
[--C-:B------:R-:W-:Y:S02]  /*4bfa0*/  IMAD.X R22, R22, 0x1, R0.reuse, P3 ;  /* 0x0000000116167824 */ /* 0x100fe400018e0600 */
[----:B------:R-:W-:Y:S02]  /*4bfb0*/  IMAD.X R36, R36, 0x1, R0, P4 ;  /* 0x0000000124247824 */ /* 0x000fe400020e0600 */
[----:B------:R0:W-:Y:S04]  /*4bfc0*/  STL [R1+0x1090], R49 ;  /* 0x0010903101007387 */ /* 0x0001e80000100800 */
[----:B------:R-:W-:Y:S01]  /*4bfd0*/  STL [R1+0x1098], R26 ;  /* 0x0010981a01007387 */ /* 0x000fe20000100800 */
[----:B------:R-:W-:-:S03]  /*4bfe0*/  IADD3 R23, P3, PT, R23, R60, RZ ;  /* 0x0000003c17177210 */ /* 0x000fc60007f7e0ff */
[----:B0-----:R-:W3:Y:S04]  /*4bff0*/  LDL.LU R49, [R1+0x1084] ;  /* 0x0010840001317983 */ /* 0x001ee80000300800 */
[----:B------:R-:W-:Y:S04]  /*4c000*/  STL [R1+0x10bc], R27 ;  /* 0x0010bc1b01007387 */ /* 0x000fe80000100800 */
[----:B------:R-:W-:Y:S01]  /*4c010*/  STL [R1+0x10b4], R22 ;  /* 0x0010b41601007387 */ /* 0x000fe20000100800 */
[----:B----4-:R-:W-:-:S05]  /*4c020*/  IADD3 R50, P4, PT, R50, R60, RZ ;  /* 0x0000003c32327210 */ /* 0x010fca0007f9e0ff */
[----:B------:R0:W-:Y:S04]  /*4c030*/  STL [R1+0x1080], R50 ;  /* 0x0010803201007387 */ /* 0x0001e80000100800 */
[----:B------:R-:W-:Y:S04]  /*4c040*/  STL [R1+0x1088], R23 ;  /* 0x0010881701007387 */ /* 0x000fe80000100800 */
[----:B0-----:R-:W4:Y:S01]  /*4c050*/  LDL.LU R50, [R1+0x1058] ;  /* 0x0010580001327983 */ /* 0x001f220000300800 */
[--C-:B------:R-:W-:Y:S01]  /*4c060*/  IMAD.X R37, R37, 0x1, R0.reuse, P5 ;  /* 0x0000000125257824 */ /* 0x100fe200028e0600 */
[-C--:B------:R-:W-:Y:S01]  /*4c070*/  IADD3 R38, P5, PT, R38, R60.reuse, RZ ;  /* 0x0000003c26267210 */ /* 0x080fe20007fbe0ff */
[--C-:B------:R-:W-:Y:S01]  /*4c080*/  IMAD.X R39, R39, 0x1, R0.reuse, P6 ;  /* 0x0000000127277824 */ /* 0x100fe200030e0600 */
[----:B------:R-:W-:Y:S04]  /*4c090*/  STL [R1+0x10ac], R36 ;  /* 0x0010ac2401007387 */ /* 0x000fe80000100800 */
[----:B------:R-:W-:Y:S04]  /*4c0a0*/  STL [R1+0x10a4], R37 ;  /* 0x0010a42501007387 */ /* 0x000fe80000100800 */
[----:B------:R-:W-:Y:S01]  /*4c0b0*/  STL [R1+0x1078], R38 ;  /* 0x0010782601007387 */ /* 0x000fe20000100800 */
[-C--:B------:R-:W-:Y:S01]  /*4c0c0*/  IADD3 R42, P6, PT, R42, R60.reuse, RZ ;  /* 0x0000003c2a2a7210 */ /* 0x080fe20007fde0ff */
[--C-:B------:R-:W-:Y:S01]  /*4c0d0*/  IMAD.X R43, R43, 0x1, R0.reuse, P1 ;  /* 0x000000012b2b7824 */ /* 0x100fe200008e0600 */
[----:B------:R-:W-:Y:S01]  /*4c0e0*/  IADD3 R47, P1, PT, R47, R60, RZ ;  /* 0x0000003c2f2f7210 */ /* 0x000fe20007f3e0ff */
[----:B------:R-:W-:Y:S04]  /*4c0f0*/  STL [R1+0x109c], R39 ;  /* 0x00109c2701007387 */ /* 0x000fe80000100800 */
[----:B------:R-:W-:Y:S04]  /*4c100*/  STL [R1+0x1070], R42 ;  /* 0x0010702a01007387 */ /* 0x000fe80000100800 */
[----:B------:R-:W4:Y:S04]  /*4c110*/  LDL.LU R9, [R1+0x107c] ;  /* 0x00107c0001097983 */ /* 0x000f280000300800 */
[----:B------:R-:W-:Y:S01]  /*4c120*/  STL [R1+0x1094], R43 ;  /* 0x0010942b01007387 */ /* 0x000fe20000100800 */
[----:B------:R-:W-:-:S03]  /*4c130*/  IMAD.X R51, R51, 0x1, R0, P2 ;  /* 0x0000000133337824 */ /* 0x000fc600010e0600 */
        /* <DEDUP_REMOVED lines=16> */
[----:B------:R-:W4:Y:S01]  /*4c240*/  LDL.LU R27, [R1+0x1018] ;  /* 0x00101800011b7983 */ /* 0x000f220000300800 */
[----:B--2---:R-:W-:-:S05]  /*4c250*/  IADD3 R48, P2, PT, R48, R60, RZ ;  /* 0x0000003c30307210 */ /* 0x004fca0007f5e0ff */
[----:B------:R0:W-:Y:S04]  /*4c260*/  STL [R1+0x1060], R48 ;  /* 0x0010603001007387 */ /* 0x0001e80000100800 */
[----:B0-----:R-:W2:Y:S04]  /*4c270*/  LDL.LU R48, [R1+0x103c] ;  /* 0x00103c0001307983 */ /* 0x001ea80000300800 */
[----:B------:R-:W2:Y:S04]  /*4c280*/  LDL.LU R22, [R1+0x1010] ;  /* 0x0010100001167983 */ /* 0x000ea80000300800 */
        /* <DEDUP_REMOVED lines=10> */
[----:B------:R-:W4:Y:S04]  /*4c330*/  LDL.LU R42, [R1+0x101c] ;  /* 0x00101c00012a7983 */ /* 0x000f280000300800 */
[----:B------:R-:W4:Y:S04]  /*4c340*/  LDL.LU R43, [R1+0xff0] ;  /* 0x000ff000012b7983 */ /* 0x000f280000300800 */
[----:B------:R-:W4:Y:S04]  /*4c350*/  LDL.LU R47, [R1+0x1014] ;  /* 0x00101400012f7983 */ /* 0x000f280000300800 */
[----:B0-----:R-:W4:Y:S01]  /*4c360*/  LDL.LU R50, [R1+0xfe8] ;  /* 0x000fe80001327983 */ /* 0x001f220000300800 */
[--C-:B------:R-:W-:Y:S01]  /*4c370*/  IMAD.X R9, R9, 0x1, R0.reuse, P4 ;  /* 0x0000000109097824 */ /* 0x100fe200020e0600 */
[----:B------:R-:W-:Y:S01]  /*4c380*/  IADD3 R4, P4, PT, R4, R60, RZ ;  /* 0x0000003c04047210 */ /* 0x000fe20007f9e0ff */
        /* <DEDUP_REMOVED lines=31> */
[----:B------:R-:W-:Y:S04]  /*4c580*/  STL [R1+0x1044], R26 ;  /* 0x0010441a01007387 */ /* 0x000fe80000100800 */
[----:B0-----:R-:W2:Y:S01]  /*4c590*/  LDL.LU R48, [R1+0xfe0] ;  /* 0x000fe00001307983 */ /* 0x001ea20000300800 */
[----:B------:R-:W-:Y:S01]  /*4c5a0*/  IADD3 R22, P6, PT, R22, R60, RZ ;  /* 0x0000003c16167210 */ /* 0x000fe20007fde0ff */
[----:B------:R-:W-:-:S02]  /*4c5b0*/  IMAD.X R23, R23, 0x1, R0, P1 ;  /* 0x0000000117177824 */ /* 0x000fc400008e0600 */
[----:B------:R-:W-:Y:S01]  /*4c5c0*/  STL [R1+0x1018], R27 ;  /* 0x0010181b01007387 */ /* 0x000fe20000100800 */
[----:B------:R-:W-:-:S03]  /*4c5d0*/  IADD3 R36, P1, PT, R36, R60, RZ ;  /* 0x0000003c24247210 */ /* 0x000fc60007f3e0ff */
[----:B------:R-:W-:Y:S01]  /*4c5e0*/  STL [R1+0x1010], R22 ;  /* 0x0010101601007387 */ /* 0x000fe20000100800 */
[--C-:B---3--:R-:W-:Y:S01]  /*4c5f0*/  IMAD.X R49, R49, 0x1, R0.reuse, P2 ;  /* 0x0000000131317824 */ /* 0x108fe200010e0600 */
[-C--:B------:R-:W-:Y:S01]  /*4c600*/  IADD3 R37, P2, PT, R37, R60.reuse, RZ ;  /* 0x0000003c25257210 */ /* 0x080fe20007f5e0ff */
[--C-:B------:R-:W-:Y:S01]  /*4c610*/  IMAD.X R38, R38, 0x1, R0.reuse, P3 ;  /* 0x0000000126267824 */ /* 0x100fe200018e0600 */
[----:B------:R-:W-:Y:S02]  /*4c620*/  IADD3 R39, P3, PT, R39, R60, RZ ;  /* 0x0000003c27277210 */ /* 0x000fe40007f7e0ff */
[----:B------:R0:W-:Y:S04]  /*4c630*/  STL [R1+0x102c], R49 ;  /* 0x00102c3101007387 */ /* 0x0001e80000100800 */
[----:B------:R-:W-:Y:S04]  /*4c640*/  STL [R1+0x1034], R23 ;  /* 0x0010341701007387 */ /* 0x000fe80000100800 */
[----:B0-----:R-:W3:Y:S04]  /*4c650*/  LDL.LU R49, [R1+0x1004] ;  /* 0x0010040001317983 */ /* 0x001ee80000300800 */
[----:B------:R-:W-:Y:S01]  /*4c660*/  STL [R1+0x1008], R36 ;  /* 0x0010082401007387 */ /* 0x000fe20000100800 */
[----:B----4-:R-:W-:-:S03]  /*4c670*/  IMAD.X R42, R42, 0x1, R0, P4 ;  /* 0x000000012a2a7824 */ /* 0x010fc600020e0600 */
[----:B------:R-:W-:Y:S04]  /*4c680*/  STL [R1+0x1000], R37 ;  /* 0x0010002501007387 */ /* 0x000fe80000100800 */
[----:B------:R-:W-:Y:S01]  /*4c690*/  STL [R1+0x1024], R38 ;  /* 0x0010242601007387 */ /* 0x000fe20000100800 */
[-C--:B------:R-:W-:Y:S01]  /*4c6a0*/  IADD3 R43, P4, PT, R43, R60.reuse, RZ ;  /* 0x0000003c2b2b7210 */ /* 0x080fe20007f9e0ff */
[----:B------:R-:W-:Y:S02]  /*4c6b0*/  IMAD.X R47, R47, 0x1, R0, P5 ;  /* 0x000000012f2f7824 */ /* 0x000fe400028e0600 */
[----:B------:R-:W-:Y:S04]  /*4c6c0*/  STL [R1+0xff8], R39 ;  /* 0x000ff82701007387 */ /* 0x000fe80000100800 */
[----:B------:R-:W-:Y:S04]  /*4c6d0*/  STL [R1+0x101c], R42 ;  /* 0x00101c2a01007387 */ /* 0x000fe80000100800 */
[----:B------:R-:W4:Y:S04]  /*4c6e0*/  LDL.LU R9, [R1+0xfd8] ;  /* 0x000fd80001097983 */ /* 0x000f280000300800 */
[----:B------:R-:W-:Y:S04]  /*4c6f0*/  STL [R1+0xff0], R43 ;  /* 0x000ff02b01007387 */ /* 0x000fe80000100800 */
[----:B------:R-:W4:Y:S01]  /*4c700*/  LDL.LU R4, [R1+0xffc] ;  /* 0x000ffc0001047983 */ /* 0x000f220000300800 */
[----:B------:R-:W-:-:S03]  /*4c710*/  IADD3 R50, P5, PT, R50, R60, RZ ;  /* 0x0000003c32327210 */ /* 0x000fc60007fbe0ff */
        /* <DEDUP_REMOVED lines=16> */
[----:B------:R-:W-:-:S05]  /*4c820*/  IMAD.X R51, R51, 0x1, R0, P6 ;  /* 0x0000000133337824 */ /* 0x000fca00030e0600 */
[----:B------:R0:W-:Y:S04]  /*4c830*/  STL [R1+0x100c], R51 ;  /* 0x00100c3301007387 */ /* 0x0001e80000100800 */
[----:B0-----:R-:W4:Y:S04]  /*4c840*/  LDL.LU R51, [R1+0x1e8c] ;  /* 0x001e8c0001337983 */ /* 0x001f280000300800 */
[----:B------:R-:W4:Y:S04]  /*4c850*/  LDL.LU R22, [R1+0xfc8] ;  /* 0x000fc80001167983 */ /* 0x000f280000300800 */
        /* <DEDUP_REMOVED lines=10> */
[----:B------:R-:W3:Y:S04]  /*4c900*/  LDL.LU R42, [R1+0x1eac] ;  /* 0x001eac00012a7983 */ /* 0x000ee80000300800 */
[----:B------:R-:W3:Y:S04]  /*4c910*/  LDL.LU R43, [R1+0x1e74] ;  /* 0x001e7400012b7983 */ /* 0x000ee80000300800 */
[----:B------:R-:W3:Y:S01]  /*4c920*/  LDL.LU R47, [R1+0x1eb0] ;  /* 0x001eb000012f7983 */ /* 0x000ee20000300800 */
[-C--:B----4-:R-:W-:Y:S01]  /*4c930*/  IADD3 R9, P1, PT, R9, R60.reuse, RZ ;  /* 0x0000003c09097210 */ /* 0x090fe20007f3e0ff */
[--C-:B------:R-:W-:Y:S01]  /*4c940*/  IMAD.X R4, R4, 0x1, R0.reuse, P2 ;  /* 0x0000000104047824 */ /* 0x100fe200010e0600 */
[-C--:B------:R-:W-:Y:S01]  /*4c950*/  IADD3 R7, P2, PT, R7, R60.reuse, RZ ;  /* 0x0000003c07077210 */ /* 0x080fe20007f5e0ff */
        /* <DEDUP_REMOVED lines=29> */
[-C--:B------:R-:W-:Y:S01]  /*4cb30*/  IADD3 R51, P3, PT, R51, R60.reuse, RZ ;  /* 0x0000003c33337210 */ /* 0x080fe20007f7e0ff */
[--C-:B------:R-:W-:Y:S02]  /*4cb40*/  IMAD.X R22, R22, 0x1, R0.reuse, P4 ;  /* 0x0000000116167824 */ /* 0x100fe400020e0600 */
[----:B------:R-:W-:Y:S02]  /*4cb50*/  IMAD.X R36, R36, 0x1, R0, P5 ;  /* 0x0000000124247824 */ /* 0x000fe400028e0600 */
[----:B------:R0:W-:Y:S04]  /*4cb60*/  STL [R1+0x1e8c], R51 ;  /* 0x001e8c3301007387 */ /* 0x0001e80000100800 */
[----:B------:R-:W-:Y:S01]  /*4cb70*/  STL [R1+0x1e84], R26 ;  /* 0x001e841a01007387 */ /* 0x000fe20000100800 */
[----:B------:R-:W-:-:S03]  /*4cb80*/  IADD3 R23, P4, PT, R23, R60, RZ ;  /* 0x0000003c17177210 */ /* 0x000fc60007f9e0ff */
[----:B0-----:R-:W4:Y:S04]  /*4cb90*/  LDL.LU R51, [R1+0x1e88] ;  /* 0x001e880001337983 */ /* 0x001f280000300800 */
[----:B------:R-:W-:Y:S04]  /*4cba0*/  STL [R1+0xfcc], R27 ;  /* 0x000fcc1b01007387 */ /* 0x000fe80000100800 */
[----:B------:R-:W-:Y:S01]  /*4cbb0*/  STL [R1+0xfc8], R22 ;  /* 0x000fc81601007387 */ /* 0x000fe20000100800 */
[----:B--2---:R-:W-:-:S05]  /*4cbc0*/  IADD3 R48, P5, PT, R48, R60, RZ ;  /* 0x0000003c30307210 */ /* 0x004fca0007fbe0ff */
[----:B------:R0:W-:Y:S04]  /*4cbd0*/  STL [R1+0x1e98], R48 ;  /* 0x001e983001007387 */ /* 0x0001e80000100800 */
[----:B------:R-:W-:Y:S04]  /*4cbe0*/  STL [R1+0x1e90], R23 ;  /* 0x001e901701007387 */ /* 0x000fe80000100800 */
[----:B0-----:R-:W2:Y:S01]  /*4cbf0*/  LDL.LU R48, [R1+0x1ec4] ;  /* 0x001ec40001307983 */ /* 0x001ea20000300800 */
[--C-:B------:R-:W-:Y:S01]  /*4cc00*/  IMAD.X R37, R37, 0x1, R0.reuse, P6 ;  /* 0x0000000125257824 */ /* 0x100fe200030e0600 */
[-C--:B------:R-:W-:Y:S01]  /*4cc10*/  IADD3 R38, P6, PT, R38, R60.reuse, RZ ;  /* 0x0000003c26267210 */ /* 0x080fe20007fde0ff */
[--C-:B------:R-:W-:Y:S01]  /*4cc20*/  IMAD.X R39, R39, 0x1, R0.reuse, P1 ;  /* 0x0000000127277824 */ /* 0x100fe200008e0600 */
[----:B------:R-:W-:Y:S04]  /*4cc30*/  STL [R1+0x1e60], R36 ;  /* 0x001e602401007387 */ /* 0x000fe80000100800 */
[----:B------:R-:W-:Y:S04]  /*4cc40*/  STL [R1+0x1e68], R37 ;  /* 0x001e682501007387 */ /* 0x000fe80000100800 */
[----:B------:R-:W-:Y:S04]  /*4cc50*/  STL [R1+0x1ea4], R38 ;  /* 0x001ea42601007387 */ /* 0x000fe80000100800 */
[----:B------:R-:W-:Y:S01]  /*4cc60*/  STL [R1+0x1e5c], R39 ;  /* 0x001e5c2701007387 */ /* 0x000fe20000100800 */
[-C--:B---3--:R-:W-:Y:S01]  /*4cc70*/  IADD3 R42, P1, PT, R42, R60.reuse, RZ ;  /* 0x0000003c2a2a7210 */ /* 0x088fe20007f3e0ff */
[----:B------:R-:W-:Y:S01]  /*4cc80*/  IMAD.X R43, R43, 0x1, R0, P2 ;  /* 0x000000012b2b7824 */ /* 0x000fe200010e0600 */
[----:B------:R-:W-:-:S03]  /*4cc90*/  IADD3 R47, P2, PT, R47, R60, RZ ;  /* 0x0000003c2f2f7210 */ /* 0x000fc60007f5e0ff */
[----:B------:R-:W-:Y:S04]  /*4cca0*/  STL [R1+0x1eac], R42 ;  /* 0x001eac2a01007387 */ /* 0x000fe80000100800 */
[----:B------:R-:W3:Y:S04]  /*4ccb0*/  LDL.LU R9, [R1+0x1e7c] ;  /* 0x001e7c0001097983 */ /* 0x000ee80000300800 */
[----:B------:R-:W-:Y:S01]  /*4ccc0*/  STL [R1+0x1e74], R43 ;  /* 0x001e742b01007387 */ /* 0x000fe20000100800 */
[----:B----4-:R-:W-:-:S03]  /*4ccd0*/  IMAD.X R49, R49, 0x1, R0, P3 ;  /* 0x0000000131317824 */ /* 0x010fc600018e0600 */
        /* <DEDUP_REMOVED lines=17> */
[----:B------:R-:W-:-:S05]  /*4cdf0*/  IADD3 R50, P3, PT, R50, R60, RZ ;  /* 0x0000003c32327210 */ /* 0x000fca0007f7e0ff */
[----:B------:R0:W-:Y:S04]  /*4ce00*/  STL [R1+0x1eb8], R50 ;  /* 0x001eb83201007387 */ /* 0x0001e80000100800 */
[----:B0-----:R-:W4:Y:S04]  /*4ce10*/  LDL.LU R50, [R1+0x1ebc] ;  /* 0x001ebc0001327983 */ /* 0x001f280000300800 */
[----:B------:R-:W4:Y:S04]  /*4ce20*/  LDL.LU R22, [R1+0x1f0c] ;  /* 0x001f0c0001167983 */ /* 0x000f280000300800 */
        /* <DEDUP_REMOVED lines=10> */
[----:B------:R-:W2:Y:S04]  /*4ced0*/  LDL.LU R42, [R1+0x1edc] ;  /* 0x001edc00012a7983 */ /* 0x000ea80000300800 */
[----:B------:R-:W2:Y:S04]  /*4cee0*/  LDL.LU R43, [R1+0x1f2c] ;  /* 0x001f2c00012b7983 */ /* 0x000ea80000300800 */
[----:B------:R-:W2:Y:S04]  /*4cef0*/  LDL.LU R47, [R1+0x1ef4] ;  /* 0x001ef400012f7983 */ /* 0x000ea80000300800 */
        /* <DEDUP_REMOVED lines=26> */
[----:B------:R0:W-:Y:S01]  /*4d0a0*/  STL [R1+0x1ef8], R49 ;  /* 0x001ef83101007387 */ /* 0x0001e20000100800 */
[----:B------:R-:W-:-:S03]  /*4d0b0*/  IMAD.X R26, R26, 0x1, R0, P6 ;  /* 0x000000011a1a7824 */ /* 0x000fc600030e0600 */
[----:B------:R-:W-:Y:S04]  /*4d0c0*/  STL [R1+0x1ef0], R30 ;  /* 0x001ef01e01007387 */ /* 0x000fe80000100800 */
[----:B0-----:R-:W3:Y:S04]  /*4d0d0*/  LDL.LU R49, [R1+0x1f00] ;  /* 0x001f000001317983 */ /* 0x001ee80000300800 */
[----:B------:R-:W-:Y:S01]  /*4d0e0*/  STL [R1+0x1ec0], R31 ;  /* 0x001ec01f01007387 */ /* 0x000fe20000100800 */
[----:B------:R-:W-:-:S05]  /*4d0f0*/  IMAD.X R50, R50, 0x1, R0, P1 ;  /* 0x0000000132327824 */ /* 0x000fca00008e0600 */
[----:B------:R0:W-:Y:S04]  /*4d100*/  STL [R1+0x1ebc], R50 ;  /* 0x001ebc3201007387 */ /* 0x0001e80000100800 */
[----:B------:R-:W-:Y:S04]  /*4d110*/  STL [R1+0x1ec8], R26 ;  /* 0x001ec81a01007387 */ /* 0x000fe80000100800 */
[----:B0-----:R-:W4:Y:S01]  /*4d120*/  LDL.LU R50, [R1+0x1f38] ;  /* 0x001f380001327983 */ /* 0x001f220000300800 */
[-C--:B------:R-:W-:Y:S02]  /*4d130*/  IADD3 R27, P6, PT, R27, R60.reuse, RZ ;  /* 0x0000003c1b1b7210 */ /* 0x080fe40007fde0ff */
[-C--:B------:R-:W-:Y:S01]  /*4d140*/  IADD3 R22, P1, PT, R22, R60.reuse, RZ ;  /* 0x0000003c16167210 */ /* 0x080fe20007f3e0ff */
[--C-:B------:R-:W-:Y:S01]  /*4d150*/  IMAD.X R23, R23, 0x1, R0.reuse, P2 ;  /* 0x0000000117177824 */ /* 0x100fe200010e0600 */
[-C--:B------:R-:W-:Y:S01]  /*4d160*/  IADD3 R36, P2, PT, R36, R60.reuse, RZ ;  /* 0x0000003c24247210 */ /* 0x080fe20007f5e0ff */
[----:B------:R-:W-:Y:S04]  /*4d170*/  STL [R1+0x1f04], R27 ;  /* 0x001f041b01007387 */ /* 0x000fe80000100800 */
[----:B------:R-:W-:Y:S01]  /*4d180*/  STL [R1+0x1f0c], R22 ;  /* 0x001f0c1601007387 */ /* 0x000fe20000100800 */
[--C-:B------:R-:W-:Y:S01]  /*4d190*/  IMAD.X R51, R51, 0x1, R0.reuse, P3 ;  /* 0x0000000133337824 */ /* 0x100fe200018e0600 */
[-C--:B------:R-:W-:Y:S01]  /*4d1a0*/  IADD3 R37, P3, PT, R37, R60.reuse, RZ ;  /* 0x0000003c25257210 */ /* 0x080fe20007f7e0ff */
[----:B------:R-:W-:Y:S01]  /*4d1b0*/  IMAD.X R38, R38, 0x1, R0, P4 ;  /* 0x0000000126267824 */ /* 0x000fe200020e0600 */
[----:B------:R-:W-:-:S02]  /*4d1c0*/  IADD3 R39, P4, PT, R39, R60, RZ ;  /* 0x0000003c27277210 */ /* 0x000fc40007f9e0ff */
[----:B------:R0:W-:Y:S04]  /*4d1d0*/  STL [R1+0x1ee0], R51 ;  /* 0x001ee03301007387 */ /* 0x0001e80000100800 */
[----:B------:R1:W-:Y:S04]  /*4d1e0*/  STL [R1+0x1ed4], R23 ;  /* 0x001ed41701007387 */ /* 0x0003e80000100800 */
[----:B0-----:R-:W4:Y:S04]  /*4d1f0*/  LDL.LU R51, [R1+0x1f08] ;  /* 0x001f080001337983 */ /* 0x001f280000300800 */
[----:B------:R0:W-:Y:S04]  /*4d200*/  STL [R1+0x1f10], R36 ;  /* 0x001f102401007387 */ /* 0x0001e80000100800 */
[----:B------:R0:W-:Y:S04]  /*4d210*/  STL [R1+0x1f18], R37 ;  /* 0x001f182501007387 */ /* 0x0001e80000100800 */
[----:B------:R0:W-:Y:S04]  /*4d220*/  STL [R1+0x1ee8], R38 ;  /* 0x001ee82601007387 */ /* 0x0001e80000100800 */
[----:B------:R-:W-:Y:S01]  /*4d230*/  STL [R1+0x1f24], R39 ;  /* 0x001f242701007387 */ /* 0x000fe20000100800 */
[--C-:B--2---:R-:W-:Y:S01]  /*4d240*/  IMAD.X R42, R42, 0x1, R0.reuse, P5 ;  /* 0x000000012a2a7824 */ /* 0x104fe200028e0600 */
[----:B------:R-:W-:Y:S01]  /*4d250*/  IADD3 R43, P5, PT, R43, R60, RZ ;  /* 0x0000003c2b2b7210 */ /* 0x000fe20007fbe0ff */
[----:B------:R-:W-:-:S03]  /*4d260*/  IMAD.X R47, R47, 0x1, R0, P6 ;  /* 0x000000012f2f7824 */ /* 0x000fc600030e0600 */
[----:B------:R-:W-:Y:S04]  /*4d270*/  STL [R1+0x1edc], R42 ;  /* 0x001edc2a01007387 */ /* 0x000fe80000100800 */
[----:B------:R-:W2:Y:S04]  /*4d280*/  LDL.LU R9, [R1+0x1f44] ;  /* 0x001f440001097983 */ /* 0x000ea80000300800 */
[----:B------:R-:W-:Y:S04]  /*4d290*/  STL [R1+0x1f2c], R43 ;  /* 0x001f2c2b01007387 */ /* 0x000fe80000100800 */
[----:B------:R-:W2:Y:S01]  /*4d2a0*/  LDL.LU R4, [R1+0x1efc] ;  /* 0x001efc0001047983 */ /* 0x000ea20000300800 */
[----:B------:R-:W-:-:S03]  /*4d2b0*/  IADD3 R48, P6, PT, R48, R60, RZ ;  /* 0x0000003c30307210 */ /* 0x000fc60007fde0ff */
[----:B------:R-:W-:Y:S04]  /*4d2c0*/  STL [R1+0x1ef4], R47 ;  /* 0x001ef42f01007387 */ /* 0x000fe80000100800 */
[----:B------:R-:W2:Y:S04]  /*4d2d0*/  LDL.LU R7, [R1+0x1f4c] ;  /* 0x001f4c0001077983 */ /* 0x000ea80000300800 */
[----:B------:R-:W-:Y:S04]  /*4d2e0*/  STL [R1+0x1f30], R48 ;  /* 0x001f303001007387 */ /* 0x000fe80000100800 */
        /* <DEDUP_REMOVED lines=10> */
[----:B-1----:R-:W2:Y:S04]  /*4d390*/  LDL.LU R23, [R1+0x1f40] ;  /* 0x001f400001177983 */ /* 0x002ea80000300800 */
[----:B------:R-:W2:Y:S04]  /*4d3a0*/  LDL.LU R26, [R1+0x1f80] ;  /* 0x001f8000011a7983 */ /* 0x000ea80000300800 */
[----:B------:R-:W2:Y:S04]  /*4d3b0*/  LDL.LU R27, [R1+0x1f48] ;  /* 0x001f4800011b7983 */ /* 0x000ea80000300800 */
[----:B------:R-:W2:Y:S01]  /*4d3c0*/  LDL.LU R22, [R1+0x1f84] ;  /* 0x001f840001167983 */ /* 0x000ea20000300800 */
[----:B---3--:R-:W-:-:S05]  /*4d3d0*/  IMAD.X R49, R49, 0x1, R0, P1 ;  /* 0x0000000131317824 */ /* 0x008fca00008e0600 */
[----:B------:R-:W-:Y:S04]  /*4d3e0*/  STL [R1+0x1f00], R49 ;  /* 0x001f003101007387 */ /* 0x000fe80000100800 */
[----:B0-----:R-:W3:Y:S04]  /*4d3f0*/  LDL.LU R36, [R1+0x1f3c] ;  /* 0x001f3c0001247983 */ /* 0x001ee80000300800 */
        /* <DEDUP_REMOVED lines=14> */
[-C--:B--2---:R-:W-:Y:S01]  /*4d4e0*/  IADD3 R9, P2, PT, R9, R60.reuse, RZ ;  /* 0x0000003c09097210 */ /* 0x084fe20007f5e0ff */
[----:B------:R-:W-:Y:S01]  /*4d4f0*/  IMAD.X R4, R4, 0x1, R0, P3 ;  /* 0x0000000104047824 */ /* 0x000fe200018e0600 */
[----:B------:R-:W-:-:S03]  /*4d500*/  IADD3 R7, P3, PT, R7, R60, RZ ;  /* 0x0000003c07077210 */ /* 0x000fc60007f7e0ff */
        /* <DEDUP_REMOVED lines=16> */
[----:B------:R-:W-:Y:S04]  /*4d610*/  STL [R1+0x1f28], R56 ;  /* 0x001f283801007387 */ /* 0x000fe80000100800 */
[----:B------:R-:W-:Y:S04]  /*4d620*/  STL [R1+0x1f68], R57 ;  /* 0x001f683901007387 */ /* 0x000fe80000100800 */
[----:B------:R-:W-:Y:S04]  /*4d630*/  STL [R1+0x1f1c], R58 ;  /* 0x001f1c3a01007387 */ /* 0x000fe80000100800 */
[----:B------:R-:W-:Y:S04]  /*4d640*/  STL [R1+0x1f6c], R59 ;  /* 0x001f6c3b01007387 */ /* 0x000fe80000100800 */
[----:B------:R0:W-:Y:S02]  /*4d650*/  STL [R1+0x1f40], R23 ;  /* 0x001f401701007387 */ /* 0x0001e40000100800 */
[----:B0-----:R-:W0:Y:S01]  /*4d660*/  LDC R23, c[0x0][0x3ac] ;  /* 0x0000eb00ff177b82 */ /* 0x001e220000000800 */
[----:B------:R-:W-:Y:S01]  /*4d670*/  IMAD.X R30, R30, 0x1, R0, P2 ;  /* 0x000000011e1e7824 */ /* 0x000fe200010e0600 */
[----:B------:R-:W-:-:S02]  /*4d680*/  IADD3 R31, P2, PT, R31, R60, RZ ;  /* 0x0000003c1f1f7210 */ /* 0x000fc40007f5e0ff */
[-C--:B------:R-:W-:Y:S01]  /*4d690*/  IADD3 R26, P3, PT, R26, R60.reuse, RZ ;  /* 0x0000003c1a1a7210 */ /* 0x080fe20007f7e0ff */
[----:B------:R-:W-:Y:S01]  /*4d6a0*/  IMAD.X R27, R27, 0x1, R0, P4 ;  /* 0x000000011b1b7824 */ /* 0x000fe200020e0600 */
[----:B------:R-:W-:Y:S01]  /*4d6b0*/  IADD3 R22, P4, PT, R22, R60, RZ ;  /* 0x0000003c16167210 */ /* 0x000fe20007f9e0ff */
[----:B------:R-:W-:Y:S04]  /*4d6c0*/  STL [R1+0x1f34], R30 ;  /* 0x001f341e01007387 */ /* 0x000fe80000100800 */
[----:B------:R-:W-:Y:S04]  /*4d6d0*/  STL [R1+0x1f70], R31 ;  /* 0x001f701f01007387 */ /* 0x000fe80000100800 */
[----:B------:R-:W-:Y:S04]  /*4d6e0*/  STL [R1+0x1f80], R26 ;  /* 0x001f801a01007387 */ /* 0x000fe80000100800 */
[----:B------:R-:W-:Y:S04]  /*4d6f0*/  STL [R1+0x1f48], R27 ;  /* 0x001f481b01007387 */ /* 0x000fe80000100800 */
[----:B------:R-:W-:Y:S01]  /*4d700*/  STL [R1+0x1f84], R22 ;  /* 0x001f841601007387 */ /* 0x000fe20000100800 */
[----:B0-----:R-:W-:-:S04]  /*4d710*/  IMAD.SHL.U32 R4, R23, 0x40, RZ ;  /* 0x0000004017047824 */ /* 0x001fc800078e00ff */
[----:B------:R-:W-:Y:S02]  /*4d720*/  IMAD.SHL.U32 R4, R4, 0x2, RZ ;  /* 0x0000000204047824 */ /* 0x000fe400078e00ff */
[--C-:B---3--:R-:W-:Y:S02]  /*4d730*/  IMAD.X R36, R36, 0x1, R0.reuse, P5 ;  /* 0x0000000124247824 */ /* 0x108fe400028e0600 */
[----:B------:R-:W-:Y:S01]  /*4d740*/  IMAD.X R38, R38, 0x1, R0, P6 ;  /* 0x0000000126267824 */ /* 0x000fe200030e0600 */
[----:B------:R-:W-:Y:S02]  /*4d750*/  IADD3 R37, P5, PT, R37, R60, RZ ;  /* 0x0000003c25257210 */ /* 0x000fe40007fbe0ff */
[----:B------:R-:W-:Y:S01]  /*4d760*/  STL [R1+0x1f3c], R36 ;  /* 0x001f3c2401007387 */ /* 0x000fe20000100800 */
[----:B----4-:R-:W-:-:S05]  /*4d770*/  IADD3 R50, P6, PT, R50, R4, RZ ;  /* 0x0000000432327210 */ /* 0x010fca0007fde0ff */
        /* <DEDUP_REMOVED lines=11> */
[-C--:B------:R-:W-:Y:S01]  /*4d830*/  IADD3 R49, P3, PT, R49, R4.reuse, RZ ;  /* 0x0000000431317210 */ /* 0x080fe20007f7e0ff */
[----:B------:R-:W-:Y:S04]  /*4d840*/  STL [R1+0x1f60], R43 ;  /* 0x001f602b01007387 */ /* 0x000fe80000100800 */
[----:B------:R-:W-:Y:S01]  /*4d850*/  STL [R1+0x20e4], R47 ;  /* 0x0020e42f01007387 */ /* 0x000fe20000100800 */
[----:B------:R-:W-:Y:S01]  /*4d860*/  IMAD.X R51, R51, 0x1, R0, P4 ;  /* 0x0000000133337824 */ /* 0x000fe200020e0600 */
[----:B------:R-:W-:-:S02]  /*4d870*/  IADD3 R2, P4, PT, R2, R4, RZ ;  /* 0x0000000402027210 */ /* 0x000fc40007f9e0ff */
[----:B------:R-:W-:Y:S04]  /*4d880*/  STL [R1+0x1f5c], R48 ;  /* 0x001f5c3001007387 */ /* 0x000fe80000100800 */
[----:B------:R0:W-:Y:S04]  /*4d890*/  STL [R1+0x20d4], R2 ;  /* 0x0020d40201007387 */ /* 0x0001e80000100800 */
[----:B------:R-:W-:Y:S04]  /*4d8a0*/  STL [R1+0x20dc], R49 ;  /* 0x0020dc3101007387 */ /* 0x000fe80000100800 */
[----:B0-----:R-:W3:Y:S04]  /*4d8b0*/  LDL.LU R2, [R1+0x237c] ;  /* 0x00237c0001027983 */ /* 0x001ee80000300800 */
[----:B------:R0:W-:Y:S04]  /*4d8c0*/  STL [R1+0x1f7c], R51 ;  /* 0x001f7c3301007387 */ /* 0x0001e80000100800 */
        /* <DEDUP_REMOVED lines=24> */
[----:B------:R-:W3:Y:S01]  /*4da50*/  LDL.LU R42, [R1+0x206c] ;  /* 0x00206c00012a7983 */ /* 0x000ee20000300800 */
[----:B--2---:R-:W-:-:S05]  /*4da60*/  IMAD.X R50, R50, 0x1, R0, P5 ;  /* 0x0000000132327824 */ /* 0x004fca00028e0600 */
[----:B------:R0:W-:Y:S04]  /*4da70*/  STL [R1+0x1f78], R50 ;  /* 0x001f783201007387 */ /* 0x0001e80000100800 */
[----:B------:R-:W2:Y:S04]  /*4da80*/  LDL.LU R43, [R1+0x2090] ;  /* 0x00209000012b7983 */ /* 0x000ea80000300800 */
[----:B------:R-:W2:Y:S04]  /*4da90*/  LDL.LU R47, [R1+0x2064] ;  /* 0x00206400012f7983 */ /* 0x000ea80000300800 */
[----:B------:R-:W2:Y:S04]  /*4daa0*/  LDL.LU R48, [R1+0x2088] ;  /* 0x0020880001307983 */ /* 0x000ea80000300800 */
[----:B------:R-:W2:Y:S04]  /*4dab0*/  LDL.LU R49, [R1+0x205c] ;  /* 0x00205c0001317983 */ /* 0x000ea80000300800 */
[----:B0-----:R-:W2:Y:S01]  /*4dac0*/  LDL.LU R50, [R1+0x2080] ;  /* 0x0020800001327983 */ /* 0x001ea20000300800 */
[-C--:B----4-:R-:W-:Y:S01]  /*4dad0*/  IADD3 R6, P5, PT, R6, R4.reuse, RZ ;  /* 0x0000000406067210 */ /* 0x090fe20007fbe0ff */
[--C-:B---3--:R-:W-:Y:S01]  /*4dae0*/  IMAD.X R10, R10, 0x1, R2.reuse, P6 ;  /* 0x000000010a0a7824 */ /* 0x108fe200030e0602 */
        /* <DEDUP_REMOVED lines=35> */
[----:B------:R-:W-:Y:S01]  /*4dd20*/  STL [R1+0x208c], R27 ;  /* 0x00208c1b01007387 */ /* 0x000fe20000100800 */
[----:B------:R-:W-:-:S03]  /*4dd30*/  IADD3 R37, P3, PT, R37, R4, RZ ;  /* 0x0000000425257210 */ /* 0x000fc60007f7e0ff */
[----:B------:R-:W-:Y:S04]  /*4dd40*/  STL [R1+0x20b0], R22 ;  /* 0x0020b01601007387 */ /* 0x000fe80000100800 */
[----:B------:R-:W-:Y:S01]  /*4dd50*/  STL [R1+0x2084], R23 ;  /* 0x0020841701007387 */ /* 0x000fe20000100800 */
[----:B------:R-:W-:-:S03]  /*4dd60*/  IADD3 R38, P4, PT, R38, R4, RZ ;  /* 0x0000000426267210 */ /* 0x000fc60007f9e0ff */
[----:B------:R0:W-:Y:S01]  /*4dd70*/  STL [R1+0x20a0], R51 ;  /* 0x0020a03301007387 */ /* 0x0001e20000100800 */
[----:B------:R-:W-:-:S03]  /*4dd80*/  IMAD.X R39, R39, 0x1, R2, P5 ;  /* 0x0000000127277824 */ /* 0x000fc600028e0602 */
[----:B------:R1:W-:Y:S01]  /*4dd90*/  STL [R1+0x20a8], R36 ;  /* 0x0020a82401007387 */ /* 0x0003e20000100800 */
[----:B------:R-:W-:-:S03]  /*4dda0*/  IADD3 R42, P5, PT, R42, R4, RZ ;  /* 0x000000042a2a7210 */ /* 0x000fc60007fbe0ff */
[----:B0-----:R-:W3:Y:S04]  /*4ddb0*/  LDL.LU R51, [R1+0x2054] ;  /* 0x0020540001337983 */ /* 0x001ee80000300800 */
[----:B------:R0:W-:Y:S04]  /*4ddc0*/  STL [R1+0x207c], R37 ;  /* 0x00207c2501007387 */ /* 0x0001e80000100800 */
[----:B------:R-:W-:Y:S04]  /*4ddd0*/  STL [R1+0x2074], R38 ;  /* 0x0020742601007387 */ /* 0x000fe80000100800 */
[----:B------:R-:W-:Y:S04]  /*4dde0*/  STL [R1+0x2098], R39 ;  /* 0x0020982701007387 */ /* 0x000fe80000100800 */
[----:B------:R-:W-:Y:S01]  /*4ddf0*/  STL [R1+0x206c], R42 ;  /* 0x00206c2a01007387 */ /* 0x000fe20000100800 */
[--C-:B--2---:R-:W-:Y:S01]  /*4de00*/  IMAD.X R43, R43, 0x1, R2.reuse, P6 ;  /* 0x000000012b2b7824 */ /* 0x104fe200030e0602 */
[-C--:B------:R-:W-:Y:S01]  /*4de10*/  IADD3 R47, P6, PT, R47, R4.reuse, RZ ;  /* 0x000000042f2f7210 */ /* 0x080fe20007fde0ff */
[----:B------:R-:W-:Y:S01]  /*4de20*/  IMAD.X R48, R48, 0x1, R2, P1 ;  /* 0x0000000130307824 */ /* 0x000fe200008e0602 */
[----:B------:R-:W-:-:S02]  /*4de30*/  IADD3 R49, P1, PT, R49, R4, RZ ;  /* 0x0000000431317210 */ /* 0x000fc40007f3e0ff */
[----:B------:R-:W-:Y:S04]  /*4de40*/  STL [R1+0x2090], R43 ;  /* 0x0020902b01007387 */ /* 0x000fe80000100800 */
[----:B------:R-:W-:Y:S01]  /*4de50*/  STL [R1+0x2064], R47 ;  /* 0x0020642f01007387 */ /* 0x000fe20000100800 */
[----:B------:R-:W-:-:S03]  /*4de60*/  IMAD.X R50, R50, 0x1, R2, P2 ;  /* 0x0000000132327824 */ /* 0x000fc600010e0602 */
[----:B------:R-:W2:Y:S04]  /*4de70*/  LDL.LU R6, [R1+0x2078] ;  /* 0x0020780001067983 */ /* 0x000ea80000300800 */
        /* <DEDUP_REMOVED lines=22> */
[----:B0-----:R-:W4:Y:S04]  /*4dfe0*/  LDL.LU R37, [R1+0x2028] ;  /* 0x0020280001257983 */ /* 0x001f280000300800 */
[----:B------:R-:W4:Y:S04]  /*4dff0*/  LDL.LU R50, [R1+0x1ffc] ;  /* 0x001ffc0001327983 */ /* 0x000f280000300800 */
[----:B------:R-:W4:Y:S04]  /*4e000*/  LDL.LU R38, [R1+0x2020] ;  /* 0x0020200001267983 */ /* 0x000f280000300800 */
[----:B------:R-:W4:Y:S04]  /*4e010*/  LDL.LU R39, [R1+0x1ff4] ;  /* 0x001ff40001277983 */ /* 0x000f280000300800 */
[----:B------:R-:W4:Y:S01]  /*4e020*/  LDL.LU R42, [R1+0x2018] ;  /* 0x00201800012a7983 */ /* 0x000f220000300800 */
[----:B---3--:R-:W-:-:S05]  /*4e030*/  IADD3 R51, P2, PT, R51, R4, RZ ;  /* 0x0000000433337210 */ /* 0x008fca0007f5e0ff */
[----:B------:R0:W-:Y:S04]  /*4e040*/  STL [R1+0x2054], R51 ;  /* 0x0020543301007387 */ /* 0x0001e80000100800 */
[----:B------:R-:W3:Y:S04]  /*4e050*/  LDL.LU R43, [R1+0x1fec] ;  /* 0x001fec00012b7983 */ /* 0x000ee80000300800 */
[----:B------:R-:W3:Y:S04]  /*4e060*/  LDL.LU R47, [R1+0x2010] ;  /* 0x00201000012f7983 */ /* 0x000ee80000300800 */
[----:B------:R-:W3:Y:S04]  /*4e070*/  LDL.LU R48, [R1+0x1fe4] ;  /* 0x001fe40001307983 */ /* 0x000ee80000300800 */
[----:B------:R-:W3:Y:S04]  /*4e080*/  LDL.LU R49, [R1+0x2008] ;  /* 0x0020080001317983 */ /* 0x000ee80000300800 */
[----:B0-----:R-:W3:Y:S01]  /*4e090*/  LDL.LU R51, [R1+0x1fdc] ;  /* 0x001fdc0001337983 */ /* 0x001ee20000300800 */
[--C-:B--2---:R-:W-:Y:S01]  /*4e0a0*/  IMAD.X R6, R6, 0x1, R2.reuse, P3 ;  /* 0x0000000106067824 */ /* 0x104fe200018e0602 */
        /* <DEDUP_REMOVED lines=41> */
[----:B------:R1:W-:Y:S04]  /*4e340*/  STL [R1+0x2004], R36 ;  /* 0x0020042401007387 */ /* 0x0003e80000100800 */
[----:B0-----:R-:W2:Y:S01]  /*4e350*/  LDL.LU R50, [R1+0x2000] ;  /* 0x0020000001327983 */ /* 0x001ea20000300800 */
[--C-:B------:R-:W-:Y:S01]  /*4e360*/  IMAD.X R38, R38, 0x1, R2.reuse, P2 ;  /* 0x0000000126267824 */ /* 0x100fe200010e0602 */
[-C--:B------:R-:W-:Y:S01]  /*4e370*/  IADD3 R39, P2, PT, R39, R4.reuse, RZ ;  /* 0x0000000427277210 */ /* 0x080fe20007f5e0ff */
[--C-:B------:R-:W-:Y:S01]  /*4e380*/  IMAD.X R42, R42, 0x1, R2.reuse, P3 ;  /* 0x000000012a2a7824 */ /* 0x100fe200018e0602 */
[----:B------:R0:W-:Y:S04]  /*4e390*/  STL [R1+0x2028], R37 ;  /* 0x0020282501007387 */ /* 0x0001e80000100800 */
[----:B------:R-:W-:Y:S04]  /*4e3a0*/  STL [R1+0x2020], R38 ;  /* 0x0020202601007387 */ /* 0x000fe80000100800 */
[----:B------:R-:W-:Y:S04]  /*4e3b0*/  STL [R1+0x1ff4], R39 ;  /* 0x001ff42701007387 */ /* 0x000fe80000100800 */
[----:B------:R-:W-:Y:S01]  /*4e3c0*/  STL [R1+0x2018], R42 ;  /* 0x0020182a01007387 */ /* 0x000fe20000100800 */
[-C--:B---3--:R-:W-:Y:S01]  /*4e3d0*/  IADD3 R43, P3, PT, R43, R4.reuse, RZ ;  /* 0x000000042b2b7210 */ /* 0x088fe20007f7e0ff */
[--C-:B------:R-:W-:Y:S01]  /*4e3e0*/  IMAD.X R47, R47, 0x1, R2.reuse, P4 ;  /* 0x000000012f2f7824 */ /* 0x100fe200020e0602 */
[----:B------:R-:W-:Y:S01]  /*4e3f0*/  IADD3 R48, P4, PT, R48, R4, RZ ;  /* 0x0000000430307210 */ /* 0x000fe20007f9e0ff */
[----:B------:R-:W-:-:S02]  /*4e400*/  IMAD.X R49, R49, 0x1, R2, P5 ;  /* 0x0000000131317824 */ /* 0x000fc400028e0602 */
[----:B------:R-:W-:Y:S04]  /*4e410*/  STL [R1+0x1fec], R43 ;  /* 0x001fec2b01007387 */ /* 0x000fe80000100800 */
[----:B------:R-:W-:Y:S04]  /*4e420*/  STL [R1+0x2010], R47 ;  /* 0x0020102f01007387 */ /* 0x000fe80000100800 */
[----:B------:R-:W3:Y:S04]  /*4e430*/  LDL.LU R6, [R1+0x1fd4] ;  /* 0x001fd40001067983 */ /* 0x000ee80000300800 */
[----:B------:R-:W-:Y:S01]  /*4e440*/  STL [R1+0x1fe4], R48 ;  /* 0x001fe43001007387 */ /* 0x000fe20000100800 */
[----:B------:R-:W-:-:S03]  /*4e450*/  IADD3 R51, P5, PT, R51, R4, RZ ;  /* 0x0000000433337210 */ /* 0x000fc60007fbe0ff */
        /* <DEDUP_REMOVED lines=26> */
[----:B--2---:R-:W-:-:S05]  /*4e600*/  IMAD.X R50, R50, 0x1, R2, P6 ;  /* 0x0000000132327824 */ /* 0x004fca00030e0602 */
[----:B------:R0:W-:Y:S04]  /*4e610*/  STL [R1+0x2000], R50 ;  /* 0x0020003201007387 */ /* 0x0001e80000100800 */
[----:B------:R-:W2:Y:S04]  /*4e620*/  LDL.LU R43, [R1+0x1f98] ;  /* 0x001f9800012b7983 */ /* 0x000ea80000300800 */
[----:B------:R-:W2:Y:S04]  /*4e630*/  LDL.LU R47, [R1+0xfb0] ;  /* 0x000fb000012f7983 */ /* 0x000ea80000300800 */
[----:B------:R-:W2:Y:S04]  /*4e640*/  LDL.LU R48, [R1+0x1f90] ;  /* 0x001f900001307983 */ /* 0x000ea80000300800 */
[----:B------:R-:W2:Y:S04]  /*4e650*/  LDL.LU R49, [R1+0x2108] ;  /* 0x0021080001317983 */ /* 0x000ea80000300800 */
[----:B0-----:R-:W2:Y:S01]  /*4e660*/  LDL.LU R50, [R1+0x1f88] ;  /* 0x001f880001327983 */ /* 0x001ea20000300800 */
[-C--:B---3--:R-:W-:Y:S01]  /*4e670*/  IADD3 R6, P6, PT, R6, R4.reuse, RZ ;  /* 0x0000000406067210 */ /* 0x088fe20007fde0ff */
[----:B----4-:R-:W-:Y:S01]  /*4e680*/  IMAD.X R10, R10, 0x1, R2, P1 ;  /* 0x000000010a0a7824 */ /* 0x010fe200008e0602 */
        /* <DEDUP_REMOVED lines=418> */
[----:B------:R4:W-:Y:S04]  /*500b0*/  STL [R1+0x22d8], R38 ;  /* 0x0022d82601007387 */ /* 0x0009e80000100800 */
[----:B------:R0:W-:Y:S04]  /*500c0*/  STL [R1+0x22a4], R39 ;  /* 0x0022a42701007387 */ /* 0x0001e80000100800 */
[----:B------:R0:W-:Y:S01]  /*500d0*/  STL [R1+0x22e0], R42 ;  /* 0x0022e02a01007387 */ /* 0x0001e20000100800 */
[--C-:B--2---:R-:W-:Y:S01]  /*500e0*/  IMAD.X R43, R43, 0x1, R2.reuse, P3 ;  /* 0x000000012b2b7824 */ /* 0x104fe200018e0602 */
[-C--:B------:R-:W-:Y:S01]  /*500f0*/  IADD3 R47, P3, PT, R47, R4.reuse, RZ ;  /* 0x000000042f2f7210 */ /* 0x080fe20007f7e0ff */
[----:B------:R-:W-:Y:S01]  /*50100*/  IMAD.X R48, R48, 0x1, R2, P4 ;  /* 0x0000000130307824 */ /* 0x000fe200020e0602 */
[----:B------:R-:W-:-:S02]  /*50110*/  IADD3 R49, P4, PT, R49, R4, RZ ;  /* 0x0000000431317210 */ /* 0x000fc40007f9e0ff */
[----:B------:R2:W-:Y:S04]  /*50120*/  STL [R1+0x22ac], R43 ;  /* 0x0022ac2b01007387 */ /* 0x0005e80000100800 */
[----:B------:R0:W-:Y:S01]  /*50130*/  STL [R1+0x22e8], R47 ;  /* 0x0022e82f01007387 */ /* 0x0001e20000100800 */
[----:B------:R-:W-:-:S03]  /*50140*/  IMAD.X R50, R50, 0x1, R2, P5 ;  /* 0x0000000132327824 */ /* 0x000fc600028e0602 */
[----:B------:R-:W3:Y:S04]  /*50150*/  LDL.LU R6, [R1+0x22c4] ;  /* 0x0022c40001067983 */ /* 0x000ee80000300800 */
[----:B------:R0:W-:Y:S04]  /*50160*/  STL [R1+0x22b4], R48 ;  /* 0x0022b43001007387 */ /* 0x0001e80000100800 */
[----:B------:R-:W3:Y:S04]  /*50170*/  LDL.LU R10, [R1+0x2300] ;  /* 0x00230000010a7983 */ /* 0x000ee80000300800 */
[----:B------:R0:W-:Y:S04]  /*50180*/  STL [R1+0x22f0], R49 ;  /* 0x0022f03101007387 */ /* 0x0001e80000100800 */
[----:B------:R-:W3:Y:S04]  /*50190*/  LDL.LU R5, [R1+0x22cc] ;  /* 0x0022cc0001057983 */ /* 0x000ee80000300800 */
[----:B------:R0:W-:Y:S04]  /*501a0*/  STL [R1+0x22bc], R50 ;  /* 0x0022bc3201007387 */ /* 0x0001e80000100800 */
        /* <DEDUP_REMOVED lines=16> */
[----:B-1----:R-:W3:Y:S04]  /*502b0*/  LDL.LU R36, [R1+0x2348] ;  /* 0x0023480001247983 */ /* 0x002ee80000300800 */
[----:B0-----:R-:W3:Y:S04]  /*502c0*/  LDL.LU R37, [R1+0x2314] ;  /* 0x0023140001257983 */ /* 0x001ee80000300800 */
[----:B----4-:R-:W4:Y:S04]  /*502d0*/  LDL.LU R38, [R1+0x2350] ;  /* 0x0023500001267983 */ /* 0x010f280000300800 */
[----:B------:R-:W4:Y:S04]  /*502e0*/  LDL.LU R39, [R1+0x2358] ;  /* 0x0023580001277983 */ /* 0x000f280000300800 */
[----:B------:R-:W4:Y:S04]  /*502f0*/  LDL.LU R42, [R1+0x2324] ;  /* 0x00232400012a7983 */ /* 0x000f280000300800 */
[----:B--2---:R-:W2:Y:S01]  /*50300*/  LDL.LU R43, [R1+0x2360] ;  /* 0x00236000012b7983 */ /* 0x004ea20000300800 */
[----:B---3--:R-:W-:-:S05]  /*50310*/  IADD3 R51, P5, PT, R51, R4, RZ ;  /* 0x0000000433337210 */ /* 0x008fca0007fbe0ff */
[----:B------:R0:W-:Y:S04]  /*50320*/  STL [R1+0x22f8], R51 ;  /* 0x0022f83301007387 */ /* 0x0001e80000100800 */
[----:B------:R-:W3:Y:S04]  /*50330*/  LDL.LU R47, [R1+0x232c] ;  /* 0x00232c00012f7983 */ /* 0x000ee80000300800 */
[----:B------:R-:W3:Y:S04]  /*50340*/  LDL.LU R48, [R1+0x2364] ;  /* 0x0023640001307983 */ /* 0x000ee80000300800 */
[----:B------:R-:W3:Y:S04]  /*50350*/  LDL.LU R49, [R1+0x2334] ;  /* 0x0023340001317983 */ /* 0x000ee80000300800 */
[----:B------:R-:W3:Y:S04]  /*50360*/  LDL.LU R50, [R1+0x233c] ;  /* 0x00233c0001327983 */ /* 0x000ee80000300800 */
[----:B0-----:R-:W3:Y:S01]  /*50370*/  LDL.LU R51, [R1+0x2344] ;  /* 0x0023440001337983 */ /* 0x001ee20000300800 */
        /* <DEDUP_REMOVED lines=44> */
[----:B0-----:R-:W3:Y:S01]  /*50640*/  LDL.LU R3, [R1+0x2378] ;  /* 0x0023780001037983 */ /* 0x001ee20000300800 */
[----:B----4-:R-:W-:-:S02]  /*50650*/  IADD3 R38, P4, PT, R38, R4, RZ ;  /* 0x0000000426267210 */ /* 0x010fc40007f9e0ff */
[-C--:B------:R-:W-:Y:S01]  /*50660*/  IADD3 R39, P5, PT, R39, R4.reuse, RZ ;  /* 0x0000000427277210 */ /* 0x080fe20007fbe0ff */
[--C-:B------:R-:W-:Y:S01]  /*50670*/  IMAD.X R42, R42, 0x1, R2.reuse, P6 ;  /* 0x000000012a2a7824 */ /* 0x100fe200030e0602 */
[-C--:B--2---:R-:W-:Y:S01]  /*50680*/  IADD3 R43, P6, PT, R43, R4.reuse, RZ ;  /* 0x000000042b2b7210 */ /* 0x084fe20007fde0ff */
[----:B------:R-:W-:Y:S04]  /*50690*/  STL [R1+0x2350], R38 ;  /* 0x0023502601007387 */ /* 0x000fe80000100800 */
[----:B------:R-:W-:Y:S04]  /*506a0*/  STL [R1+0x2358], R39 ;  /* 0x0023582701007387 */ /* 0x000fe80000100800 */
[----:B------:R-:W-:Y:S04]  /*506b0*/  STL [R1+0x2324], R42 ;  /* 0x0023242a01007387 */ /* 0x000fe80000100800 */
[----:B------:R-:W-:Y:S01]  /*506c0*/  STL [R1+0x2360], R43 ;  /* 0x0023602b01007387 */ /* 0x000fe20000100800 */
[--C-:B---3--:R-:W-:Y:S01]  /*506d0*/  IMAD.X R47, R47, 0x1, R2.reuse, P1 ;  /* 0x000000012f2f7824 */ /* 0x108fe200008e0602 */
[----:B------:R-:W-:Y:S01]  /*506e0*/  IADD3 R48, P1, PT, R48, R4, RZ ;  /* 0x0000000430307210 */ /* 0x000fe20007f3e0ff */
[----:B------:R-:W-:-:S03]  /*506f0*/  IMAD.X R49, R49, 0x1, R2, P2 ;  /* 0x0000000131317824 */ /* 0x000fc600010e0602 */
[----:B------:R-:W-:Y:S04]  /*50700*/  STL [R1+0x232c], R47 ;  /* 0x00232c2f01007387 */ /* 0x000fe80000100800 */
[----:B------:R-:W-:Y:S04]  /*50710*/  STL [R1+0x2364], R48 ;  /* 0x0023643001007387 */ /* 0x000fe80000100800 */
[----:B------:R-:W-:Y:S01]  /*50720*/  STL [R1+0x2334], R49 ;  /* 0x0023343101007387 */ /* 0x000fe20000100800 */
[--C-:B------:R-:W-:Y:S02]  /*50730*/  IMAD.X R50, R50, 0x1, R2.reuse, P3 ;  /* 0x0000000132327824 */ /* 0x100fe400018e0602 */
[----:B------:R-:W-:-:S02]  /*50740*/  IMAD.X R51, R51, 0x1, R2, P4 ;  /* 0x0000000133337824 */ /* 0x000fc400020e0602 */
[----:B------:R-:W-:-:S05]  /*50750*/  IMAD.X R3, R3, 0x1, R2, P5 ;  /* 0x0000000103037824 */ /* 0x000fca00028e0602 */
[----:B------:R0:W-:Y:S02]  /*50760*/  STL [R1+0x234c], R3 ;  /* 0x00234c0301007387 */ /* 0x0001e40000100800 */
[----:B0-----:R-:W0:Y:S02]  /*50770*/  S2R R3, SR_TID.X ;  /* 0x0000000000037919 */ /* 0x001e240000002100 */
[----:B------:R1:W-:Y:S04]  /*50780*/  STL [R1+0x233c], R50 ;  /* 0x00233c3201007387 */ /* 0x0003e80000100800 */
[----:B------:R2:W-:Y:S01]  /*50790*/  STL [R1+0x2344], R51 ;  /* 0x0023443301007387 */ /* 0x0005e20000100800 */
[----:B0-----:R-:W-:-:S05]  /*507a0*/  LOP3.LUT R3, R3, 0x1f, RZ, 0xc0, !PT ;  /* 0x0000001f03037812 */ /* 0x001fca00078ec0ff */
[----:B------:R-:W-:Y:S01]  /*507b0*/  IMAD.SHL.U32 R3, R3, 0x2, RZ ;  /* 0x0000000203037824 */ /* 0x000fe200078e00ff */
[----:B-1----:R-:W3:Y:S04]  /*507c0*/  LDL.LU R50, [R1+0x2354] ;  /* 0x0023540001327983 */ /* 0x002ee80000300800 */
[----:B--2---:R-:W2:Y:S01]  /*507d0*/  LDL.LU R51, [R1+0x235c] ;  /* 0x00235c0001337983 */ /* 0x004ea20000300800 */
[----:B------:R-:W-:Y:S02]  /*507e0*/  IMAD.MOV.U32 R4, RZ, RZ, R13 ;  /* 0x000000ffff047224 */ /* 0x000fe400078e000d */
[----:B------:R-:W-:Y:S02]  /*507f0*/  IMAD.MOV.U32 R5, RZ, RZ, R19 ;  /* 0x000000ffff057224 */ /* 0x000fe400078e0013 */
[----:B------:R-:W-:-:S02]  /*50800*/  IMAD.MOV.U32 R6, RZ, RZ, R14 ;  /* 0x000000ffff067224 */ /* 0x000fc400078e000e */
[----:B------:R-:W-:Y:S02]  /*50810*/  IMAD.MOV.U32 R7, RZ, RZ, R18 ;  /* 0x000000ffff077224 */ /* 0x000fe400078e0012 */
[--C-:B---3--:R-:W-:Y:S02]  /*50820*/  IMAD.X R50, R50, 0x1, R2.reuse, P6 ;  /* 0x0000000132327824 */ /* 0x108fe400030e0602 */
[----:B--2---:R-:W-:-:S03]  /*50830*/  IMAD.X R51, R51, 0x1, R2, P1 ;  /* 0x0000000133337824 */ /* 0x004fc600008e0602 */
[----:B------:R0:W-:Y:S04]  /*50840*/  STL [R1+0x2354], R50 ;  /* 0x0023543201007387 */ /* 0x0001e80000100800 */
[----:B------:R0:W-:Y:S04]  /*50850*/  STL.64 [R1+0xb98], R4 ;  /* 0x000b980401007387 */ /* 0x0001e80000100a00 */
[----:B------:R0:W-:Y:S04]  /*50860*/  STL [R1+0x235c], R51 ;  /* 0x00235c3301007387 */ /* 0x0001e80000100800 */
[----:B------:R0:W-:Y:S01]  /*50870*/  STL.64 [R1+0xcc0], R6 ;  /* 0x000cc00601007387 */ /* 0x0001e20000100a00 */
[----:B------:R-:W-:Y:S05]  /*50880*/  @P0 BRA `(.L_x_1) ;  /* 0xfffffc1800b00947 */ /* 0x000fea000383ffff */
[----:B------:R-:W2:Y:S04]  /*50890*/  LDL.LU R57, [R1+0xdc] ;  /* 0x0000dc0001397983 */ /* 0x000ea80000300800 */
        /* <DEDUP_REMOVED lines=31> */
[----:B--2---:R-:W-:-:S02]  /*50a90*/  F2FP.BF16.F32.PACK_AB R3, R35, R57 ;  /* 0x000000392303723e */ /* 0x004fc400000010ff */
[----:B---3--:R-:W-:-:S03]  /*50aa0*/  F2FP.BF16.F32.PACK_AB R2, R34, R58 ;  /* 0x0000003a2202723e */ /* 0x008fc600000010ff */
[----:B------:R0:W-:Y:S04]  /*50ab0*/  STL [R1+0x42c], R3 ;  /* 0x00042c0301007387 */ /* 0x0001e80000100800 */
[----:B------:R1:W-:Y:S01]  /*50ac0*/  STL [R1+0x428], R2 ;  /* 0x0004280201007387 */ /* 0x0003e20000100800 */
[----:B----4-:R-:W-:-:S05]  /*50ad0*/  F2FP.BF16.F32.PACK_AB R0, R59, R30 ;  /* 0x0000001e3b00723e */ /* 0x010fca00000010ff */
[----:B------:R2:W-:Y:S01]  /*50ae0*/  STL [R1+0x424], R0 ;  /* 0x0004240001007387 */ /* 0x0005e20000100800 */
[----:B0-----:R-:W-:-:S05]  /*50af0*/  F2FP.BF16.F32.PACK_AB R3, R31, R26 ;  /* 0x0000001a1f03723e */ /* 0x001fca00000010ff */
[----:B------:R0:W-:Y:S01]  /*50b00*/  STL [R1+0x420], R3 ;  /* 0x0004200301007387 */ /* 0x0001e20000100800 */
[----:B-1----:R-:W-:-:S05]  /*50b10*/  F2FP.BF16.F32.PACK_AB R2, R27, R22 ;  /* 0x000000161b02723e */ /* 0x002fca00000010ff */
[----:B------:R1:W-:Y:S01]  /*50b20*/  STL [R1+0x41c], R2 ;  /* 0x00041c0201007387 */ /* 0x0003e20000100800 */
[----:B--2---:R-:W-:-:S05]  /*50b30*/  F2FP.BF16.F32.PACK_AB R0, R23, R36 ;  /* 0x000000241700723e */ /* 0x004fca00000010ff */
[----:B------:R2:W-:Y:S01]  /*50b40*/  STL [R1+0x418], R0 ;  /* 0x0004180001007387 */ /* 0x0005e20000100800 */
[----:B0-----:R-:W-:-:S05]  /*50b50*/  F2FP.BF16.F32.PACK_AB R3, R37, R38 ;  /* 0x000000262503723e */ /* 0x001fca00000010ff */
[----:B------:R0:W-:Y:S01]  /*50b60*/  STL [R1+0x414], R3 ;  /* 0x0004140301007387 */ /* 0x0001e20000100800 */
[----:B-1----:R-:W-:Y:S02]  /*50b70*/  F2FP.BF16.F32.PACK_AB R2, R39, R42 ;  /* 0x0000002a2702723e */ /* 0x002fe400000010ff */
[----:B--2---:R-:W-:-:S03]  /*50b80*/  F2FP.BF16.F32.PACK_AB R0, R41, R43 ;  /* 0x0000002b2900723e */ /* 0x004fc600000010ff */
[----:B------:R1:W-:Y:S01]  /*50b90*/  STL [R1+0x410], R2 ;  /* 0x0004100201007387 */ /* 0x0003e20000100800 */
[----:B0-----:R-:W-:-:S03]  /*50ba0*/  F2FP.BF16.F32.PACK_AB R3, R40, R47 ;  /* 0x0000002f2803723e */ /* 0x001fc600000010ff */
[----:B------:R0:W-:Y:S04]  /*50bb0*/  STL [R1+0x40c], R0 ;  /* 0x00040c0001007387 */ /* 0x0001e80000100800 */
[----:B------:R-:W-:Y:S01]  /*50bc0*/  STL [R1+0x408], R3 ;  /* 0x0004080301007387 */ /* 0x000fe20000100800 */
[----:B-1----:R-:W-:-:S03]  /*50bd0*/  F2FP.BF16.F32.PACK_AB R2, R48, R49 ;  /* 0x000000313002723e */ /* 0x002fc600000010ff */
[----:B------:R-:W2:Y:S04]  /*50be0*/  LDL.LU R46, [R1+0x3b4] ;  /* 0x0003b400012e7983 */ /* 0x000ea80000300800 */
[----:B------:R-:W-:Y:S01]  /*50bf0*/  STL [R1+0x404], R2 ;  /* 0x0004040201007387 */ /* 0x000fe20000100800 */
[----:B0-----:R-:W-:-:S03]  /*50c00*/  F2FP.BF16.F32.PACK_AB R0, R50, R51 ;  /* 0x000000333200723e */ /* 0x001fc600000010ff */
[----:B--2---:R0:W-:Y:S04]  /*50c10*/  STL [R1+0x24b4], R46 ;  /* 0x0024b42e01007387 */ /* 0x0041e80000100800 */
[----:B------:R-:W-:Y:S04]  /*50c20*/  STL [R1+0x400], R0 ;  /* 0x0004000001007387 */ /* 0x000fe80000100800 */
[----:B0-----:R-:W2:Y:S04]  /*50c30*/  LDL.LU R46, [R1+0x2fc] ;  /* 0x0002fc00012e7983 */ /* 0x001ea80000300800 */
[----:B------:R-:W3:Y:S04]  /*50c40*/  LDL.LU R61, [R1+0x2f4] ;  /* 0x0002f400013d7983 */ /* 0x000ee80000300800 */
[----:B---3--:R0:W-:Y:S04]  /*50c50*/  STL [R1+0x24b8], R61 ;  /* 0x0024b83d01007387 */ /* 0x0081e80000100800 */
[----:B0-----:R-:W2:Y:S04]  /*50c60*/  LDL.LU R61, [R1+0x3bc] ;  /* 0x0003bc00013d7983 */ /* 0x001ea80000300800 */
[----:B------:R-:W3:Y:S04]  /*50c70*/  LDL.LU R20, [R1+0x2dc] ;  /* 0x0002dc0001147983 */ /* 0x000ee80000300800 */
[----:B------:R-:W3:Y:S04]  /*50c80*/  LDL.LU R21, [R1+0x6ac] ;  /* 0x0006ac0001157983 */ /* 0x000ee80000300800 */
        /* <DEDUP_REMOVED lines=57> */
[----:B--2---:R-:W-:-:S03]  /*51020*/  F2FP.BF16.F32.PACK_AB R46, R61, R46 ;  /* 0x0000002e3d2e723e */ /* 0x004fc600000010ff */
[----:B------:R-:W2:Y:S04]  /*51030*/  LDL.LU R61, [R1+0x24b8] ;  /* 0x0024b800013d7983 */ /* 0x000ea80000300800 */
[----:B------:R0:W-:Y:S04]  /*51040*/  STL [R1+0x3fc], R46 ;  /* 0x0003fc2e01007387 */ /* 0x0001e80000100800 */
[----:B0-----:R-:W2:Y:S02]  /*51050*/  LDL.LU R46, [R1+0x24b4] ;  /* 0x0024b400012e7983 */ /* 0x001ea40000300800 */
[----:B--2---:R-:W-:-:S02]  /*51060*/  F2FP.BF16.F32.PACK_AB R61, R46, R61 ;  /* 0x0000003d2e3d723e */ /* 0x004fc400000010ff */
[----:B------:R-:W2:Y:S04]  /*51070*/  LDL.LU R46, [R1+0x24b0] ;  /* 0x0024b000012e7983 */ /* 0x000ea80000300800 */
[----:B------:R3:W-:Y:S02]  /*51080*/  STL [R1+0x3f8], R61 ;  /* 0x0003f83d01007387 */ /* 0x0007e40000100800 */
[----:B---3--:R-:W-:Y:S02]  /*51090*/  F2FP.BF16.F32.PACK_AB R61, R20, R21 ;  /* 0x00000015143d723e */ /* 0x008fe400000010ff */
[----:B----4-:R-:W-:Y:S02]  /*510a0*/  F2FP.BF16.F32.PACK_AB R21, R24, R25 ;  /* 0x000000191815723e */ /* 0x010fe400000010ff */
[----:B------:R-:W-:Y:S01]  /*510b0*/  F2FP.BF16.F32.PACK_AB R20, R28, R29 ;  /* 0x0000001d1c14723e */ /* 0x000fe200000010ff */
[----:B------:R-:W-:Y:S01]  /*510c0*/  STL [R1+0x3f4], R61 ;  /* 0x0003f43d01007387 */ /* 0x000fe20000100800 */
[----:B------:R-:W-:-:S03]  /*510d0*/  F2FP.BF16.F32.PACK_AB R24, R32, R33 ;  /* 0x000000212018723e */ /* 0x000fc600000010ff */
[----:B------:R0:W-:Y:S04]  /*510e0*/  STL [R1+0x3f0], R21 ;  /* 0x0003f01501007387 */ /* 0x0001e80000100800 */
[----:B------:R1:W-:Y:S01]  /*510f0*/  STL [R1+0x3ec], R20 ;  /* 0x0003ec1401007387 */ /* 0x0003e20000100800 */
[----:B0-----:R-:W-:-:S03]  /*51100*/  F2FP.BF16.F32.PACK_AB R21, R44, R45 ;  /* 0x0000002d2c15723e */ /* 0x001fc600000010ff */
[----:B------:R-:W-:Y:S01]  /*51110*/  STL [R1+0x3e8], R24 ;  /* 0x0003e81801007387 */ /* 0x000fe20000100800 */
[----:B-1----:R-:W-:Y:S02]  /*51120*/  F2FP.BF16.F32.PACK_AB R20, R3, R2 ;  /* 0x000000020314723e */ /* 0x002fe400000010ff */
[----:B------:R-:W-:Y:S01]  /*51130*/  F2FP.BF16.F32.PACK_AB R3, R0, R60 ;  /* 0x0000003c0003723e */ /* 0x000fe200000010ff */
[----:B------:R-:W-:Y:S01]  /*51140*/  STL [R1+0x3e4], R21 ;  /* 0x0003e41501007387 */ /* 0x000fe20000100800 */
[----:B------:R-:W-:Y:S02]  /*51150*/  F2FP.BF16.F32.PACK_AB R2, R13, R19 ;  /* 0x000000130d02723e */ /* 0x000fe400000010ff */
[----:B------:R-:W-:Y:S01]  /*51160*/  F2FP.BF16.F32.PACK_AB R0, R14, R18 ;  /* 0x000000120e00723e */ /* 0x000fe200000010ff */
[----:B------:R-:W-:Y:S04]  /*51170*/  STL [R1+0x3e0], R20 ;  /* 0x0003e01401007387 */ /* 0x000fe80000100800 */
[----:B------:R0:W-:Y:S04]  /*51180*/  STL [R1+0x3dc], R3 ;  /* 0x0003dc0301007387 */ /* 0x0001e80000100800 */
[----:B------:R1:W-:Y:S01]  /*51190*/  STL [R1+0x3d8], R2 ;  /* 0x0003d80201007387 */ /* 0x0003e20000100800 */
[----:B0-----:R-:W-:-:S03]  /*511a0*/  F2FP.BF16.F32.PACK_AB R3, R15, R17 ;  /* 0x000000110f03723e */ /* 0x001fc600000010ff */
[----:B------:R0:W-:Y:S01]  /*511b0*/  STL [R1+0x3d4], R0 ;  /* 0x0003d40001007387 */ /* 0x0001e20000100800 */
[----:B-1----:R-:W-:-:S03]  /*511c0*/  F2FP.BF16.F32.PACK_AB R2, R11, R16 ;  /* 0x000000100b02723e */ /* 0x002fc600000010ff */
[----:B------:R1:W-:Y:S04]  /*511d0*/  STL [R1+0x3d0], R3 ;  /* 0x0003d00301007387 */ /* 0x0003e80000100800 */
[----:B------:R3:W-:Y:S01]  /*511e0*/  STL [R1+0x34c], R2 ;  /* 0x00034c0201007387 */ /* 0x0007e20000100800 */
[----:B0-----:R-:W-:Y:S02]  /*511f0*/  F2FP.BF16.F32.PACK_AB R0, R8, R12 ;  /* 0x0000000c0800723e */ /* 0x001fe400000010ff */
[----:B-1----:R-:W-:-:S03]  /*51200*/  F2FP.BF16.F32.PACK_AB R3, R6, R10 ;  /* 0x0000000a0603723e */ /* 0x002fc600000010ff */
[----:B------:R0:W-:Y:S01]  /*51210*/  STL [R1+0x348], R0 ;  /* 0x0003480001007387 */ /* 0x0001e20000100800 */
[----:B---3--:R-:W-:-:S03]  /*51220*/  F2FP.BF16.F32.PACK_AB R2, R5, R9 ;  /* 0x000000090502723e */ /* 0x008fc600000010ff */
        /* <DEDUP_REMOVED lines=24> */
[----:B------:R-:W-:Y:S04]  /*513b0*/  STL [R1+0x274], R3 ;  /* 0x0002740301007387 */ /* 0x000fe80000100800 */
[----:B------:R1:W-:Y:S01]  /*513c0*/  STL [R1+0x270], R2 ;  /* 0x0002700201007387 */ /* 0x0003e20000100800 */
[----:B0-----:R-:W-:-:S05]  /*513d0*/  F2FP.BF16.F32.PACK_AB R0, R42, R43 ;  /* 0x0000002b2a00723e */ /* 0x001fca00000010ff */
[----:B------:R0:W-:Y:S01]  /*513e0*/  STL [R1+0x29c], R0 ;  /* 0x00029c0001007387 */ /* 0x0001e20000100800 */
[----:B-1----:R-:W-:Y:S02]  /*513f0*/  F2FP.BF16.F32.PACK_AB R2, R48, R49 ;  /* 0x000000313002723e */ /* 0x002fe400000010ff */
[----:B--2---:R-:W-:-:S05]  /*51400*/  F2FP.BF16.F32.PACK_AB R3, R46, R47 ;  /* 0x0000002f2e03723e */ /* 0x004fca00000010ff */
[----:B------:R-:W-:Y:S04]  /*51410*/  STL [R1+0x298], R3 ;  /* 0x0002980301007387 */ /* 0x000fe80000100800 */
[----:B------:R-:W2:Y:S04]  /*51420*/  LDL.LU R45, [R1+0x36c] ;  /* 0x00036c00012d7983 */ /* 0x000ea80000300800 */
[----:B------:R-:W-:Y:S04]  /*51430*/  STL [R1+0x294], R2 ;  /* 0x0002940201007387 */ /* 0x000fe80000100800 */
[----:B------:R-:W3:Y:S01]  /*51440*/  LDL.LU R44, [R1+0x3c4] ;  /* 0x0003c400012c7983 */ /* 0x000ee20000300800 */
[----:B0-----:R-:W-:-:S05]  /*51450*/  F2FP.BF16.F32.PACK_AB R0, R50, R51 ;  /* 0x000000333200723e */ /* 0x001fca00000010ff */
[----:B------:R-:W-:Y:S04]  /*51460*/  STL [R1+0x290], R0 ;  /* 0x0002900001007387 */ /* 0x000fe80000100800 */
[----:B---3--:R0:W-:Y:S04]  /*51470*/  STL [R1+0x24ac], R44 ;  /* 0x0024ac2c01007387 */ /* 0x0081e80000100800 */
[----:B0-----:R-:W2:Y:S04]  /*51480*/  LDL.LU R44, [R1+0x3cc] ;  /* 0x0003cc00012c7983 */ /* 0x001ea80000300800 */
        /* <DEDUP_REMOVED lines=62> */
[----:B0-----:R-:W2:Y:S01]  /*51870*/  LDL.LU R45, [R1+0x24a8] ;  /* 0x0024a800012d7983 */ /* 0x001ea20000300800 */
[----:B----4-:R-:W-:Y:S02]  /*51880*/  F2FP.BF16.F32.PACK_AB R29, R32, R29 ;  /* 0x0000001d201d723e */ /* 0x010fe400000010ff */
[----:B---3--:R-:W-:-:S02]  /*51890*/  F2FP.BF16.F32.PACK_AB R25, R28, R25 ;  /* 0x000000191c19723e */ /* 0x008fc400000010ff */
[----:B------:R-:W-:Y:S02]  /*518a0*/  F2FP.BF16.F32.PACK_AB R61, R24, R61 ;  /* 0x0000003d183d723e */ /* 0x000fe400000010ff */
[----:B------:R-:W-:Y:S02]  /*518b0*/  F2FP.BF16.F32.PACK_AB R20, R20, R21 ;  /* 0x000000151414723e */ /* 0x000fe400000010ff */
[----:B------:R-:W-:Y:S02]  /*518c0*/  F2FP.BF16.F32.PACK_AB R2, R3, R2 ;  /* 0x000000020302723e */ /* 0x000fe400000010ff */
[----:B--2---:R-:W-:Y:S02]  /*518d0*/  F2FP.BF16.F32.PACK_AB R33, R44, R33 ;  /* 0x000000212c21723e */ /* 0x004fe400000010ff */
[----:B------:R-:W2:Y:S04]  /*518e0*/  LDL.LU R44, [R1+0x24a4] ;  /* 0x0024a400012c7983 */ /* 0x000ea80000300800 */
[----:B------:R0:W-:Y:S01]  /*518f0*/  STL [R1+0x2a8], R33 ;  /* 0x0002a82101007387 */ /* 0x0001e20000100800 */
[----:B------:R-:W-:-:S03]  /*51900*/  F2FP.BF16.F32.PACK_AB R0, R0, R60 ;  /* 0x0000003c0000723e */ /* 0x000fc600000010ff */
[----:B0-----:R-:W3:Y:S04]  /*51910*/  LDL.LU R33, [R1+0x24a0] ;  /* 0x0024a00001217983 */ /* 0x001ee80000300800 */
[----:B------:R-:W4:Y:S04]  /*51920*/  LDL.LU R32, [R1+0x249c] ;  /* 0x00249c0001207983 */ /* 0x000f280000300800 */
[----:B------:R0:W-:Y:S01]  /*51930*/  STL [R1+0x2a4], R29 ;  /* 0x0002a41d01007387 */ /* 0x0001e20000100800 */
[----:B------:R-:W-:-:S03]  /*51940*/  F2FP.BF16.F32.PACK_AB R3, R13, R19 ;  /* 0x000000130d03723e */ /* 0x000fc600000010ff */
[----:B0-----:R-:W3:Y:S04]  /*51950*/  LDL.LU R29, [R1+0x2498] ;  /* 0x00249800011d7983 */ /* 0x001ee80000300800 */
[----:B------:R-:W3:Y:S04]  /*51960*/  LDL.LU R28, [R1+0x2494] ;  /* 0x00249400011c7983 */ /* 0x000ee80000300800 */
[----:B------:R0:W-:Y:S04]  /*51970*/  STL [R1+0x2a0], R25 ;  /* 0x0002a01901007387 */ /* 0x0001e80000100800 */
[----:B0-----:R-:W3:Y:S04]  /*51980*/  LDL.LU R25, [R1+0x2490] ;  /* 0x0024900001197983 */ /* 0x001ee80000300800 */
[----:B------:R-:W3:Y:S04]  /*51990*/  LDL.LU R24, [R1+0x248c] ;  /* 0x00248c0001187983 */ /* 0x000ee80000300800 */
[----:B------:R-:W-:Y:S04]  /*519a0*/  STL [R1+0x25c], R61 ;  /* 0x00025c3d01007387 */ /* 0x000fe80000100800 */
[----:B------:R-:W-:Y:S04]  /*519b0*/  STL [R1+0x258], R20 ;  /* 0x0002581401007387 */ /* 0x000fe80000100800 */
[----:B------:R0:W-:Y:S04]  /*519c0*/  STL [R1+0x254], R2 ;  /* 0x0002540201007387 */ /* 0x0001e80000100800 */
[----:B------:R1:W-:Y:S01]  /*519d0*/  STL [R1+0x250], R0 ;  /* 0x0002500001007387 */ /* 0x0003e20000100800 */
[----:B0-----:R-:W-:-:S03]  /*519e0*/  F2FP.BF16.F32.PACK_AB R2, R14, R18 ;  /* 0x000000120e02723e */ /* 0x001fc600000010ff */
[----:B------:R0:W-:Y:S01]  /*519f0*/  STL [R1+0x24c], R3 ;  /* 0x00024c0301007387 */ /* 0x0001e20000100800 */
[----:B-1----:R-:W-:-:S03]  /*51a00*/  F2FP.BF16.F32.PACK_AB R0, R15, R17 ;  /* 0x000000110f00723e */ /* 0x002fc600000010ff */
        /* <DEDUP_REMOVED lines=34> */
[----:B------:R-:W-:Y:S01]  /*51c30*/  STL [R1+0x1f4], R3 ;  /* 0x0001f40301007387 */ /* 0x000fe20000100800 */
[----:B-1----:R-:W-:-:S03]  /*51c40*/  F2FP.BF16.F32.PACK_AB R0, R45, R46 ;  /* 0x0000002e2d00723e */ /* 0x002fc600000010ff */
[----:B------:R0:W-:Y:S04]  /*51c50*/  STL [R1+0x1f0], R2 ;  /* 0x0001f00201007387 */ /* 0x0001e80000100800 */
[----:B------:R1:W-:Y:S01]  /*51c60*/  STL [R1+0x20c], R0 ;  /* 0x00020c0001007387 */ /* 0x0003e20000100800 */
[----:B0-----:R-:W-:Y:S02]  /*51c70*/  F2FP.BF16.F32.PACK_AB R2, R48, R49 ;  /* 0x000000313002723e */ /* 0x001fe400000010ff */
[----:B-1----:R-:W-:Y:S02]  /*51c80*/  F2FP.BF16.F32.PACK_AB R0, R50, R51 ;  /* 0x000000333200723e */ /* 0x002fe400000010ff */
[----:B--2---:R-:W-:-:S05]  /*51c90*/  F2FP.BF16.F32.PACK_AB R3, R44, R47 ;  /* 0x0000002f2c03723e */ /* 0x004fca00000010ff */
[----:B------:R-:W-:Y:S04]  /*51ca0*/  STL [R1+0x208], R3 ;  /* 0x0002080301007387 */ /* 0x000fe80000100800 */
[----:B------:R-:W2:Y:S04]  /*51cb0*/  LDL.LU R8, [R1+0x6cc] ;  /* 0x0006cc0001087983 */ /* 0x000ea80000300800 */
[----:B------:R2:W-:Y:S04]  /*51cc0*/  STL [R1+0x204], R2 ;  /* 0x0002040201007387 */ /* 0x0005e80000100800 */
[----:B------:R-:W2:Y:S04]  /*51cd0*/  LDL.LU R12, [R1+0x37c] ;  /* 0x00037c00010c7983 */ /* 0x000ea80000300800 */
[----:B------:R0:W-:Y:S04]  /*51ce0*/  STL [R1+0x200], R0 ;  /* 0x0002000001007387 */ /* 0x0001e80000100800 */
[----:B------:R-:W0:Y:S04]  /*51cf0*/  LDL.LU R6, [R1+0x6c4] ;  /* 0x0006c40001067983 */ /* 0x000e280000300800 */
[----:B------:R-:W0:Y:S04]  /*51d00*/  LDL.LU R10, [R1+0x374] ;  /* 0x00037400010a7983 */ /* 0x000e280000300800 */
        /* <DEDUP_REMOVED lines=36> */
[----:B--2---:R-:W-:-:S05]  /*51f50*/  F2FP.BF16.F32.PACK_AB R2, R8, R12 ;  /* 0x0000000c0802723e */ /* 0x004fca00000010ff */
[----:B------:R4:W-:Y:S01]  /*51f60*/  STL [R1+0x21c], R2 ;  /* 0x00021c0201007387 */ /* 0x0009e20000100800 */
[----:B0-----:R-:W-:-:S05]  /*51f70*/  F2FP.BF16.F32.PACK_AB R0, R6, R10 ;  /* 0x0000000a0600723e */ /* 0x001fca00000010ff */
[----:B------:R0:W-:Y:S01]  /*51f80*/  STL [R1+0x218], R0 ;  /* 0x0002180001007387 */ /* 0x0001e20000100800 */
[----:B---3--:R-:W-:Y:S02]  /*51f90*/  F2FP.BF16.F32.PACK_AB R3, R5, R9 ;  /* 0x000000090503723e */ /* 0x008fe400000010ff */
[----:B----4-:R-:W-:-:S03]  /*51fa0*/  F2FP.BF16.F32.PACK_AB R2, R4, R7 ;  /* 0x000000070402723e */ /* 0x010fc600000010ff */
[----:B------:R1:W-:Y:S04]  /*51fb0*/  STL [R1+0x214], R3 ;  /* 0x0002140301007387 */ /* 0x0003e80000100800 */
[----:B------:R2:W-:Y:S01]  /*51fc0*/  STL [R1+0x210], R2 ;  /* 0x0002100201007387 */ /* 0x0005e20000100800 */
[----:B0-----:R-:W-:-:S05]  /*51fd0*/  F2FP.BF16.F32.PACK_AB R0, R52, R53 ;  /* 0x000000353400723e */ /* 0x001fca00000010ff */
[----:B------:R0:W-:Y:S01]  /*51fe0*/  STL [R1+0x1dc], R0 ;  /* 0x0001dc0001007387 */ /* 0x0001e20000100800 */
[----:B-1----:R-:W-:Y:S02]  /*51ff0*/  F2FP.BF16.F32.PACK_AB R3, R54, R55 ;  /* 0x000000373603723e */ /* 0x002fe400000010ff */
[----:B--2---:R-:W-:-:S03]  /*52000*/  F2FP.BF16.F32.PACK_AB R2, R34, R35 ;  /* 0x000000232202723e */ /* 0x004fc600000010ff */
[----:B------:R-:W-:Y:S04]  /*52010*/  STL [R1+0x1d8], R3 ;  /* 0x0001d80301007387 */ /* 0x000fe80000100800 */
[----:B------:R-:W-:Y:S01]  /*52020*/  STL [R1+0x1d4], R2 ;  /* 0x0001d40201007387 */ /* 0x000fe20000100800 */
[----:B0-----:R-:W-:Y:S02]  /*52030*/  F2FP.BF16.F32.PACK_AB R0, R56, R57 ;  /* 0x000000393800723e */ /* 0x001fe400000010ff */
[----:B------:R-:W-:-:S05]  /*52040*/  F2FP.BF16.F32.PACK_AB R59, R58, R59 ;  /* 0x0000003b3a3b723e */ /* 0x000fca00000010ff */
[----:B------:R-:W-:Y:S01]  /*52050*/  STL [R1+0x237c], R59 ;  /* 0x00237c3b01007387 */ /* 0x000fe20000100800 */
[----:B------:R-:W-:-:S03]  /*52060*/  F2FP.BF16.F32.PACK_AB R58, R30, R31 ;  /* 0x0000001f1e3a723e */ /* 0x000fc600000010ff */
        /* <DEDUP_REMOVED lines=18> */
[----:B------:R-:W-:Y:S04]  /*52190*/  STL [R1+0x23a0], R50 ;  /* 0x0023a03201007387 */ /* 0x000fe80000100800 */
[----:B------:R0:W-:Y:S01]  /*521a0*/  STL [R1+0x23a4], R49 ;  /* 0x0023a43101007387 */ /* 0x0001e20000100800 */
[----:B------:R-:W-:-:S03]  /*521b0*/  F2FP.BF16.F32.PACK_AB R48, R47, R48 ;  /* 0x000000302f30723e */ /* 0x000fc600000010ff */
[----:B------:R-:W2:Y:S04]  /*521c0*/  LDL.LU R21, [R1+0x80c] ;  /* 0x00080c0001157983 */ /* 0x000ea80000300800 */
[----:B------:R-:W2:Y:S04]  /*521d0*/  LDL.LU R47, [R1+0x51c] ;  /* 0x00051c00012f7983 */ /* 0x000ea80000300800 */
[----:B------:R-:W3:Y:S04]  /*521e0*/  LDL.LU R20, [R1+0x804] ;  /* 0x0008040001147983 */ /* 0x000ee80000300800 */
[----:B------:R-:W3:Y:S04]  /*521f0*/  LDL.LU R46, [R1+0x514] ;  /* 0x00051400012e7983 */ /* 0x000ee80000300800 */
[----:B------:R-:W4:Y:S04]  /*52200*/  LDL.LU R45, [R1+0x38c] ;  /* 0x00038c00012d7983 */ /* 0x000f280000300800 */
        /* <DEDUP_REMOVED lines=49> */
[----:B------:R0:W-:Y:S04]  /*52520*/  STL [R1+0x23a8], R48 ;  /* 0x0023a83001007387 */ /* 0x0001e80000100800 */
[----:B0-----:R-:W4:Y:S01]  /*52530*/  LDL.LU R48, [R1+0x6e4] ;  /* 0x0006e40001307983 */ /* 0x001f220000300800 */
[----:B--2---:R-:W-:-:S03]  /*52540*/  F2FP.BF16.F32.PACK_AB R47, R21, R47 ;  /* 0x0000002f152f723e */ /* 0x004fc600000010ff */
[----:B------:R-:W2:Y:S04]  /*52550*/  LDL.LU R21, [R1+0x2488] ;  /* 0x0024880001157983 */ /* 0x000ea80000300800 */
[----:B------:R0:W-:Y:S04]  /*52560*/  STL [R1+0x23ac], R47 ;  /* 0x0023ac2f01007387 */ /* 0x0001e80000100800 */
[----:B0-----:R-:W2:Y:S01]  /*52570*/  LDL.LU R47, [R1+0x6ec] ;  /* 0x0006ec00012f7983 */ /* 0x001ea20000300800 */
[----:B---3--:R-:W-:-:S03]  /*52580*/  F2FP.BF16.F32.PACK_AB R46, R20, R46 ;  /* 0x0000002e142e723e */ /* 0x008fc600000010ff */
[----:B------:R-:W3:Y:S01]  /*52590*/  LDL.LU R20, [R1+0x2484] ;  /* 0x0024840001147983 */ /* 0x000ee20000300800 */
[----:B----4-:R-:W-:-:S03]  /*525a0*/  F2FP.BF16.F32.PACK_AB R43, R49, R43 ;  /* 0x0000002b312b723e */ /* 0x010fc600000010ff */
[----:B------:R-:W-:Y:S01]  /*525b0*/  STL [R1+0x23b0], R46 ;  /* 0x0023b02e01007387 */ /* 0x000fe20000100800 */
[----:B------:R-:W-:Y:S02]  /*525c0*/  F2FP.BF16.F32.PACK_AB R42, R50, R42 ;  /* 0x0000002a322a723e */ /* 0x000fe400000010ff */
[----:B------:R-:W-:Y:S02]  /*525d0*/  F2FP.BF16.F32.PACK_AB R41, R51, R41 ;  /* 0x000000293329723e */ /* 0x000fe400000010ff */
[----:B------:R-:W-:Y:S02]  /*525e0*/  F2FP.BF16.F32.PACK_AB R40, R52, R40 ;  /* 0x000000283428723e */ /* 0x000fe400000010ff */
[----:B------:R-:W-:Y:S02]  /*525f0*/  F2FP.BF16.F32.PACK_AB R39, R53, R39 ;  /* 0x000000273527723e */ /* 0x000fe400000010ff */
[----:B------:R-:W-:Y:S02]  /*52600*/  F2FP.BF16.F32.PACK_AB R38, R54, R38 ;  /* 0x000000263626723e */ /* 0x000fe400000010ff */
[----:B------:R-:W-:-:S02]  /*52610*/  F2FP.BF16.F32.PACK_AB R37, R55, R37 ;  /* 0x000000253725723e */ /* 0x000fc400000010ff */
        /* <DEDUP_REMOVED lines=19> */
[----:B--2---:R-:W-:-:S05]  /*52750*/  F2FP.BF16.F32.PACK_AB R45, R47, R45 ;  /* 0x0000002d2f2d723e */ /* 0x004fca00000010ff */
        /* <DEDUP_REMOVED lines=16> */
[----:B------:R-:W-:-:S03]  /*52860*/  F2FP.BF16.F32.PACK_AB R21, R11, R21 ;  /* 0x000000150b15723e */ /* 0x000fc600000010ff */
[----:B------:R-:W-:Y:S01]  /*52870*/  STL [R1+0x23f4], R29 ;  /* 0x0023f41d01007387 */ /* 0x000fe20000100800 */
[----:B---3--:R-:W-:-:S03]  /*52880*/  F2FP.BF16.F32.PACK_AB R20, R16, R20 ;  /* 0x000000141014723e */ /* 0x008fc600000010ff */
        /* <DEDUP_REMOVED lines=12> */
[----:B------:R-:W2:Y:S04]  /*52950*/  LDL.LU R15, [R1+0x61c] ;  /* 0x00061c00010f7983 */ /* 0x000ea80000300800 */
[----:B------:R-:W3:Y:S04]  /*52960*/  LDL.LU R14, [R1+0x614] ;  /* 0x00061400010e7983 */ /* 0x000ee80000300800 */
[----:B---3--:R0:W-:Y:S04]  /*52970*/  STL [R1+0x2480], R14 ;  /* 0x0024800e01007387 */ /* 0x0081e80000100800 */
[----:B0-----:R-:W2:Y:S04]  /*52980*/  LDL.LU R14, [R1+0x85c] ;  /* 0x00085c00010e7983 */ /* 0x001ea80000300800 */
[----:B------:R-:W3:Y:S01]  /*52990*/  LDL.LU R13, [R1+0x3ac] ;  /* 0x0003ac00010d7983 */ /* 0x000ee20000300800 */
[----:B------:R-:W-:-:S03]  /*529a0*/  F2FP.BF16.F32.PACK_AB R16, R4, R7 ;  /* 0x000000070410723e */ /* 0x000fc600000010ff */
[----:B---3--:R0:W-:Y:S04]  /*529b0*/  STL [R1+0x247c], R13 ;  /* 0x00247c0d01007387 */ /* 0x0081e80000100800 */
[----:B0-----:R-:W3:Y:S04]  /*529c0*/  LDL.LU R13, [R1+0x854] ;  /* 0x00085400010d7983 */ /* 0x001ee80000300800 */
        /* <DEDUP_REMOVED lines=57> */
[----:B------:R-:W2:Y:S04]  /*52d60*/  LDL.LU R60, [R1+0x8a0] ;  /* 0x0008a000013c7983 */ /* 0x000ea80000300800 */
[----:B------:R0:W-:Y:S04]  /*52d70*/  STL [R1+0x2428], R16 ;  /* 0x0024281001007387 */ /* 0x0001e80000100800 */
[----:B0-----:R-:W4:Y:S04]  /*52d80*/  LDL.LU R16, [R1+0x714] ;  /* 0x0007140001107983 */ /* 0x001f280000300800 */
[----:B------:R-:W3:Y:S04]  /*52d90*/  LDL.LU R14, [R1+0x2480] ;  /* 0x00248000010e7983 */ /* 0x000ee80000300800 */
[----:B------:R0:W-:Y:S04]  /*52da0*/  STL [R1+0x242c], R15 ;  /* 0x00242c0f01007387 */ /* 0x0001e80000100800 */
[----:B0-----:R-:W2:Y:S01]  /*52db0*/  LDL.LU R15, [R1+0x71c] ;  /* 0x00071c00010f7983 */ /* 0x001ea20000300800 */
[----:B---3--:R-:W-:-:S03]  /*52dc0*/  F2FP.BF16.F32.PACK_AB R14, R13, R14 ;  /* 0x0000000e0d0e723e */ /* 0x008fc600000010ff */
[----:B------:R-:W2:Y:S01]  /*52dd0*/  LDL.LU R13, [R1+0x247c] ;  /* 0x00247c00010d7983 */ /* 0x000ea20000300800 */
[----:B----4-:R-:W-:Y:S02]  /*52de0*/  F2FP.BF16.F32.PACK_AB R12, R16, R12 ;  /* 0x0000000c100c723e */ /* 0x010fe400000010ff */
[----:B------:R-:W-:Y:S01]  /*52df0*/  F2FP.BF16.F32.PACK_AB R11, R17, R11 ;  /* 0x0000000b110b723e */ /* 0x000fe200000010ff */
[----:B------:R-:W-:Y:S01]  /*52e00*/  STL [R1+0x2430], R14 ;  /* 0x0024300e01007387 */ /* 0x000fe20000100800 */
[----:B------:R-:W-:Y:S02]  /*52e10*/  F2FP.BF16.F32.PACK_AB R10, R18, R10 ;  /* 0x0000000a120a723e */ /* 0x000fe400000010ff */
[----:B------:R-:W-:Y:S02]  /*52e20*/  F2FP.BF16.F32.PACK_AB R9, R19, R9 ;  /* 0x000000091309723e */ /* 0x000fe400000010ff */
[----:B------:R-:W-:Y:S02]  /*52e30*/  F2FP.BF16.F32.PACK_AB R8, R20, R8 ;  /* 0x000000081408723e */ /* 0x000fe400000010ff */
[----:B------:R-:W-:-:S02]  /*52e40*/  F2FP.BF16.F32.PACK_AB R7, R21, R7 ;  /* 0x000000071507723e */ /* 0x000fc400000010ff */
[----:B------:R-:W-:Y:S02]  /*52e50*/  F2FP.BF16.F32.PACK_AB R6, R22, R6 ;  /* 0x000000061606723e */ /* 0x000fe400000010ff */
[----:B------:R-:W-:Y:S02]  /*52e60*/  F2FP.BF16.F32.PACK_AB R5, R23, R5 ;  /* 0x000000051705723e */ /* 0x000fe400000010ff */
        /* <DEDUP_REMOVED lines=10> */
[----:B------:R1:W-:Y:S04]  /*52f10*/  STL [R1+0x2454], R5 ;  /* 0x0024540501007387 */ /* 0x0003e80000100800 */
[----:B------:R2:W-:Y:S01]  /*52f20*/  STL [R1+0x2458], R4 ;  /* 0x0024580401007387 */ /* 0x0005e20000100800 */
[----:B0-----:R-:W-:-:S02]  /*52f30*/  F2FP.BF16.F32.PACK_AB R6, R25, R26 ;  /* 0x0000001a1906723e */ /* 0x001fc400000010ff */
[----:B-1----:R-:W-:-:S03]  /*52f40*/  F2FP.BF16.F32.PACK_AB R5, R27, R28 ;  /* 0x0000001c1b05723e */ /* 0x002fc600000010ff */
[----:B------:R0:W-:Y:S01]  /*52f50*/  STL [R1+0xc], R6 ;  /* 0x00000c0601007387 */ /* 0x0001e20000100800 */
[----:B--2---:R-:W-:-:S03]  /*52f60*/  F2FP.BF16.F32.PACK_AB R4, R29, R30 ;  /* 0x0000001e1d04723e */ /* 0x004fc600000010ff */
[----:B------:R1:W-:Y:S04]  /*52f70*/  STL [R1+0x8], R5 ;  /* 0x0000080501007387 */ /* 0x0003e80000100800 */
[----:B------:R2:W-:Y:S01]  /*52f80*/  STL [R1+0x4], R4 ;  /* 0x0000040401007387 */ /* 0x0005e20000100800 */
[----:B0-----:R-:W-:Y:S02]  /*52f90*/  F2FP.BF16.F32.PACK_AB R6, R31, R32 ;  /* 0x000000201f06723e */ /* 0x001fe400000010ff */
[----:B-1----:R-:W-:-:S03]  /*52fa0*/  F2FP.BF16.F32.PACK_AB R5, R33, R34 ;  /* 0x000000222105723e */ /* 0x002fc600000010ff */
[----:B------:R0:W-:Y:S01]  /*52fb0*/  STL [R1], R6 ;  /* 0x0000000601007387 */ /* 0x0001e20000100800 */
[----:B--2---:R-:W-:-:S03]  /*52fc0*/  F2FP.BF16.F32.PACK_AB R4, R35, R36 ;  /* 0x000000242304723e */ /* 0x004fc600000010ff */
[----:B------:R1:W-:Y:S04]  /*52fd0*/  STL [R1+0x1c], R5 ;  /* 0x00001c0501007387 */ /* 0x0003e80000100800 */
[----:B------:R2:W-:Y:S01]  /*52fe0*/  STL [R1+0x18], R4 ;  /* 0x0000180401007387 */ /* 0x0005e20000100800 */
[----:B0-----:R-:W-:Y:S02]  /*52ff0*/  F2FP.BF16.F32.PACK_AB R6, R37, R38 ;  /* 0x000000262506723e */ /* 0x001fe400000010ff */
[----:B-1----:R-:W-:-:S03]  /*53000*/  F2FP.BF16.F32.PACK_AB R5, R39, R40 ;  /* 0x000000282705723e */ /* 0x002fc600000010ff */
[----:B------:R0:W-:Y:S01]  /*53010*/  STL [R1+0x14], R6 ;  /* 0x0000140601007387 */ /* 0x0001e20000100800 */
        /* <DEDUP_REMOVED lines=17> */
[----:B------:R-:W-:Y:S01]  /*53130*/  STL [R1+0x30], R6 ;  /* 0x0000300601007387 */ /* 0x000fe20000100800 */
[----:B--2---:R-:W-:-:S03]  /*53140*/  F2FP.BF16.F32.PACK_AB R4, R59, R61 ;  /* 0x0000003d3b04723e */ /* 0x004fc600000010ff */
[----:B------:R-:W-:Y:S04]  /*53150*/  STL [R1+0x4c], R5 ;  /* 0x00004c0501007387 */ /* 0x000fe80000100800 */
[----:B------:R0:W-:Y:S04]  /*53160*/  STL [R1+0x48], R4 ;  /* 0x0000480401007387 */ /* 0x0001e80000100800 */
[----:B0-----:R-:W2:Y:S01]  /*53170*/  LDL.LU R4, [R1+0x794] ;  /* 0x0007940001047983 */ /* 0x001ea20000300800 */
[----:B------:R-:W-:Y:S02]  /*53180*/  F2FP.BF16.F32.PACK_AB R2, R3, R2 ;  /* 0x000000020302723e */ /* 0x000fe400000010ff */
[----:B------:R-:W-:-:S03]  /*53190*/  F2FP.BF16.F32.PACK_AB R0, R0, R60 ;  /* 0x0000003c0000723e */ /* 0x000fc600000010ff */
[----:B------:R-:W-:Y:S04]  /*531a0*/  STL [R1+0x44], R2 ;  /* 0x0000440201007387 */ /* 0x000fe80000100800 */
[----:B--2---:R0:W-:Y:S04]  /*531b0*/  STL [R1+0x2474], R4 ;  /* 0x0024740401007387 */ /* 0x0041e80000100800 */
[----:B------:R-:W-:Y:S04]  /*531c0*/  STL [R1+0x40], R0 ;  /* 0x0000400001007387 */ /* 0x000fe80000100800 */
[----:B0-----:R-:W2:Y:S04]  /*531d0*/  LDL.LU R4, [R1+0x79c] ;  /* 0x00079c0001047983 */ /* 0x001ea80000300800 */
[----:B------:R-:W3:Y:S04]  /*531e0*/  LDL.LU R5, [R1+0x8dc] ;  /* 0x0008dc0001057983 */ /* 0x000ee80000300800 */
[----:B---3--:R0:W-:Y:S04]  /*531f0*/  STL [R1+0x2470], R5 ;  /* 0x0024700501007387 */ /* 0x0081e80000100800 */
[----:B0-----:R-:W3:Y:S04]  /*53200*/  LDL.LU R5, [R1+0x8b4] ;  /* 0x0008b40001057983 */ /* 0x001ee80000300800 */
        /* <DEDUP_REMOVED lines=66> */
[----:B------:R-:W3:Y:S04]  /*53630*/  LDL.LU R5, [R1+0x2470] ;  /* 0x0024700001057983 */ /* 0x000ee80000300800 */
[----:B------:R3:W-:Y:S02]  /*53640*/  STL [R1+0x58], R4 ;  /* 0x0000580401007387 */ /* 0x0007e40000100800 */
[----:B---3--:R-:W-:Y:S02]  /*53650*/  F2FP.BF16.F32.PACK_AB R4, R5, R6 ;  /* 0x000000060504723e */ /* 0x008fe400000010ff */
[----:B----4-:R-:W-:Y:S02]  /*53660*/  F2FP.BF16.F32.PACK_AB R6, R7, R8 ;  /* 0x000000080706723e */ /* 0x010fe400000010ff */
[----:B------:R-:W-:Y:S01]  /*53670*/  F2FP.BF16.F32.PACK_AB R5, R9, R10 ;  /* 0x0000000a0905723e */ /* 0x000fe200000010ff */
        /* <DEDUP_REMOVED lines=256> */
[----:B--2---:R-:W-:-:S03]  /*54680*/  F2FP.BF16.F32.PACK_AB R4, R5, R4 ;  /* 0x000000040504723e */ /* 0x004fc600000010ff */
[----:B------:R-:W2:Y:S04]  /*54690*/  LDL.LU R5, [R1+0x2460] ;  /* 0x0024600001057983 */ /* 0x000ea80000300800 */
[----:B------:R0:W-:Y:S04]  /*546a0*/  STL [R1+0x15c], R4 ;  /* 0x00015c0401007387 */ /* 0x0001e80000100800 */
[----:B0-----:R-:W2:Y:S01]  /*546b0*/  LDL.LU R4, [R1+0x245c] ;  /* 0x00245c0001047983 */ /* 0x001ea20000300800 */
[----:B---3--:R-:W-:Y:S02]  /*546c0*/  F2FP.BF16.F32.PACK_AB R7, R6, R7 ;  /* 0x000000070607723e */ /* 0x008fe400000010ff */
[----:B----4-:R-:W-:-:S02]  /*546d0*/  F2FP.BF16.F32.PACK_AB R9, R8, R9 ;  /* 0x000000090809723e */ /* 0x010fc400000010ff */
        /* <DEDUP_REMOVED lines=26> */
[----:B--2---:R-:W-:Y:S02]  /*54880*/  F2FP.BF16.F32.PACK_AB R5, R4, R5 ;  /* 0x000000050405723e */ /* 0x004fe400000010ff */
[----:B------:R1:W5:Y:S04]  /*54890*/  LDL.LU R4, [R1+0x2458] ;  /* 0x0024580001047983 */ /* 0x0003680000300800 */
[----:B------:R0:W-:Y:S04]  /*548a0*/  STL [R1+0x158], R5 ;  /* 0x0001580501007387 */ /* 0x0001e80000100800 */
[----:B0-----:R1:W5:Y:S04]  /*548b0*/  LDL.LU R5, [R1+0x2454] ;  /* 0x0024540001057983 */ /* 0x0013680000300800 */
        /* <DEDUP_REMOVED lines=81> */
[----:B------:R-:W2:Y:S01]  /*54dd0*/  LDL.LU R61, [R1+0x2378] ;  /* 0x00237800013d7983 */ /* 0x000ea20000300800 */
[----:B------:R-:W-:-:S03]  /*54de0*/  F2FP.BF16.F32.PACK_AB R2, R2, R0 ;  /* 0x000000000202723e */ /* 0x000fc600000010ff */
[----:B------:R1:W-:Y:S01]  /*54df0*/  STL [R1+0x1c8], R3 ;  /* 0x0001c80301007387 */ /* 0x0003e20000100800 */
[----:B--2---:R-:W-:-:S05]  /*54e00*/  F2FP.BF16.F32.PACK_AB R0, R60, R61 ;  /* 0x0000003d3c00723e */ /* 0x004fca00000010ff */
[----:B------:R1:W-:Y:S04]  /*54e10*/  STL [R1+0x1c0], R0 ;  /* 0x0001c00001007387 */ /* 0x0003e80000100800 */
[----:B------:R1:W-:Y:S02]  /*54e20*/  STL [R1+0x1c4], R2 ;  /* 0x0001c40201007387 */ /* 0x0003e40000100800 */
.L_x_0:
[----:B-----5:R-:W-:Y:S01]  /*54e30*/  STL.64 [R1+0x2440], R26 ;  /* 0x0024401a01007387 */ /* 0x020fe20000100a00 */
[----:B-1----:R-:W1:Y:S01]  /*54e40*/  S2R R0, SR_TID.X ;  /* 0x0000000000007919 */ /* 0x002e620000002100 */
[----:B------:R-:W2:Y:S01]  /*54e50*/  S2UR UR5, SR_CgaCtaId ;  /* 0x00000000000579c3 */ /* 0x000ea20000008800 */
[----:B------:R-:W-:Y:S01]  /*54e60*/  UMOV UR4, 0x400 ;  /* 0x0000040000047882 */ /* 0x000fe20000000000 */
[----:B------:R-:W3:Y:S01]  /*54e70*/  LDCU.64 UR6, c[0x0][0x390] ;  /* 0x00007200ff0677ac */ /* 0x000ee20008000a00 */
[----:B------:R4:W-:Y:S01]  /*54e80*/  STL.64 [R1+0x2438], R24 ;  /* 0x0024381801007387 */ /* 0x0009e20000100a00 */
[----:B------:R-:W0:Y:S01]  /*54e90*/  LDCU.64 UR28, c[0x0][0x398] ;  /* 0x00007300ff1c77ac */ /* 0x000e220008000a00 */
[----:B------:R-:W0:Y:S01]  /*54ea0*/  LDCU UR24, c[0x0][0x3b8] ;  /* 0x00007700ff1877ac */ /* 0x000e220008000800 */
[----:B------:R-:W0:Y:S01]  /*54eb0*/  LDCU.64 UR10, c[0x0][0x398] ;  /* 0x00007300ff0a77ac */ /* 0x000e220008000a00 */
[----:B----4-:R-:W4:Y:S01]  /*54ec0*/  LDL.LU R24, [R1+0x180] ;  /* 0x0001800001187983 */ /* 0x010f220000300800 */
[----:B------:R-:W0:Y:S03]  /*54ed0*/  LDCU.64 UR30, c[0x0][0x398] ;  /* 0x00007300ff1e77ac */ /* 0x000e260008000a00 */
[----:B------:R-:W4:Y:S01]  /*54ee0*/  LDL.LU R25, [R1+0x184] ;  /* 0x0001840001197983 */ /* 0x000f220000300800 */
[----:B------:R-:W0:Y:S03]  /*54ef0*/  LDCU.64 UR22, c[0x0][0x398] ;  /* 0x00007300ff1677ac */ /* 0x000e260008000a00 */
[----:B------:R-:W4:Y:S01]  /*54f00*/  LDL.LU R26, [R1+0x188] ;  /* 0x00018800011a7983 */ /* 0x000f220000300800 */
[----:B------:R-:W0:Y:S03]  /*54f10*/  LDCU.64 UR20, c[0x0][0x398] ;  /* 0x00007300ff1477ac */ /* 0x000e260008000a00 */
[----:B------:R-:W4:Y:S01]  /*54f20*/  LDL.LU R27, [R1+0x18c] ;  /* 0x00018c00011b7983 */ /* 0x000f220000300800 */
[----:B------:R-:W0:Y:S03]  /*54f30*/  LDCU.64 UR18, c[0x0][0x398] ;  /* 0x00007300ff1277ac */ /* 0x000e260008000a00 */
[----:B------:R-:W-:Y:S01]  /*54f40*/  STL.64 [R1+0x2430], R30 ;  /* 0x0024301e01007387 */ /* 0x000fe20000100a00 */
[----:B------:R-:W0:Y:S03]  /*54f50*/  LDCU.64 UR26, c[0x0][0x398] ;  /* 0x00007300ff1a77ac */ /* 0x000e260008000a00 */
[----:B------:R1:W-:Y:S01]  /*54f60*/  STL.64 [R1+0x2428], R28 ;  /* 0x0024281c01007387 */ /* 0x0003e20000100a00 */
[----:B------:R-:W0:Y:S01]  /*54f70*/  LDCU.64 UR16, c[0x0][0x398] ;  /* 0x00007300ff1077ac */ /* 0x000e220008000a00 */
[----:B------:R-:W0:Y:S01]  /*54f80*/  LDCU.64 UR14, c[0x0][0x398] ;  /* 0x00007300ff0e77ac */ /* 0x000e220008000a00 */
[----:B------:R-:W0:Y:S01]  /*54f90*/  LDCU.64 UR12, c[0x0][0x398] ;  /* 0x00007300ff0c77ac */ /* 0x000e220008000a00 */
[----:B-1----:R-:W3:Y:S01]  /*54fa0*/  LDL.LU R28, [R1+0x190] ;  /* 0x00019000011c7983 */ /* 0x002ee20000300800 */
[----:B------:R-:W1:Y:S03]  /*54fb0*/  LDCU UR40, c[0x0][0x398] ;  /* 0x00007300ff2877ac */ /* 0x000e660008000800 */
[----:B------:R-:W3:Y:S01]  /*54fc0*/  LDL.LU R29, [R1+0x194] ;  /* 0x00019400011d7983 */ /* 0x000ee20000300800 */
[----:B------:R-:W0:Y:S03]  /*54fd0*/  LDCU UR75, c[0x0][0x39c] ;  /* 0x00007380ff4b77ac */ /* 0x000e260008000800 */
[----:B------:R-:W3:Y:S01]  /*54fe0*/  LDL.LU R30, [R1+0x198] ;  /* 0x00019800011e7983 */ /* 0x000ee20000300800 */
[----:B------:R-:W0:Y:S03]  /*54ff0*/  LDCU UR41, c[0x0][0x398] ;  /* 0x00007300ff2977ac */ /* 0x000e260008000800 */
[----:B------:R-:W3:Y:S01]  /*55000*/  LDL.LU R31, [R1+0x19c] ;  /* 0x00019c00011f7983 */ /* 0x000ee20000300800 */
[----:B------:R-:W0:Y:S03]  /*55010*/  LDCU UR73, c[0x0][0x398] ;  /* 0x00007300ff4977ac */ /* 0x000e260008000800 */
[----:B------:R-:W-:Y:S01]  /*55020*/  STL.64 [R1+0x2420], R34 ;  /* 0x0024202201007387 */ /* 0x000fe20000100a00 */
[----:B------:R-:W0:Y:S03]  /*55030*/  LDCU UR50, c[0x0][0x398] ;  /* 0x00007300ff3277ac */ /* 0x000e260008000800 */
[----:B------:R1:W-:Y:S01]  /*55040*/  STL.64 [R1+0x2418], R32 ;  /* 0x0024182001007387 */ /* 0x0003e20000100a00 */
[----:B------:R-:W0:Y:S01]  /*55050*/  LDCU UR70, c[0x0][0x398] ;  /* 0x00007300ff4677ac */ /* 0x000e220008000800 */
[----:B------:R-:W0:Y:S01]  /*55060*/  LDCU UR72, c[0x0][0x398] ;  /* 0x00007300ff4877ac */ /* 0x000e220008000800 */
[----:B------:R-:W0:Y:S01]  /*55070*/  LDCU UR71, c[0x0][0x39c] ;  /* 0x00007380ff4777ac */ /* 0x000e220008000800 */
        /* <DEDUP_REMOVED lines=35> */
[----:B------:R-:W-:Y:S01]  /*552b0*/  LOP3.LUT R0, R0, 0x1f, RZ, 0xc0, !PT ;  /* 0x0000001f00007812 */ /* 0x000fe200078ec0ff */
[----:B--2---:R-:W-:-:S02]  /*552c0*/  ULEA UR4, UR5, UR4, 0x18 ;  /* 0x0000000405047291 */ /* 0x004fc4000f8ec0ff */
[----:B------:R-:W-:Y:S01]  /*552d0*/  STL.64 [R1+0x23f0], R46 ;  /* 0x0023f02e01007387 */ /* 0x000fe20000100a00 */
[----:B------:R-:W2:Y:S03]  /*552e0*/  LDCU UR59, c[0x0][0x398] ;  /* 0x00007300ff3b77ac */ /* 0x000ea60008000800 */
[----:B------:R-:W-:Y:S01]  /*552f0*/  STL.64 [R1+0x23e8], R44 ;  /* 0x0023e82c01007387 */ /* 0x000fe20000100a00 */
[----:B------:R-:W-:Y:S01]  /*55300*/  LEA R0, R0, UR4, 0x4 ;  /* 0x0000000400007c11 */ /* 0x000fe2000f8e20ff */
[----:B------:R-:W0:Y:S01]  /*55310*/  LDCU UR61, c[0x0][0x39c] ;  /* 0x00007380ff3d77ac */ /* 0x000e220008000800 */
[----:B------:R-:W-:Y:S06]  /*55320*/  BAR.SYNC.DEFER_BLOCKING 0x0 ;  /* 0x0000000000007b1d */ /* 0x000fec0000010000 */
[----:B------:R-:W0:Y:S01]  /*55330*/  LDCU.64 UR4, c[0x0][0x398] ;  /* 0x00007300ff0477ac */ /* 0x000e220008000a00 */
[----:B------:R-:W-:Y:S01]  /*55340*/  STL.64 [R1+0x23e0], R50 ;  /* 0x0023e03201007387 */ /* 0x000fe20000100a00 */
[----:B------:R-:W0:Y:S03]  /*55350*/  LDCU UR39, c[0x0][0x398] ;  /* 0x00007300ff2777ac */ /* 0x000e260008000800 */
        /* <DEDUP_REMOVED lines=9> */
[----:B------:R-:W0:Y:S01]  /*553f0*/  LDCU UR32, c[0x0][0x39c] ;  /* 0x00007380ff2077ac */ /* 0x000e220008000800 */
        /* <DEDUP_REMOVED lines=12> */
[----:B---3--:R-:W-:Y:S01]  /*554c0*/  STSM.16.M88.4 [R0], R40 ;  /* 0x0000002800007844 */ /* 0x008fe20000000200 */
[----:B------:R-:W-:-:S03]  /*554d0*/  NOP ;  /* 0x0000000000007918 */ /* 0x000fc60000000000 */
[----:B------:R-:W3:Y:S01]  /*554e0*/  LDS.128 R40, [R0] ;  /* 0x0000000000287984 */ /* 0x000ee20000000c00 */
[----:B------:R-:W-:-:S03]  /*554f0*/  NOP ;  /* 0x0000000000007918 */ /* 0x000fc60000000000 */
[----:B------:R-:W-:Y:S01]  /*55500*/  STSM.16.M88.4 [R0], R36 ;  /* 0x0000002400007844 */ /* 0x000fe20000000200 */
[----:B------:R-:W-:-:S03]  /*55510*/  NOP ;  /* 0x0000000000007918 */ /* 0x000fc60000000000 */
[----:B------:R-:W0:Y:S01]  /*55520*/  LDS.128 R36, [R0] ;  /* 0x0000000000247984 */ /* 0x000e220000000c00 */
[----:B------:R-:W-:-:S03]  /*55530*/  NOP ;  /* 0x0000000000007918 */ /* 0x000fc60000000000 */
[----:B------:R-:W-:Y:S01]  /*55540*/  STSM.16.M88.4 [R0], R32 ;  /* 0x0000002000007844 */ /* 0x000fe20000000200 */
[----:B------:R-:W-:-:S03]  /*55550*/  NOP ;  /* 0x0000000000007918 */ /* 0x000fc60000000000 */
[----:B------:R-:W1:Y:S01]  /*55560*/  LDS.128 R32, [R0] ;  /* 0x0000000000207984 */ /* 0x000e620000000c00 */
[----:B------:R-:W-:-:S03]  /*55570*/  NOP ;  /* 0x0000000000007918 */ /* 0x000fc60000000000 */
[----:B------:R-:W-:Y:S01]  /*55580*/  STSM.16.M88.4 [R0], R28 ;  /* 0x0000001c00007844 */ /* 0x000fe20000000200 */
[----:B------:R-:W-:-:S03]  /*55590*/  NOP ;  /* 0x0000000000007918 */ /* 0x000fc60000000000 */
[----:B------:R-:W2:Y:S01]  /*555a0*/  LDS.128 R28, [R0] ;  /* 0x00000000001c7984 */ /* 0x000ea20000000c00 */
[----:B------:R-:W-:-:S03]  /*555b0*/  NOP ;  /* 0x0000000000007918 */ /* 0x000fc60000000000 */
[----:B---3--:R3:W-:Y:S04]  /*555c0*/  STL.64 [R1+0x1c0], R40 ;  /* 0x0001c02801007387 */ /* 0x0087e80000100a00 */
[----:B------:R1:W-:Y:S04]  /*555d0*/  STL.64 [R1+0x1c8], R42 ;  /* 0x0001c82a01007387 */ /* 0x0003e80000100a00 */
[----:B0-----:R0:W-:Y:S04]  /*555e0*/  STL.64 [R1+0x1b0], R36 ;  /* 0x0001b02401007387 */ /* 0x0011e80000100a00 */
[----:B------:R0:W-:Y:S04]  /*555f0*/  STL.64 [R1+0x1b8], R38 ;  /* 0x0001b82601007387 */ /* 0x0001e80000100a00 */
[----:B----4-:R-:W-:Y:S01]  /*55600*/  STSM.16.M88.4 [R0], R24 ;  /* 0x0000001800007844 */ /* 0x010fe20000000200 */
[----:B------:R-:W-:-:S03]  /*55610*/  NOP ;  /* 0x0000000000007918 */ /* 0x000fc60000000000 */
[----:B-1----:R1:W-:Y:S04]  /*55620*/  STL.64 [R1+0x1a0], R32 ;  /* 0x0001a02001007387 */ /* 0x0023e80000100a00 */
[----:B------:R4:W-:Y:S04]  /*55630*/  STL.64 [R1+0x1a8], R34 ;  /* 0x0001a82201007387 */ /* 0x0009e80000100a00 */
[----:B------:R-:W0:Y:S04]  /*55640*/  LDS.128 R56, [R0] ;  /* 0x0000000000387984 */ /* 0x000e280000000c00 */
[----:B--2---:R2:W-:Y:S04]  /*55650*/  STL.64 [R1+0x190], R28 ;  /* 0x0001901c01007387 */ /* 0x0045e80000100a00 */
[----:B------:R0:W-:Y:S04]  /*55660*/  STL.64 [R1+0x198], R30 ;  /* 0x0001981e01007387 */ /* 0x0001e80000100a00 */
[----:B------:R-:W2:Y:S04]  /*55670*/  LDL.LU R52, [R1+0x170] ;  /* 0x0001700001347983 */ /* 0x000ea80000300800 */
[----:B------:R-:W2:Y:S04]  /*55680*/  LDL.LU R53, [R1+0x174] ;  /* 0x0001740001357983 */ /* 0x000ea80000300800 */
[----:B------:R-:W2:Y:S04]  /*55690*/  LDL.LU R54, [R1+0x178] ;  /* 0x0001780001367983 */ /* 0x000ea80000300800 */
[----:B------:R-:W2:Y:S01]  /*556a0*/  LDL.LU R55, [R1+0x17c] ;  /* 0x00017c0001377983 */ /* 0x000ea20000300800 */
[----:B------:R-:W-:-:S03]  /*556b0*/  NOP ;  /* 0x0000000000007918 */ /* 0x000fc60000000000 */
        /* <DEDUP_REMOVED lines=8> */
[----:B---3--:R-:W3:Y:S04]  /*55740*/  LDL.LU R40, [R1+0x140] ;  /* 0x0001400001287983 */ /* 0x008ee80000300800 */
        /* <DEDUP_REMOVED lines=8> */
[----:B------:R-:W3:Y:S04]  /*557d0*/  LDL.LU R33, [R1+0x124] ;  /* 0x0001240001217983 */ /* 0x000ee80000300800 */
[----:B----4-:R-:W4:Y:S04]  /*557e0*/  LDL.LU R34, [R1+0x128] ;  /* 0x0001280001227983 */ /* 0x010f280000300800 */
[----:B------:R-:W4:Y:S04]  /*557f0*/  LDL.LU R35, [R1+0x12c] ;  /* 0x00012c0001237983 */ /* 0x000f280000300800 */
[----:B--2---:R-:W2:Y:S04]  /*55800*/  LDL.LU R28, [R1+0x110] ;  /* 0x00011000011c7983 */ /* 0x004ea80000300800 */
        /* <DEDUP_REMOVED lines=8> */
[----:B------:R-:W-:Y:S04]  /*55890*/  STL.64 [R1+0x188], R58 ;  /* 0x0001883a01007387 */ /* 0x000fe80000100a00 */
        /* <DEDUP_REMOVED lines=10> */
[----:B------:R-:W1:Y:S01]  /*55940*/  LDS.128 R44, [R0] ;  /* 0x00000000002c7984 */ /* 0x000e620000000c00 */
[----:B------:R-:W-:-:S03]  /*55950*/  NOP ;  /* 0x0000000000007918 */ /* 0x000fc60000000000 */
[----:B0-----:R-:W-:Y:S04]  /*55960*/  STL.64 [R1+0x170], R52 ;  /* 0x0001703401007387 */ /* 0x001fe80000100a00 */
[----:B---3--:R-:W-:Y:S01]  /*55970*/  STSM.16.M88.4 [R0], R40 ;  /* 0x0000002800007844 */ /* 0x008fe20000000200 */
[----:B------:R-:W-:-:S03]  /*55980*/  NOP ;  /* 0x0000000000007918 */ /* 0x000fc60000000000 */
[----:B------:R-:W0:Y:S01]  /*55990*/  LDS.128 R40, [R0] ;  /* 0x0000000000287984 */ /* 0x000e220000000c00 */
[----:B------:R-:W-:-:S03]  /*559a0*/  NOP ;  /* 0x0000000000007918 */ /* 0x000fc60000000000 */
[----:B------:R-:W-:Y:S01]  /*559b0*/  STSM.16.M88.4 [R0], R36 ;  /* 0x0000002400007844 */ /* 0x000fe20000000200 */
[----:B------:R-:W-:-:S03]  /*559c0*/  NOP ;  /* 0x0000000000007918 */ /* 0x000fc60000000000 */
[----:B------:R-:W3:Y:S01]  /*559d0*/  LDS.128 R36, [R0] ;  /* 0x0000000000247984 */ /* 0x000ee20000000c00 */
[----:B------:R-:W-:-:S03]  /*559e0*/  NOP ;  /* 0x0000000000007918 */ /* 0x000fc60000000000 */
[----:B------:R-:W-:Y:S04]  /*559f0*/  STL.64 [R1+0x178], R54 ;  /* 0x0001783601007387 */ /* 0x000fe80000100a00 */
[----:B----4-:R-:W-:Y:S01]  /*55a00*/  STSM.16.M88.4 [R0], R32 ;  /* 0x0000002000007844 */ /* 0x010fe20000000200 */
[----:B------:R-:W-:-:S03]  /*55a10*/  NOP ;  /* 0x0000000000007918 */ /* 0x000fc60000000000 */
[----:B------:R-:W4:Y:S01]  /*55a20*/  LDS.128 R32, [R0] ;  /* 0x0000000000207984 */ /* 0x000f220000000c00 */
[----:B------:R-:W-:-:S03]  /*55a30*/  NOP ;  /* 0x0000000000007918 */ /* 0x000fc60000000000 */
[----:B--2---:R-:W-:Y:S01]  /*55a40*/  STSM.16.M88.4 [R0], R28 ;  /* 0x0000001c00007844 */ /* 0x004fe20000000200 */
[----:B------:R-:W-:-:S03]  /*55a50*/  NOP ;  /* 0x0000000000007918 */ /* 0x000fc60000000000 */
[----:B------:R-:W2:Y:S01]  /*55a60*/  LDS.128 R28, [R0] ;  /* 0x00000000001c7984 */ /* 0x000ea20000000c00 */
[----:B------:R-:W-:-:S03]  /*55a70*/  NOP ;  /* 0x0000000000007918 */ /* 0x000fc60000000000 */
[----:B-1----:R1:W-:Y:S04]  /*55a80*/  STL.64 [R1+0x160], R48 ;  /* 0x0001603001007387 */ /* 0x0023e80000100a00 */
[----:B------:R0:W-:Y:S04]  /*55a90*/  STL.64 [R1+0x168], R50 ;  /* 0x0001683201007387 */ /* 0x0001e80000100a00 */
[----:B------:R1:W-:Y:S04]  /*55aa0*/  STL.64 [R1+0x150], R44 ;  /* 0x0001502c01007387 */ /* 0x0003e80000100a00 */
[----:B------:R1:W-:Y:S04]  /*55ab0*/  STL.64 [R1+0x158], R46 ;  /* 0x0001582e01007387 */ /* 0x0003e80000100a00 */
[----:B0-----:R0:W-:Y:S04]  /*55ac0*/  STL.64 [R1+0x140], R40 ;  /* 0x0001402801007387 */ /* 0x0011e80000100a00 */
[----:B------:R0:W-:Y:S04]  /*55ad0*/  STL.64 [R1+0x148], R42 ;  /* 0x0001482a01007387 */ /* 0x0001e80000100a00 */
[----:B---3--:R3:W-:Y:S04]  /*55ae0*/  STL.64 [R1+0x130], R36 ;  /* 0x0001302401007387 */ /* 0x0087e80000100a00 */
[----:B------:R0:W-:Y:S04]  /*55af0*/  STL.64 [R1+0x138], R38 ;  /* 0x0001382601007387 */ /* 0x0001e80000100a00 */
[----:B----4-:R4:W-:Y:S04]  /*55b00*/  STL.64 [R1+0x120], R32 ;  /* 0x0001202001007387 */ /* 0x0109e80000100a00 */
[----:B------:R0:W-:Y:S04]  /*55b10*/  STL.64 [R1+0x128], R34 ;  /* 0x0001282201007387 */ /* 0x0001e80000100a00 */
[----:B--2---:R2:W-:Y:S04]  /*55b20*/  STL.64 [R1+0x110], R28 ;  /* 0x0001101c01007387 */ /* 0x0045e80000100a00 */
[----:B------:R0:W-:Y:S04]  /*55b30*/  STL.64 [R1+0x118], R30 ;  /* 0x0001181e01007387 */ /* 0x0001e80000100a00 */
[----:B------:R-:W2:Y:S04]  /*55b40*/  LDL.LU R52, [R1+0xf0] ;  /* 0x0000f00001347983 */ /* 0x000ea80000300800 */
[----:B------:R-:W2:Y:S04]  /*55b50*/  LDL.LU R53, [R1+0xf4] ;  /* 0x0000f40001357983 */ /* 0x000ea80000300800 */
[----:B------:R-:W2:Y:S04]  /*55b60*/  LDL.LU R54, [R1+0xf8] ;  /* 0x0000f80001367983 */ /* 0x000ea80000300800 */
[----:B------:R-:W2:Y:S04]  /*55b70*/  LDL.LU R55, [R1+0xfc] ;  /* 0x0000fc0001377983 */ /* 0x000ea80000300800 */
[----:B-1----:R-:W2:Y:S04]  /*55b80*/  LDL.LU R48, [R1+0xe0] ;  /* 0x0000e00001307983 */ /* 0x002ea80000300800 */
        /* <DEDUP_REMOVED lines=11> */
[----:B---3--:R-:W3:Y:S04]  /*55c40*/  LDL.LU R36, [R1+0xb0] ;  /* 0x0000b00001247983 */ /* 0x008ee80000300800 */
[----:B------:R-:W3:Y:S04]  /*55c50*/  LDL.LU R37, [R1+0xb4] ;  /* 0x0000b40001257983 */ /* 0x000ee80000300800 */
[----:B------:R-:W3:Y:S04]  /*55c60*/  LDL.LU R38, [R1+0xb8] ;  /* 0x0000b80001267983 */ /* 0x000ee80000300800 */
[----:B------:R-:W3:Y:S04]  /*55c70*/  LDL.LU R39, [R1+0xbc] ;  /* 0x0000bc0001277983 */ /* 0x000ee80000300800 */
[----:B----4-:R-:W4:Y:S04]  /*55c80*/  LDL.LU R32, [R1+0xa0] ;  /* 0x0000a00001207983 */ /* 0x010f280000300800 */
[----:B------:R-:W4:Y:S04]  /*55c90*/  LDL.LU R33, [R1+0xa4] ;  /* 0x0000a40001217983 */ /* 0x000f280000300800 */
[----:B------:R-:W4:Y:S04]  /*55ca0*/  LDL.LU R34, [R1+0xa8] ;  /* 0x0000a80001227983 */ /* 0x000f280000300800 */
[----:B------:R-:W4:Y:S04]  /*55cb0*/  LDL.LU R35, [R1+0xac] ;  /* 0x0000ac0001237983 */ /* 0x000f280000300800 */
[----:B--2---:R-:W2:Y:S04]  /*55cc0*/  LDL.LU R28, [R1+0x90] ;  /* 0x00009000011c7983 */ /* 0x004ea80000300800 */
[----:B------:R-:W2:Y:S04]  /*55cd0*/  LDL.LU R29, [R1+0x94] ;  /* 0x00009400011d7983 */ /* 0x000ea80000300800 */
[----:B------:R-:W2:Y:S04]  /*55ce0*/  LDL.LU R30, [R1+0x98] ;  /* 0x00009800011e7983 */ /* 0x000ea80000300800 */
[----:B------:R-:W2:Y:S04]  /*55cf0*/  LDL.LU R31, [R1+0x9c] ;  /* 0x00009c00011f7983 */ /* 0x000ea80000300800 */
[----:B------:R0:W-:Y:S01]  /*55d00*/  STSM.16.M88.4 [R0], R24 ;  /* 0x0000001800007844 */ /* 0x0001e20000000200 */
[----:B------:R-:W-:-:S03]  /*55d10*/  NOP ;  /* 0x0000000000007918 */ /* 0x000fc60000000000 */
[----:B------:R-:W1:Y:S01]  /*55d20*/  LDS.128 R56, [R0] ;  /* 0x0000000000387984 */ /* 0x000e620000000c00 */
[----:B------:R-:W-:-:S03]  /*55d30*/  NOP ;  /* 0x0000000000007918 */ /* 0x000fc60000000000 */
[----:B0-----:R-:W2:Y:S04]  /*55d40*/  LDL.LU R24, [R1+0x80] ;  /* 0x0000800001187983 */ /* 0x001ea80000300800 */
[----:B------:R-:W2:Y:S04]  /*55d50*/  LDL.LU R25, [R1+0x84] ;  /* 0x0000840001197983 */ /* 0x000ea80000300800 */
[----:B------:R-:W2:Y:S04]  /*55d60*/  LDL.LU R26, [R1+0x88] ;  /* 0x00008800011a7983 */ /* 0x000ea80000300800 */
[----:B------:R-:W2:Y:S04]  /*55d70*/  LDL.LU R27, [R1+0x8c] ;  /* 0x00008c00011b7983 */ /* 0x000ea80000300800 */
[----:B-1----:R-:W-:Y:S04]  /*55d80*/  STL.64 [R1+0x100], R56 ;  /* 0x0001003801007387 */ /* 0x002fe80000100a00 */
        /* <DEDUP_REMOVED lines=11> */
[----:B------:R-:W0:Y:S01]  /*55e40*/  LDS.128 R44, [R0] ;  /* 0x00000000002c7984 */ /* 0x000e220000000c00 */
[----:B------:R-:W-:-:S03]  /*55e50*/  NOP ;  /* 0x0000000000007918 */ /* 0x000fc60000000000 */
[----:B------:R-:W-:Y:S01]  /*55e60*/  STSM.16.M88.4 [R0], R40 ;  /* 0x0000002800007844 */ /* 0x000fe20000000200 */
[----:B------:R-:W-:-:S03]  /*55e70*/  NOP ;  /* 0x0000000000007918 */ /* 0x000fc60000000000 */
[----:B------:R-:W0:Y:S01]  /*55e80*/  LDS.128 R40, [R0] ;  /* 0x0000000000287984 */ /* 0x000e220000000c00 */
[----:B------:R-:W-:-:S03]  /*55e90*/  NOP ;  /* 0x0000000000007918 */ /* 0x000fc60000000000 */
[----:B---3--:R-:W-:Y:S01]  /*55ea0*/  STSM.16.M88.4 [R0], R36 ;  /* 0x0000002400007844 */ /* 0x008fe20000000200 */
[----:B------:R-:W-:-:S03]  /*55eb0*/  NOP ;  /* 0x0000000000007918 */ /* 0x000fc60000000000 */
[----:B------:R-:W3:Y:S01]  /*55ec0*/  LDS.128 R36, [R0] ;  /* 0x0000000000247984 */ /* 0x000ee20000000c00 */
[----:B------:R-:W-:-:S03]  /*55ed0*/  NOP ;  /* 0x0000000000007918 */ /* 0x000fc60000000000 */
        /* <DEDUP_REMOVED lines=8> */
[----:B0-----:R-:W-:Y:S04]  /*55f60*/  STL.64 [R1+0xf0], R52 ;  /* 0x0000f03401007387 */ /* 0x001fe80000100a00 */
[----:B------:R-:W-:Y:S04]  /*55f70*/  STL.64 [R1+0xf8], R54 ;  /* 0x0000f83601007387 */ /* 0x000fe80000100a00 */
[----:B-1----:R-:W-:Y:S04]  /*55f80*/  STL.64 [R1+0xe0], R48 ;  /* 0x0000e03001007387 */ /* 0x002fe80000100a00 */
[----:B------:R-:W-:Y:S04]  /*55f90*/  STL.64 [R1+0xe8], R50 ;  /* 0x0000e83201007387 */ /* 0x000fe80000100a00 */
[----:B------:R-:W-:Y:S04]  /*55fa0*/  STL.64 [R1+0xd0], R44 ;  /* 0x0000d02c01007387 */ /* 0x000fe80000100a00 */
[----:B------:R-:W-:Y:S04]  /*55fb0*/  STL.64 [R1+0xd8], R46 ;  /* 0x0000d82e01007387 */ /* 0x000fe80000100a00 */
[----:B------:R-:W-:Y:S04]  /*55fc0*/  STL.64 [R1+0xc0], R40 ;  /* 0x0000c02801007387 */ /* 0x000fe80000100a00 */
[----:B------:R-:W-:Y:S04]  /*55fd0*/  STL.64 [R1+0xc8], R42 ;  /* 0x0000c82a01007387 */ /* 0x000fe80000100a00 */
[----:B---3--:R-:W-:Y:S04]  /*55fe0*/  STL.64 [R1+0xb0], R36 ;  /* 0x0000b02401007387 */ /* 0x008fe80000100a00 */
[----:B------:R-:W-:Y:S04]  /*55ff0*/  STL.64 [R1+0xb8], R38 ;  /* 0x0000b82601007387 */ /* 0x000fe80000100a00 */
[----:B----4-:R-:W-:Y:S04]  /*56000*/  STL.64 [R1+0xa0], R32 ;  /* 0x0000a02001007387 */ /* 0x010fe80000100a00 */
[----:B------:R-:W-:Y:S04]  /*56010*/  STL.64 [R1+0xa8], R34 ;  /* 0x0000a82201007387 */ /* 0x000fe80000100a00 */
[----:B--2---:R0:W-:Y:S04]  /*56020*/  STL.64 [R1+0x90], R28 ;  /* 0x0000901c01007387 */ /* 0x0041e80000100a00 */
[----:B------:R1:W-:Y:S04]  /*56030*/  STL.64 [R1+0x98], R30 ;  /* 0x0000981e01007387 */ /* 0x0003e80000100a00 */
[----:B0-----:R-:W2:Y:S04]  /*56040*/  LDL.LU R28, [R1+0x70] ;  /* 0x00007000011c7983 */ /* 0x001ea80000300800 */
[----:B------:R-:W2:Y:S04]  /*56050*/  LDL.LU R29, [R1+0x74] ;  /* 0x00007400011d7983 */ /* 0x000ea80000300800 */
[----:B-1----:R-:W2:Y:S04]  /*56060*/  LDL.LU R30, [R1+0x78] ;  /* 0x00007800011e7983 */ /* 0x002ea80000300800 */
        /* <DEDUP_REMOVED lines=25> */
[----:B------:R-:W4:Y:S04]  /*56200*/  LDL.LU R56, [R1] ;  /* 0x0000000001387983 */ /* 0x000f280000300800 */
[----:B------:R-:W4:Y:S04]  /*56210*/  LDL.LU R57, [R1+0x4] ;  /* 0x0000040001397983 */ /* 0x000f280000300800 */
[----:B------:R-:W4:Y:S04]  /*56220*/  LDL.LU R58, [R1+0x8] ;  /* 0x00000800013a7983 */ /* 0x000f280000300800 */
[----:B------:R-:W4:Y:S04]  /*56230*/  LDL.LU R59, [R1+0xc] ;  /* 0x00000c00013b7983 */ /* 0x000f280000300800 */
[----:B------:R-:W-:Y:S01]  /*56240*/  STSM.16.M88.4 [R0], R24 ;  /* 0x0000001800007844 */ /* 0x000fe20000000200 */
[----:B------:R-:W-:-:S03]  /*56250*/  NOP ;  /* 0x0000000000007918 */ /* 0x000fc60000000000 */
[----:B------:R-:W0:Y:S01]  /*56260*/  LDS.128 R24, [R0] ;  /* 0x0000000000187984 */ /* 0x000e220000000c00 */
[----:B------:R-:W-:-:S03]  /*56270*/  NOP ;  /* 0x0000000000007918 */ /* 0x000fc60000000000 */
[----:B0-----:R-:W-:Y:S04]  /*56280*/  STL.64 [R1+0x80], R24 ;  /* 0x0000801801007387 */ /* 0x001fe80000100a00 */
[----:B------:R0:W-:Y:S04]  /*56290*/  STL.64 [R1+0x88], R26 ;  /* 0x0000881a01007387 */ /* 0x0001e80000100a00 */
[----:B0-----:R-:W4:Y:S04]  /*562a0*/  LDL.LU.64 R26, [R1+0x2440] ;  /* 0x00244000011a7983 */ /* 0x001f280000300a00 */
[----:B------:R-:W4:Y:S04]  /*562b0*/  LDL.LU.64 R24, [R1+0x2438] ;  /* 0x0024380001187983 */ /* 0x000f280000300a00 */
[----:B--2---:R-:W-:Y:S01]  /*562c0*/  STSM.16.M88.4 [R0], R28 ;  /* 0x0000001c00007844 */ /* 0x004fe20000000200 */
[----:B------:R-:W-:-:S03]  /*562d0*/  NOP ;  /* 0x0000000000007918 */ /* 0x000fc60000000000 */
[----:B------:R-:W0:Y:S01]  /*562e0*/  LDS.128 R28, [R0] ;  /* 0x00000000001c7984 */ /* 0x000e220000000c00 */
[----:B------:R-:W-:-:S03]  /*562f0*/  NOP ;  /* 0x0000000000007918 */ /* 0x000fc60000000000 */
[----:B---3--:R-:W-:Y:S01]  /*56300*/  STSM.16.M88.4 [R0], R32 ;  /* 0x0000002000007844 */ /* 0x008fe20000000200 */
[----:B------:R-:W-:-:S03]  /*56310*/  NOP ;  /* 0x0000000000007918 */ /* 0x000fc60000000000 */
[----:B------:R-:W1:Y:S01]  /*56320*/  LDS.128 R32, [R0] ;  /* 0x0000000000207984 */ /* 0x000e620000000c00 */
[----:B------:R-:W-:-:S03]  /*56330*/  NOP ;  /* 0x0000000000007918 */ /* 0x000fc60000000000 */
[----:B----4-:R-:W-:Y:S01]  /*56340*/  STSM.16.M88.4 [R0], R36 ;  /* 0x0000002400007844 */ /* 0x010fe20000000200 */
[----:B------:R-:W-:-:S03]  /*56350*/  NOP ;  /* 0x0000000000007918 */ /* 0x000fc60000000000 */
[----:B------:R-:W2:Y:S01]  /*56360*/  LDS.128 R36, [R0] ;  /* 0x0000000000247984 */ /* 0x000ea20000000c00 */
[----:B------:R-:W-:-:S03]  /*56370*/  NOP ;  /* 0x0000000000007918 */ /* 0x000fc60000000000 */
[----:B0-----:R-:W-:Y:S04]  /*56380*/  STL.64 [R1+0x70], R28 ;  /* 0x0000701c01007387 */ /* 0x001fe80000100a00 */
[----:B------:R0:W-:Y:S04]  /*56390*/  STL.64 [R1+0x78], R30 ;  /* 0x0000781e01007387 */ /* 0x0001e80000100a00 */
[----:B0-----:R-:W3:Y:S04]  /*563a0*/  LDL.LU.64 R30, [R1+0x2430] ;  /* 0x00243000011e7983 */ /* 0x001ee80000300a00 */
[----:B------:R-:W3:Y:S04]  /*563b0*/  LDL.LU.64 R28, [R1+0x2428] ;  /* 0x00242800011c7983 */ /* 0x000ee80000300a00 */
[----:B-1----:R-:W-:Y:S04]  /*563c0*/  STL.64 [R1+0x60], R32 ;  /* 0x0000602001007387 */ /* 0x002fe80000100a00 */
[----:B------:R0:W-:Y:S04]  /*563d0*/  STL.64 [R1+0x68], R34 ;  /* 0x0000682201007387 */ /* 0x0001e80000100a00 */
[----:B0-----:R-:W4:Y:S04]  /*563e0*/  LDL.LU.64 R34, [R1+0x2420] ;  /* 0x0024200001227983 */ /* 0x001f280000300a00 */
[----:B------:R-:W4:Y:S04]  /*563f0*/  LDL.LU.64 R32, [R1+0x2418] ;  /* 0x0024180001207983 */ /* 0x000f280000300a00 */
[----:B------:R-:W-:Y:S01]  /*56400*/  STSM.16.M88.4 [R0], R40 ;  /* 0x0000002800007844 */ /* 0x000fe20000000200 */
[----:B------:R-:W-:-:S03]  /*56410*/  NOP ;  /* 0x0000000000007918 */ /* 0x000fc60000000000 */
[----:B--2---:R-:W-:Y:S04]  /*56420*/  STL.64 [R1+0x50], R36 ;  /* 0x0000502401007387 */ /* 0x004fe80000100a00 */
[----:B------:R0:W-:Y:S04]  /*56430*/  STL.64 [R1+0x58], R38 ;  /* 0x0000582601007387 */ /* 0x0001e80000100a00 */
[----:B------:R-:W1:Y:S01]  /*56440*/  LDS.128 R40, [R0] ;  /* 0x0000000000287984 */ /* 0x000e620000000c00 */
[----:B------:R-:W-:-:S03]  /*56450*/  NOP ;  /* 0x0000000000007918 */ /* 0x000fc60000000000 */
[----:B0-----:R-:W2:Y:S04]  /*56460*/  LDL.LU.64 R38, [R1+0x2410] ;  /* 0x0024100001267983 */ /* 0x001ea80000300a00 */
[----:B------:R-:W2:Y:S04]  /*56470*/  LDL.LU.64 R36, [R1+0x2408] ;  /* 0x0024080001247983 */ /* 0x000ea80000300a00 */
        /* <DEDUP_REMOVED lines=8> */
[----:B-1----:R-:W-:Y:S04]  /*56500*/  STL.64 [R1+0x40], R40 ;  /* 0x0000402801007387 */ /* 0x002fe80000100a00 */
[----:B------:R-:W-:Y:S01]  /*56510*/  STSM.16.M88.4 [R0], R52 ;  /* 0x0000003400007844 */ /* 0x000fe20000000200 */
[----:B------:R-:W-:-:S03]  /*56520*/  NOP ;  /* 0x0000000000007918 */ /* 0x000fc60000000000 */
[----:B------:R1:W-:Y:S04]  /*56530*/  STL.64 [R1+0x48], R42 ;  /* 0x0000482a01007387 */ /* 0x0003e80000100a00 */
[----:B------:R-:W0:Y:S01]  /*56540*/  LDS.128 R52, [R0] ;  /* 0x0000000000347984 */ /* 0x000e220000000c00 */
[----:B------:R-:W-:-:S03]  /*56550*/  NOP ;  /* 0x0000000000007918 */ /* 0x000fc60000000000 */
[----:B-1----:R-:W2:Y:S04]  /*56560*/  LDL.LU.64 R42, [R1+0x2400] ;  /* 0x00240000012a7983 */ /* 0x002ea80000300a00 */
[----:B------:R-:W2:Y:S04]  /*56570*/  LDL.LU.64 R40, [R1+0x23f8] ;  /* 0x0023f80001287983 */ /* 0x000ea80000300a00 */
        /* <DEDUP_REMOVED lines=9> */
[----:B------:R0:W-:Y:S04]  /*56610*/  STL.64 [R1+0x38], R46 ;  /* 0x0000382e01007387 */ /* 0x0001e80000100a00 */
[----:B0-----:R-:W2:Y:S04]  /*56620*/  LDL.LU.64 R46, [R1+0x23f0] ;  /* 0x0023f000012e7983 */ /* 0x001ea80000300a00 */
[----:B------:R-:W2:Y:S04]  /*56630*/  LDL.LU.64 R44, [R1+0x23e8] ;  /* 0x0023e800012c7983 */ /* 0x000ea80000300a00 */
[----:B------:R-:W-:Y:S04]  /*56640*/  STL.64 [R1+0x20], R48 ;  /* 0x0000203001007387 */ /* 0x000fe80000100a00 */
[----:B------:R0:W-:Y:S04]  /*56650*/  STL.64 [R1+0x28], R50 ;  /* 0x0000283201007387 */ /* 0x0001e80000100a00 */
[----:B0-----:R-:W2:Y:S04]  /*56660*/  LDL.LU.64 R50, [R1+0x23e0] ;  /* 0x0023e00001327983 */ /* 0x001ea80000300a00 */
[----:B------:R-:W2:Y:S04]  /*56670*/  LDL.LU.64 R48, [R1+0x23d8] ;  /* 0x0023d80001307983 */ /* 0x000ea80000300a00 */
[----:B------:R-:W-:Y:S04]  /*56680*/  STL.64 [R1+0x280], R52 ;  /* 0x0002803401007387 */ /* 0x000fe80000100a00 */
[----:B------:R0:W-:Y:S04]  /*56690*/  STL.64 [R1+0x288], R54 ;  /* 0x0002883601007387 */ /* 0x0001e80000100a00 */
[----:B------:R-:W-:Y:S01]  /*566a0*/  STSM.16.M88.4 [R0], R8 ;  /* 0x0000000800007844 */ /* 0x000fe20000000200 */
[----:B------:R-:W-:-:S03]  /*566b0*/  NOP ;  /* 0x0000000000007918 */ /* 0x000fc60000000000 */
[----:B0-----:R-:W2:Y:S04]  /*566c0*/  LDL.LU.64 R54, [R1+0x23d0] ;  /* 0x0023d00001367983 */ /* 0x001ea80000300a00 */
[----:B------:R-:W2:Y:S04]  /*566d0*/  LDL.LU.64 R52, [R1+0x23c8] ;  /* 0x0023c80001347983 */ /* 0x000ea80000300a00 */
[----:B-1----:R-:W-:Y:S04]  /*566e0*/  STL.64 [R1+0x2c0], R56 ;  /* 0x0002c03801007387 */ /* 0x002fe80000100a00 */
[----:B------:R0:W-:Y:S04]  /*566f0*/  STL.64 [R1+0x2c8], R58 ;  /* 0x0002c83a01007387 */ /* 0x0001e80000100a00 */
[----:B0-----:R-:W2:Y:S04]  /*56700*/  LDL.LU.64 R58, [R1+0x23c0] ;  /* 0x0023c000013a7983 */ /* 0x001ea80000300a00 */
[----:B------:R-:W2:Y:S04]  /*56710*/  LDL.LU.64 R56, [R1+0x23b8] ;  /* 0x0023b80001387983 */ /* 0x000ea80000300a00 */
[----:B------:R-:W-:Y:S04]  /*56720*/  STL.64 [R1+0x10], R4 ;  /* 0x0000100401007387 */ /* 0x000fe80000100a00 */
[----:B------:R-:W-:Y:S04]  /*56730*/  STL.64 [R1+0x18], R6 ;  /* 0x0000180601007387 */ /* 0x000fe80000100a00 */
[----:B------:R-:W0:Y:S01]  /*56740*/  LDS.128 R4, [R0] ;  /* 0x0000000000047984 */ /* 0x000e220000000c00 */
[----:B------:R-:W-:-:S03]  /*56750*/  NOP ;  /* 0x0000000000007918 */ /* 0x000fc60000000000 */
[----:B------:R-:W-:Y:S01]  /*56760*/  STSM.16.M88.4 [R0], R12 ;  /* 0x0000000c00007844 */ /* 0x000fe20000000200 */
[----:B------:R-:W-:-:S03]  /*56770*/  NOP ;  /* 0x0000000000007918 */ /* 0x000fc60000000000 */
[----:B0-----:R-:W-:Y:S04]  /*56780*/  STL.64 [R1], R4 ;  /* 0x0000000401007387 */ /* 0x001fe80000100a00 */
[----:B------:R-:W-:Y:S04]  /*56790*/  STL.64 [R1+0x8], R6 ;  /* 0x0000080601007387 */ /* 0x000fe80000100a00 */
        /* <DEDUP_REMOVED lines=8> */
[----:B0-----:R-:W-:Y:S04]  /*56820*/  STL [R1+0x23b0], R4 ;  /* 0x0023b00401007387 */ /* 0x001fe80000100800 */
[----:B------:R-:W-:Y:S04]  /*56830*/  STL [R1+0x23ac], R5 ;  /* 0x0023ac0501007387 */ /* 0x000fe80000100800 */
[----:B------:R-:W-:Y:S04]  /*56840*/  STL [R1+0x23a8], R6 ;  /* 0x0023a80601007387 */ /* 0x000fe80000100800 */
[----:B------:R-:W-:Y:S04]  /*56850*/  STL [R1+0x23a4], R7 ;  /* 0x0023a40701007387 */ /* 0x000fe80000100800 */
[----:B------:R-:W0:Y:S01]  /*56860*/  LDS.128 R4, [R0] ;  /* 0x0000000000047984 */ /* 0x000e220000000c00 */
[----:B------:R-:W-:-:S03]  /*56870*/  NOP ;  /* 0x0000000000007918 */ /* 0x000fc60000000000 */
[----:B-1----:R-:W-:Y:S04]  /*56880*/  STL [R1+0x23b4], R8 ;  /* 0x0023b40801007387 */ /* 0x002fe80000100800 */
[----:B------:R-:W-:Y:S04]  /*56890*/  STL [R1+0x239c], R9 ;  /* 0x00239c0901007387 */ /* 0x000fe80000100800 */
[----:B------:R-:W-:Y:S04]  /*568a0*/  STL [R1+0x2394], R10 ;  /* 0x0023940a01007387 */ /* 0x000fe80000100800 */
[----:B------:R-:W-:Y:S04]  /*568b0*/  STL [R1+0x238c], R11 ;  /* 0x00238c0b01007387 */ /* 0x000fe80000100800 */
[----:B------:R-:W-:Y:S04]  /*568c0*/  STSM.16.M88.4 [R0], R24 ;  /* 0x0000001800007844 */ /* 0x000fe80000000200 */
[----:B0-----:R-:W-:Y:S04]  /*568d0*/  STL.64 [R1+0x2d0], R4 ;  /* 0x0002d00401007387 */ /* 0x001fe80000100a00 */
[----:B------:R-:W-:Y:S01]  /*568e0*/  STL.64 [R1+0x2d8], R6 ;  /* 0x0002d80601007387 */ /* 0x000fe20000100a00 */
[----:B------:R-:W-:-:S03]  /*568f0*/  NOP ;  /* 0x0000000000007918 */ /* 0x000fc60000000000 */
[----:B------:R-:W0:Y:S01]  /*56900*/  LDS.128 R4, [R0] ;  /* 0x0000000000047984 */ /* 0x000e220000000c00 */
[----:B------:R-:W-:-:S03]  /*56910*/  NOP ;  /* 0x0000000000007918 */ /* 0x000fc60000000000 */
[----:B---3--:R-:W-:Y:S01]  /*56920*/  STSM.16.M88.4 [R0], R28 ;  /* 0x0000001c00007844 */ /* 0x008fe20000000200 */
[----:B------:R-:W-:-:S03]  /*56930*/  NOP ;  /* 0x0000000000007918 */ /* 0x000fc60000000000 */
[----:B------:R-:W1:Y:S01]  /*56940*/  LDS.128 R12, [R0] ;  /* 0x00000000000c7984 */ /* 0x000e620000000c00 */
[----:B------:R-:W-:-:S03]  /*56950*/  NOP ;  /* 0x0000000000007918 */ /* 0x000fc60000000000 */
[----:B----4-:R-:W-:Y:S04]  /*56960*/  STSM.16.M88.4 [R0], R32 ;  /* 0x0000002000007844 */ /* 0x010fe80000000200 */
[----:B0-----:R-:W-:Y:S04]  /*56970*/  STL.64 [R1+0x2e0], R4 ;  /* 0x0002e00401007387 */ /* 0x001fe80000100a00 */
[----:B------:R-:W-:Y:S01]  /*56980*/  STL.64 [R1+0x2e8], R6 ;  /* 0x0002e80601007387 */ /* 0x000fe20000100a00 */
[----:B------:R-:W-:-:S03]  /*56990*/  NOP ;  /* 0x0000000000007918 */ /* 0x000fc60000000000 */
[----:B------:R-:W0:Y:S01]  /*569a0*/  LDS.128 R4, [R0] ;  /* 0x0000000000047984 */ /* 0x000e220000000c00 */
[----:B------:R-:W-:-:S03]  /*569b0*/  NOP ;  /* 0x0000000000007918 */ /* 0x000fc60000000000 */
[----:B-1----:R-:W-:Y:S04]  /*569c0*/  STL [R1+0x23a0], R13 ;  /* 0x0023a00d01007387 */ /* 0x002fe80000100800 */
[----:B------:R-:W-:Y:S04]  /*569d0*/  STL [R1+0x2398], R14 ;  /* 0x0023980e01007387 */ /* 0x000fe80000100800 */
[----:B------:R-:W-:Y:S04]  /*569e0*/  STL [R1+0x2390], R15 ;  /* 0x0023900f01007387 */ /* 0x000fe80000100800 */
[----:B--2---:R-:W-:Y:S04]  /*569f0*/  STSM.16.M88.4 [R0], R36 ;  /* 0x0000002400007844 */ /* 0x004fe80000000200 */
[----:B0-----:R-:W-:Y:S04]  /*56a00*/  STL.64 [R1+0x2f0], R4 ;  /* 0x0002f00401007387 */ /* 0x001fe80000100a00 */
[----:B------:R-:W-:Y:S01]  /*56a10*/  STL.64 [R1+0x2f8], R6 ;  /* 0x0002f80601007387 */ /* 0x000fe20000100a00 */
[----:B------:R-:W-:-:S03]  /*56a20*/  NOP ;  /* 0x0000000000007918 */ /* 0x000fc60000000000 */
[----:B------:R-:W0:Y:S01]  /*56a30*/  LDS.128 R4, [R0] ;  /* 0x0000000000047984 */ /* 0x000e220000000c00 */
[----:B------:R-:W-:-:S03]  /*56a40*/  NOP ;  /* 0x0000000000007918 */ /* 0x000fc60000000000 */
[----:B------:R-:W-:Y:S01]  /*56a50*/  STSM.16.M88.4 [R0], R40 ;  /* 0x0000002800007844 */ /* 0x000fe20000000200 */
[----:B0-----:R-:W-:-:S03]  /*56a60*/  IMAD.MOV.U32 R13, RZ, RZ, R4 ;  /* 0x000000ffff0d7224 */ /* 0x001fc600078e0004 */
[----:B------:R-:W-:Y:S01]  /*56a70*/  STL [R1+0x30c], R7 ;  /* 0x00030c0701007387 */ /* 0x000fe20000100800 */
[----:B------:R-:W-:Y:S02]  /*56a80*/  IMAD.MOV.U32 R14, RZ, RZ, R5 ;  /* 0x000000ffff0e7224 */ /* 0x000fe400078e0005 */
[----:B------:R-:W-:Y:S01]  /*56a90*/  IMAD.MOV.U32 R15, RZ, RZ, R6 ;  /* 0x000000ffff0f7224 */ /* 0x000fe200078e0006 */
[----:B------:R-:W-:Y:S01]  /*56aa0*/  NOP ;  /* 0x0000000000007918 */ /* 0x000fe20000000000 */
[----:B------:R-:W0:Y:S01]  /*56ab0*/  LDS.128 R4, [R0] ;  /* 0x0000000000047984 */ /* 0x000e220000000c00 */
[----:B------:R-:W-:-:S03]  /*56ac0*/  NOP ;  /* 0x0000000000007918 */ /* 0x000fc60000000000 */
[----:B0-----:R-:W-:Y:S04]  /*56ad0*/  STL [R1+0x31c], R7 ;  /* 0x00031c0701007387 */ /* 0x001fe80000100800 */
        /* <DEDUP_REMOVED lines=16> */
[----:B------:R-:W-:Y:S01]  /*56be0*/  STSM.16.M88.4 [R0], R44 ;  /* 0x0000002c00007844 */ /* 0x000fe20000000200 */
[----:B------:R-:W-:-:S03]  /*56bf0*/  NOP ;  /* 0x0000000000007918 */ /* 0x000fc60000000000 */
[----:B------:R-:W-:Y:S01]  /*56c00*/  LDS.128 R20, [R0] ;  /* 0x0000000000147984 */ /* 0x000fe20000000c00 */
[----:B------:R-:W-:-:S03]  /*56c10*/  NOP ;  /* 0x0000000000007918 */ /* 0x000fc60000000000 */
[----:B------:R-:W-:Y:S01]  /*56c20*/  STSM.16.M88.4 [R0], R48 ;  /* 0x0000003000007844 */ /* 0x000fe20000000200 */
[----:B------:R-:W-:-:S03]  /*56c30*/  NOP ;  /* 0x0000000000007918 */ /* 0x000fc60000000000 */
[----:B------:R-:W0:Y:S01]  /*56c40*/  LDS.128 R44, [R0] ;  /* 0x00000000002c7984 */ /* 0x000e220000000c00 */
[----:B------:R-:W-:Y:S01]  /*56c50*/  IMAD.MOV.U32 R9, RZ, RZ, R4 ;  /* 0x000000ffff097224 */ /* 0x000fe200078e0004 */
[----:B------:R-:W-:Y:S02]  /*56c60*/  NOP ;  /* 0x0000000000007918 */ /* 0x000fe40000000000 */
[----:B------:R-:W4:Y:S01]  /*56c70*/  LDL.LU R4, [R1+0x1e0] ;  /* 0x0001e00001047983 */ /* 0x000f220000300800 */
[----:B------:R-:W-:Y:S02]  /*56c80*/  IMAD.MOV.U32 R10, RZ, RZ, R5 ;  /* 0x000000ffff0a7224 */ /* 0x000fe400078e0005 */
[----:B------:R-:W-:Y:S01]  /*56c90*/  IMAD.MOV.U32 R11, RZ, RZ, R6 ;  /* 0x000000ffff0b7224 */ /* 0x000fe200078e0006 */
[----:B0-----:R-:W-:Y:S04]  /*56ca0*/  STL.64 [R1+0x330], R44 ;  /* 0x0003302c01007387 */ /* 0x001fe80000100a00 */
[----:B------:R-:W-:Y:S04]  /*56cb0*/  STL.64 [R1+0x338], R46 ;  /* 0x0003382e01007387 */ /* 0x000fe80000100a00 */
[----:B------:R-:W4:Y:S04]  /*56cc0*/  LDL.LU R5, [R1+0x1e4] ;  /* 0x0001e40001057983 */ /* 0x000f280000300800 */
[----:B------:R-:W4:Y:S04]  /*56cd0*/  LDL.LU R6, [R1+0x1e8] ;  /* 0x0001e80001067983 */ /* 0x000f280000300800 */
[----:B------:R-:W4:Y:S04]  /*56ce0*/  LDL.LU R7, [R1+0x1ec] ;  /* 0x0001ec0001077983 */ /* 0x000f280000300800 */
[----:B------:R-:W-:Y:S01]  /*56cf0*/  STSM.16.M88.4 [R0], R52 ;  /* 0x0000003400007844 */ /* 0x000fe20000000200 */
[----:B------:R-:W-:-:S03]  /*56d00*/  NOP ;  /* 0x0000000000007918 */ /* 0x000fc60000000000 */
[----:B------:R-:W0:Y:S01]  /*56d10*/  LDS.128 R44, [R0] ;  /* 0x00000000002c7984 */ /* 0x000e220000000c00 */
[----:B------:R-:W-:-:S03]  /*56d20*/  NOP ;  /* 0x0000000000007918 */ /* 0x000fc60000000000 */
[----:B------:R-:W-:Y:S04]  /*56d30*/  STSM.16.M88.4 [R0], R56 ;  /* 0x0000003800007844 */ /* 0x000fe80000000200 */
[----:B0-----:R-:W-:Y:S04]  /*56d40*/  STL.64 [R1+0x320], R44 ;  /* 0x0003202c01007387 */ /* 0x001fe80000100a00 */
[----:B------:R-:W-:Y:S01]  /*56d50*/  STL.64 [R1+0x328], R46 ;  /* 0x0003282e01007387 */ /* 0x000fe20000100a00 */
[----:B------:R-:W-:-:S03]  /*56d60*/  NOP ;  /* 0x0000000000007918 */ /* 0x000fc60000000000 */
[----:B------:R-:W0:Y:S01]  /*56d70*/  LDS.128 R44, [R0] ;  /* 0x00000000002c7984 */ /* 0x000e220000000c00 */
[----:B------:R-:W-:-:S03]  /*56d80*/  NOP ;  /* 0x0000000000007918 */ /* 0x000fc60000000000 */
[----:B0-----:R-:W-:Y:S04]  /*56d90*/  STL.64 [R1+0x360], R44 ;  /* 0x0003602c01007387 */ /* 0x001fe80000100a00 */
[----:B------:R-:W-:Y:S04]  /*56da0*/  STL.64 [R1+0x368], R46 ;  /* 0x0003682e01007387 */ /* 0x000fe80000100a00 */
        /* <DEDUP_REMOVED lines=8> */
[----:B----4-:R2:W-:Y:S04]  /*56e30*/  STSM.16.M88.4 [R0], R28 ;  /* 0x0000001c00007844 */ /* 0x0105e80000000200 */
[----:B0-----:R-:W-:Y:S04]  /*56e40*/  STL.64 [R1+0x350], R36 ;  /* 0x0003502401007387 */ /* 0x001fe80000100a00 */
[----:B------:R-:W-:Y:S04]  /*56e50*/  STL.64 [R1+0x358], R38 ;  /* 0x0003582601007387 */ /* 0x000fe80000100a00 */
[----:B-1----:R-:W-:Y:S04]  /*56e60*/  STL.64 [R1+0x210], R32 ;  /* 0x0002102001007387 */ /* 0x002fe80000100a00 */
[----:B------:R-:W-:Y:S01]  /*56e70*/  STL.64 [R1+0x218], R34 ;  /* 0x0002182201007387 */ /* 0x000fe20000100a00 */
[----:B------:R-:W-:-:S03]  /*56e80*/  NOP ;  /* 0x0000000000007918 */ /* 0x000fc60000000000 */
[----:B------:R-:W0:Y:S01]  /*56e90*/  LDS.128 R32, [R0] ;  /* 0x0000000000207984 */ /* 0x000e220000000c00 */
[----:B------:R-:W-:-:S03]  /*56ea0*/  NOP ;  /* 0x0000000000007918 */ /* 0x000fc60000000000 */
[----:B--2---:R-:W2:Y:S04]  /*56eb0*/  LDL.LU R28, [R1+0x220] ;  /* 0x00022000011c7983 */ /* 0x004ea80000300800 */
[----:B------:R-:W2:Y:S04]  /*56ec0*/  LDL.LU R29, [R1+0x224] ;  /* 0x00022400011d7983 */ /* 0x000ea80000300800 */
[----:B------:R-:W2:Y:S04]  /*56ed0*/  LDL.LU R30, [R1+0x228] ;  /* 0x00022800011e7983 */ /* 0x000ea80000300800 */
[----:B------:R-:W2:Y:S04]  /*56ee0*/  LDL.LU R31, [R1+0x22c] ;  /* 0x00022c00011f7983 */ /* 0x000ea80000300800 */
[----:B------:R1:W-:Y:S04]  /*56ef0*/  STSM.16.M88.4 [R0], R24 ;  /* 0x0000001800007844 */ /* 0x0003e80000000200 */
[----:B0-----:R-:W-:Y:S04]  /*56f00*/  STL.64 [R1+0x200], R32 ;  /* 0x0002002001007387 */ /* 0x001fe80000100a00 */
[----:B------:R-:W-:Y:S01]  /*56f10*/  STL.64 [R1+0x208], R34 ;  /* 0x0002082201007387 */ /* 0x000fe20000100a00 */
[----:B------:R-:W-:-:S03]  /*56f20*/  NOP ;  /* 0x0000000000007918 */ /* 0x000fc60000000000 */
[----:B------:R-:W0:Y:S01]  /*56f30*/  LDS.128 R32, [R0] ;  /* 0x0000000000207984 */ /* 0x000e220000000c00 */
[----:B------:R-:W-:-:S03]  /*56f40*/  NOP ;  /* 0x0000000000007918 */ /* 0x000fc60000000000 */
[----:B-1----:R-:W3:Y:S04]  /*56f50*/  LDL.LU R24, [R1+0x230] ;  /* 0x0002300001187983 */ /* 0x002ee80000300800 */
[----:B------:R-:W3:Y:S04]  /*56f60*/  LDL.LU R25, [R1+0x234] ;  /* 0x0002340001197983 */ /* 0x000ee80000300800 */
[----:B------:R-:W3:Y:S04]  /*56f70*/  LDL.LU R26, [R1+0x238] ;  /* 0x00023800011a7983 */ /* 0x000ee80000300800 */
[----:B------:R-:W3:Y:S04]  /*56f80*/  LDL.LU R27, [R1+0x23c] ;  /* 0x00023c00011b7983 */ /* 0x000ee80000300800 */
[----:B0-----:R0:W-:Y:S04]  /*56f90*/  STL.64 [R1+0x1f0], R32 ;  /* 0x0001f02001007387 */ /* 0x0011e80000100a00 */
[----:B------:R1:W-:Y:S04]  /*56fa0*/  STL.64 [R1+0x1f8], R34 ;  /* 0x0001f82201007387 */ /* 0x0003e80000100a00 */
        /* <DEDUP_REMOVED lines=12> */
[----:B------:R0:W-:Y:S01]  /*57070*/  STSM.16.M88.4 [R0], R4 ;  /* 0x0000000400007844 */ /* 0x0001e20000000200 */
[----:B------:R-:W-:-:S03]  /*57080*/  NOP ;  /* 0x0000000000007918 */ /* 0x000fc60000000000 */
[----:B------:R-:W1:Y:S01]  /*57090*/  LDS.128 R48, [R0] ;  /* 0x0000000000307984 */ /* 0x000e620000000c00 */
[----:B------:R-:W-:-:S03]  /*570a0*/  NOP ;  /* 0x0000000000007918 */ /* 0x000fc60000000000 */
[----:B0-----:R-:W4:Y:S04]  /*570b0*/  LDL.LU R4, [R1+0x290] ;  /* 0x0002900001047983 */ /* 0x001f280000300800 */
[----:B------:R-:W4:Y:S04]  /*570c0*/  LDL.LU R5, [R1+0x294] ;  /* 0x0002940001057983 */ /* 0x000f280000300800 */
[----:B------:R-:W4:Y:S04]  /*570d0*/  LDL.LU R6, [R1+0x298] ;  /* 0x0002980001067983 */ /* 0x000f280000300800 */
[----:B------:R-:W4:Y:S04]  /*570e0*/  LDL.LU R7, [R1+0x29c] ;  /* 0x00029c0001077983 */ /* 0x000f280000300800 */
[----:B-1----:R-:W-:Y:S04]  /*570f0*/  STL.64 [R1+0x1d0], R48 ;  /* 0x0001d03001007387 */ /* 0x002fe80000100a00 */
[----:B------:R-:W-:Y:S04]  /*57100*/  STL.64 [R1+0x1d8], R50 ;  /* 0x0001d83201007387 */ /* 0x000fe80000100a00 */
[----:B--2---:R0:W-:Y:S01]  /*57110*/  STSM.16.M88.4 [R0], R28 ;  /* 0x0000001c00007844 */ /* 0x0041e20000000200 */
        /* <DEDUP_REMOVED lines=8> */
[----:B---3--:R0:W-:Y:S04]  /*571a0*/  STSM.16.M88.4 [R0], R24 ;  /* 0x0000001800007844 */ /* 0x0081e80000000200 */
[----:B------:R-:W-:Y:S01]  /*571b0*/  STL.64 [R1+0x228], R50 ;  /* 0x0002283201007387 */ /* 0x000fe20000100a00 */
[----:B------:R-:W-:-:S03]  /*571c0*/  NOP ;  /* 0x0000000000007918 */ /* 0x000fc60000000000 */
[----:B------:R-:W1:Y:S01]  /*571d0*/  LDS.128 R48, [R0] ;  /* 0x0000000000307984 */ /* 0x000e620000000c00 */
[----:B------:R-:W-:-:S03]  /*571e0*/  NOP ;  /* 0x0000000000007918 */ /* 0x000fc60000000000 */
[----:B0-----:R-:W3:Y:S04]  /*571f0*/  LDL.LU R24, [R1+0x260] ;  /* 0x0002600001187983 */ /* 0x001ee80000300800 */
[----:B------:R-:W3:Y:S04]  /*57200*/  LDL.LU R25, [R1+0x264] ;  /* 0x0002640001197983 */ /* 0x000ee80000300800 */
[----:B------:R-:W3:Y:S04]  /*57210*/  LDL.LU R26, [R1+0x268] ;  /* 0x00026800011a7983 */ /* 0x000ee80000300800 */
[----:B------:R-:W3:Y:S04]  /*57220*/  LDL.LU R27, [R1+0x26c] ;  /* 0x00026c00011b7983 */ /* 0x000ee80000300800 */
[----:B----4-:R-:W-:Y:S01]  /*57230*/  STSM.16.M88.4 [R0], R44 ;  /* 0x0000002c00007844 */ /* 0x010fe20000000200 */
[----:B------:R-:W-:-:S03]  /*57240*/  NOP ;  /* 0x0000000000007918 */ /* 0x000fc60000000000 */
[----:B------:R-:W0:Y:S01]  /*57250*/  LDS.128 R44, [R0] ;  /* 0x00000000002c7984 */ /* 0x000e220000000c00 */
[----:B------:R-:W-:-:S03]  /*57260*/  NOP ;  /* 0x0000000000007918 */ /* 0x000fc60000000000 */
[----:B------:R-:W-:Y:S01]  /*57270*/  STSM.16.M88.4 [R0], R36 ;  /* 0x0000002400007844 */ /* 0x000fe20000000200 */
[----:B------:R-:W-:-:S03]  /*57280*/  NOP ;  /* 0x0000000000007918 */ /* 0x000fc60000000000 */
[----:B------:R-:W4:Y:S01]  /*57290*/  LDS.128 R36, [R0] ;  /* 0x0000000000247984 */ /* 0x000f220000000c00 */
[----:B------:R-:W-:-:S03]  /*572a0*/  NOP ;  /* 0x0000000000007918 */ /* 0x000fc60000000000 */
[----:B------:R-:W-:Y:S01]  /*572b0*/  STSM.16.M88.4 [R0], R32 ;  /* 0x0000002000007844 */ /* 0x000fe20000000200 */
[----:B------:R-:W-:-:S03]  /*572c0*/  NOP ;  /* 0x0000000000007918 */ /* 0x000fc60000000000 */
[----:B------:R-:W4:Y:S01]  /*572d0*/  LDS.128 R32, [R0] ;  /* 0x0000000000207984 */ /* 0x000f220000000c00 */
[----:B------:R-:W-:-:S03]  /*572e0*/  NOP ;  /* 0x0000000000007918 */ /* 0x000fc60000000000 */
[----:B-1----:R-:W-:Y:S04]  /*572f0*/  STL.64 [R1+0x370], R48 ;  /* 0x0003703001007387 */ /* 0x002fe80000100a00 */
[----:B------:R-:W-:Y:S04]  /*57300*/  STL.64 [R1+0x378], R50 ;  /* 0x0003783201007387 */ /* 0x000fe80000100a00 */
[----:B0-----:R-:W-:Y:S04]  /*57310*/  STL.64 [R1+0x380], R44 ;  /* 0x0003802c01007387 */ /* 0x001fe80000100a00 */
[----:B------:R-:W-:Y:S04]  /*57320*/  STL.64 [R1+0x388], R46 ;  /* 0x0003882e01007387 */ /* 0x000fe80000100a00 */
[----:B----4-:R-:W-:Y:S04]  /*57330*/  STL.64 [R1+0x240], R36 ;  /* 0x0002402401007387 */ /* 0x010fe80000100a00 */
[----:B------:R-:W-:Y:S04]  /*57340*/  STL.64 [R1+0x248], R38 ;  /* 0x0002482601007387 */ /* 0x000fe80000100a00 */
[----:B------:R0:W-:Y:S04]  /*57350*/  STSM.16.M88.4 [R0], R4 ;  /* 0x0000000400007844 */ /* 0x0001e80000000200 */
[----:B------:R-:W-:Y:S04]  /*57360*/  STL.64 [R1+0x230], R32 ;  /* 0x0002302001007387 */ /* 0x000fe80000100a00 */
[----:B------:R-:W-:Y:S01]  /*57370*/  STL.64 [R1+0x238], R34 ;  /* 0x0002382201007387 */ /* 0x000fe20000100a00 */
[----:B------:R-:W-:-:S03]  /*57380*/  NOP ;  /* 0x0000000000007918 */ /* 0x000fc60000000000 */
[----:B0-----:R-:W4:Y:S04]  /*57390*/  LDL.LU R4, [R1+0x2b0] ;  /* 0x0002b00001047983 */ /* 0x001f280000300800 */
[----:B------:R-:W4:Y:S04]  /*573a0*/  LDL.LU R5, [R1+0x2b4] ;  /* 0x0002b40001057983 */ /* 0x000f280000300800 */
[----:B------:R-:W4:Y:S04]  /*573b0*/  LDL.LU R6, [R1+0x2b8] ;  /* 0x0002b80001067983 */ /* 0x000f280000300800 */
[----:B------:R-:W4:Y:S04]  /*573c0*/  LDL.LU R7, [R1+0x2bc] ;  /* 0x0002bc0001077983 */ /* 0x000f280000300800 */
[----:B------:R-:W0:Y:S01]  /*573d0*/  LDS.128 R32, [R0] ;  /* 0x0000000000207984 */ /* 0x000e220000000c00 */
[----:B------:R-:W-:-:S03]  /*573e0*/  NOP ;  /* 0x0000000000007918 */ /* 0x000fc60000000000 */
[----:B0-----:R-:W-:Y:S04]  /*573f0*/  STL.64 [R1+0x1e0], R32 ;  /* 0x0001e02001007387 */ /* 0x001fe80000100a00 */
[----:B------:R-:W-:Y:S04]  /*57400*/  STL.64 [R1+0x1e8], R34 ;  /* 0x0001e82201007387 */ /* 0x000fe80000100a00 */
[----:B------:R-:W4:Y:S04]  /*57410*/  LDL.LU R44, [R1+0x340] ;  /* 0x00034000012c7983 */ /* 0x000f280000300800 */
[----:B------:R-:W4:Y:S04]  /*57420*/  LDL.LU R45, [R1+0x344] ;  /* 0x00034400012d7983 */ /* 0x000f280000300800 */
[----:B------:R-:W4:Y:S04]  /*57430*/  LDL.LU R46, [R1+0x348] ;  /* 0x00034800012e7983 */ /* 0x000f280000300800 */
[----:B------:R-:W4:Y:S04]  /*57440*/  LDL.LU R47, [R1+0x34c] ;  /* 0x00034c00012f7983 */ /* 0x000f280000300800 */
        /* <DEDUP_REMOVED lines=8> */
[----:B0-----:R0:W-:Y:S04]  /*574d0*/  STL.64 [R1+0x270], R28 ;  /* 0x0002701c01007387 */ /* 0x0011e80000100a00 */
[----:B------:R2:W-:Y:S04]  /*574e0*/  STL.64 [R1+0x278], R30 ;  /* 0x0002781e01007387 */ /* 0x0005e80000100a00 */
        /* <DEDUP_REMOVED lines=9> */
[----:B-1----:R0:W-:Y:S04]  /*57580*/  STL.64 [R1+0x250], R24 ;  /* 0x0002501801007387 */ /* 0x0021e80000100a00 */
[----:B------:R1:W-:Y:S04]  /*57590*/  STL.64 [R1+0x258], R26 ;  /* 0x0002581a01007387 */ /* 0x0003e80000100a00 */
[----:B------:R-:W3:Y:S04]  /*575a0*/  LDL.LU R29, [R1+0x3f4] ;  /* 0x0003f400011d7983 */ /* 0x000ee80000300800 */
[----:B--2---:R-:W2:Y:S04]  /*575b0*/  LDL.LU R30, [R1+0x3f8] ;  /* 0x0003f800011e7983 */ /* 0x004ea80000300800 */
[----:B------:R-:W2:Y:S04]  /*575c0*/  LDL.LU R31, [R1+0x3fc] ;  /* 0x0003fc00011f7983 */ /* 0x000ea80000300800 */
[----:B0-----:R-:W2:Y:S04]  /*575d0*/  LDL.LU R24, [R1+0x400] ;  /* 0x0004000001187983 */ /* 0x001ea80000300800 */
[----:B------:R-:W2:Y:S04]  /*575e0*/  LDL.LU R25, [R1+0x404] ;  /* 0x0004040001197983 */ /* 0x000ea80000300800 */
[----:B-1----:R-:W2:Y:S04]  /*575f0*/  LDL.LU R26, [R1+0x408] ;  /* 0x00040800011a7983 */ /* 0x002ea80000300800 */
[----:B------:R-:W2:Y:S04]  /*57600*/  LDL.LU R27, [R1+0x40c] ;  /* 0x00040c00011b7983 */ /* 0x000ea80000300800 */
[----:B----4-:R0:W-:Y:S01]  /*57610*/  STSM.16.M88.4 [R0], R4 ;  /* 0x0000000400007844 */ /* 0x0101e20000000200 */
        /* <DEDUP_REMOVED lines=18> */
[----:B------:R0:W-:Y:S02]  /*57740*/  STL.64 [R1+0x298], R50 ;  /* 0x0002983201007387 */ /* 0x0001e40000100a00 */
[----:B0-----:R-:W0:Y:S02]  /*57750*/  LDC R50, c[0x0][0x3b4] ;  /* 0x0000ed00ff327b82 */ /* 0x001e240000000800 */
[----:B---3--:R-:W-:Y:S01]  /*57760*/  STSM.16.M88.4 [R0], R36 ;  /* 0x0000002400007844 */ /* 0x008fe20000000200 */
[----:B------:R-:W-:-:S03]  /*57770*/  NOP ;  /* 0x0000000000007918 */ /* 0x000fc60000000000 */
[----:B------:R-:W1:Y:S01]  /*57780*/  LDS.128 R36, [R0] ;  /* 0x0000000000247984 */ /* 0x000e620000000c00 */
[----:B------:R-:W-:-:S03]  /*57790*/  NOP ;  /* 0x0000000000007918 */ /* 0x000fc60000000000 */
[----:B------:R-:W-:Y:S01]  /*577a0*/  STSM.16.M88.4 [R0], R32 ;  /* 0x0000002000007844 */ /* 0x000fe20000000200 */
[----:B------:R-:W-:-:S03]  /*577b0*/  NOP ;  /* 0x0000000000007918 */ /* 0x000fc60000000000 */
[----:B------:R-:W3:Y:S01]  /*577c0*/  LDS.128 R32, [R0] ;  /* 0x0000000000207984 */ /* 0x000ee20000000c00 */
[----:B------:R-:W-:-:S03]  /*577d0*/  NOP ;  /* 0x0000000000007918 */ /* 0x000fc60000000000 */
[----:B--2---:R-:W-:Y:S01]  /*577e0*/  STSM.16.M88.4 [R0], R28 ;  /* 0x0000001c00007844 */ /* 0x004fe20000000200 */
[----:B------:R-:W-:-:S03]  /*577f0*/  NOP ;  /* 0x0000000000007918 */ /* 0x000fc60000000000 */
[----:B------:R-:W2:Y:S01]  /*57800*/  LDS.128 R28, [R0] ;  /* 0x00000000001c7984 */ /* 0x000ea20000000c00 */
[----:B------:R-:W-:-:S03]  /*57810*/  NOP ;  /* 0x0000000000007918 */ /* 0x000fc60000000000 */
[----:B------:R-:W-:Y:S01]  /*57820*/  STSM.16.M88.4 [R0], R24 ;  /* 0x0000001800007844 */ /* 0x000fe20000000200 */
[----:B------:R-:W-:-:S03]  /*57830*/  NOP ;  /* 0x0000000000007918 */ /* 0x000fc60000000000 */
[----:B------:R-:W0:Y:S01]  /*57840*/  LDS.128 R24, [R0] ;  /* 0x0000000000187984 */ /* 0x000e220000000c00 */
[----:B------:R-:W-:-:S03]  /*57850*/  NOP ;  /* 0x0000000000007918 */ /* 0x000fc60000000000 */
[----:B-1----:R-:W-:Y:S04]  /*57860*/  STL.64 [R1+0x260], R36 ;  /* 0x0002602401007387 */ /* 0x002fe80000100a00 */
[----:B------:R-:W-:Y:S04]  /*57870*/  STL.64 [R1+0x268], R38 ;  /* 0x0002682601007387 */ /* 0x000fe80000100a00 */
[----:B----4-:R1:W-:Y:S01]  /*57880*/  STSM.16.M88.4 [R0], R4 ;  /* 0x0000000400007844 */ /* 0x0103e20000000200 */
[----:B------:R-:W-:-:S03]  /*57890*/  NOP ;  /* 0x0000000000007918 */ /* 0x000fc60000000000 */
[----:B------:R-:W4:Y:S01]  /*578a0*/  LDS.128 R36, [R0] ;  /* 0x0000000000247984 */ /* 0x000f220000000c00 */
[----:B------:R-:W-:-:S03]  /*578b0*/  NOP ;  /* 0x0000000000007918 */ /* 0x000fc60000000000 */
[----:B---3--:R-:W-:Y:S04]  /*578c0*/  STL [R1+0x237c], R35 ;  /* 0x00237c2301007387 */ /* 0x008fe80000100800 */
[----:B--2---:R-:W-:Y:S04]  /*578d0*/  STL [R1+0x2378], R31 ;  /* 0x0023781f01007387 */ /* 0x004fe80000100800 */
[----:B0-----:R0:W-:Y:S04]  /*578e0*/  STL [R1+0x2388], R26 ;  /* 0x0023881a01007387 */ /* 0x0011e80000100800 */
[----:B------:R-:W-:Y:S04]  /*578f0*/  STL [R1+0x2380], R27 ;  /* 0x0023801b01007387 */ /* 0x000fe80000100800 */
[----:B-1----:R-:W2:Y:S04]  /*57900*/  LDL.LU R7, [R1+0x1c0] ;  /* 0x0001c00001077983 */ /* 0x002ea80000300800 */
[----:B------:R-:W3:Y:S04]  /*57910*/  LDL R6, [R1+0xf88] ;  /* 0x000f880001067983 */ /* 0x000ee80000100800 */
[----:B----4-:R1:W-:Y:S04]  /*57920*/  STL [R1+0x2384], R39 ;  /* 0x0023842701007387 */ /* 0x0103e80000100800 */
[----:B------:R-:W4:Y:S04]  /*57930*/  LDL.LU R4, [R1+0x1b0] ;  /* 0x0001b00001047983 */ /* 0x000f280000300800 */
[----:B------:R-:W2:Y:S04]  /*57940*/  LDL.LU R5, [R1+0x1a0] ;  /* 0x0001a00001057983 */ /* 0x000ea80000300800 */
[----:B0-----:R-:W2:Y:S04]  /*57950*/  LDL.LU R26, [R1+0xcfc] ;  /* 0x000cfc00011a7983 */ /* 0x001ea80000300800 */
[----:B-1----:R-:W4:Y:S04]  /*57960*/  LDL.LU R39, [R1+0xf8c] ;  /* 0x000f8c0001277983 */ /* 0x002f280000300800 */
[----:B------:R-:W4:Y:S04]  /*57970*/  LDL.LU R27, [R1+0xfa4] ;  /* 0x000fa400011b7983 */ /* 0x000f280000300800 */
[----:B------:R-:W4:Y:S04]  /*57980*/  LDL.LU R35, [R1+0xfa0] ;  /* 0x000fa00001237983 */ /* 0x000f280000300800 */
[----:B------:R-:W4:Y:S04]  /*57990*/  LDL.LU R31, [R1+0xf9c] ;  /* 0x000f9c00011f7983 */ /* 0x000f280000300800 */
[----:B------:R-:W-:Y:S04]  /*579a0*/  STSM.16.M88.4 [R0], R44 ;  /* 0x0000002c00007844 */ /* 0x000fe80000000200 */
[----:B------:R-:W4:Y:S04]  /*579b0*/  LDL.LU R61, [R1+0xf98] ;  /* 0x000f9800013d7983 */ /* 0x000f280000300800 */
[----:B------:R-:W4:Y:S04]  /*579c0*/  LDL.LU R60, [R1+0xf94] ;  /* 0x000f9400013c7983 */ /* 0x000f280000300800 */
[----:B------:R-:W4:Y:S01]  /*579d0*/  LDL.LU R59, [R1+0xf90] ;  /* 0x000f9000013b7983 */ /* 0x000f220000300800 */
[----:B------:R-:W-:Y:S01]  /*579e0*/  NOP ;  /* 0x0000000000007918 */ /* 0x000fe20000000000 */
[C---:B---3--:R-:W-:Y:S01]  /*579f0*/  IMAD R18, R6.reuse, R50, RZ ;  /* 0x0000003206127224 */ /* 0x048fe200078e02ff */
[----:B------:R-:W-:-:S04]  /*57a00*/  ISETP.GE.AND P0, PT, R6, UR4, PT ;  /* 0x0000000406007c0c */ /* 0x000fc8000bf06270 */
[----:B------:R-:W-:-:S04]  /*57a10*/  LEA R42, P1, R18, UR6, 0x1 ;  /* 0x00000006122a7c11 */ /* 0x000fc8000f8208ff */
[----:B------:R-:W-:Y:S02]  /*57a20*/  LEA.HI.X.SX32 R43, R18, UR7, 0x1, P1 ;  /* 0x00000007122b7c11 */ /* 0x000fe400088f0eff */
[C---:B--2---:R-:W-:Y:S01]  /*57a30*/  ISETP.LT.AND P0, PT, R26.reuse, UR29, !P0 ;  /* 0x0000001d1a007c0c */ /* 0x044fe2000c701270 */
[----:B------:R-:W-:Y:S01]  /*57a40*/  IMAD R52, R26, UR24, RZ ;  /* 0x000000181a347c24 */ /* 0x000fe2000f8e02ff */
[----:B------:R-:W-:Y:S01]  /*57a50*/  PRMT R16, R7, 0x7632, R16 ;  /* 0x0000763207107816 */ /* 0x000fe20000000010 */
[----:B------:R-:W-:Y:S01]  /*57a60*/  IMAD R18, R50, 0x40, R18 ;  /* 0x0000004032127824 */ /* 0x000fe200078e0212 */
[----:B------:R-:W-:Y:S01]  /*57a70*/  PRMT R41, R5, 0x7632, R41 ;  /* 0x0000763205297816 */ /* 0x000fe20000000029 */
[----:B------:R-:W-:Y:S01]  /*57a80*/  IMAD.WIDE R2, R52, 0x2, R42 ;  /* 0x0000000234027825 */ /* 0x000fe200078e022a */
[----:B------:R-:W0:Y:S07]  /*57a90*/  LDCU UR29, c[0x0][0x398] ;  /* 0x00007300ff1d77ac */ /* 0x000e2e0008000800 */
[----:B------:R1:W-:Y:S01]  /*57aa0*/  @P0 STG.E.U16 desc[UR8][R2.64], R7 ;  /* 0x0000000702000986 */ /* 0x0003e2000c101508 */
[----:B----4-:R-:W-:-:S04]  /*57ab0*/  ISETP.GE.AND P0, PT, R39, UR10, PT ;  /* 0x0000000a27007c0c */ /* 0x010fc8000bf06270 */
[----:B------:R-:W-:Y:S01]  /*57ac0*/  ISETP.LT.AND P0, PT, R26, UR31, !P0 ;  /* 0x0000001f1a007c0c */ /* 0x000fe2000c701270 */
[----:B------:R-:W2:Y:S01]  /*57ad0*/  LDCU UR31, c[0x0][0x398] ;  /* 0x00007300ff1f77ac */ /* 0x000ea20008000800 */
[----:B-1----:R-:W-:-:S05]  /*57ae0*/  IMAD R2, R39, R50, RZ ;  /* 0x0000003227027224 */ /* 0x002fca00078e02ff */
[----:B------:R-:W-:-:S04]  /*57af0*/  LEA R44, P1, R2, UR6, 0x1 ;  /* 0x00000006022c7c11 */ /* 0x000fc8000f8208ff */
[----:B------:R-:W-:Y:S02]  /*57b00*/  LEA.HI.X.SX32 R45, R2, UR7, 0x1, P1 ;  /* 0x00000007022d7c11 */ /* 0x000fe400088f0eff */
[----:B------:R-:W-:Y:S01]  /*57b10*/  ISETP.GE.AND P1, PT, R26, UR5, PT ;  /* 0x000000051a007c0c */ /* 0x000fe2000bf26270 */
[----:B------:R-:W1:Y:S01]  /*57b20*/  LDCU.64 UR4, c[0x0][0x398] ;  /* 0x00007300ff0477ac */ /* 0x000e620008000a00 */
[----:B------:R-:W-:Y:S02]  /*57b30*/  IMAD.WIDE R2, R52, 0x2, R44 ;  /* 0x0000000234027825 */ /* 0x000fe400078e022c */
[----:B------:R-:W-:Y:S01]  /*57b40*/  ISETP.LT.AND P2, PT, R27, UR22, !P1 ;  /* 0x000000161b007c0c */ /* 0x000fe2000cf41270 */
[----:B------:R-:W3:Y:S02]  /*57b50*/  LDCU UR22, c[0x0][0x398] ;  /* 0x00007300ff1677ac */ /* 0x000ee40008000800 */
[----:B------:R4:W-:Y:S01]  /*57b60*/  @P0 STG.E.U16 desc[UR8][R2.64], R16 ;  /* 0x0000001002000986 */ /* 0x0009e2000c101508 */
[----:B------:R-:W-:-:S04]  /*57b70*/  LEA R46, P0, R18, UR6, 0x1 ;  /* 0x00000006122e7c11 */ /* 0x000fc8000f8008ff */
[----:B------:R-:W-:-:S03]  /*57b80*/  LEA.HI.X.SX32 R47, R18, UR7, 0x1, P0 ;  /* 0x00000007122f7c11 */ /* 0x000fc600080f0eff */
[----:B----4-:R-:W-:Y:S01]  /*57b90*/  IMAD.WIDE R2, R52, 0x2, R46 ;  /* 0x0000000234027825 */ /* 0x010fe200078e022e */
[----:B------:R-:W-:-:S04]  /*57ba0*/  PRMT R16, R4, 0x7632, R16 ;  /* 0x0000763204107816 */ /* 0x000fc80000000010 */
[----:B------:R4:W-:Y:S04]  /*57bb0*/  @P2 STG.E.U16 desc[UR8][R2.64], R4 ;  /* 0x0000000402002986 */ /* 0x0009e8000c101508 */
[----:B----4-:R-:W4:Y:S01]  /*57bc0*/  LDL.LU R4, [R1+0x190] ;  /* 0x0001900001047983 */ /* 0x010f220000300800 */
[----:B------:R-:W-:-:S03]  /*57bd0*/  IMAD R18, R50, 0x20, R18 ;  /* 0x0000002032127824 */ /* 0x000fc600078e0212 */
[----:B------:R-:W2:Y:S01]  /*57be0*/  LDL.LU R8, [R1+0x180] ;  /* 0x0001800001087983 */ /* 0x000ea20000300800 */
[----:B------:R-:W-:Y:S01]  /*57bf0*/  ISETP.LT.AND P2, PT, R35, UR20, !P1 ;  /* 0x0000001423007c0c */ /* 0x000fe2000cf41270 */
[----:B------:R-:W0:Y:S01]  /*57c00*/  LDCU UR20, c[0x0][0x398] ;  /* 0x00007300ff1477ac */ /* 0x000e220008000800 */
[C---:B------:R-:W-:Y:S01]  /*57c10*/  LEA R48, P0, R18.reuse, UR6, 0x1 ;  /* 0x0000000612307c11 */ /* 0x040fe2000f8008ff */
[----:B------:R-:W2:Y:S03]  /*57c20*/  LDL.LU R7, [R1+0x170] ;  /* 0x0001700001077983 */ /* 0x000ea60000300800 */
[----:B------:R-:W-:Y:S01]  /*57c30*/  LEA.HI.X.SX32 R49, R18, UR7, 0x1, P0 ;  /* 0x0000000712317c11 */ /* 0x000fe200080f0eff */
[----:B------:R-:W-:Y:S02]  /*57c40*/  IMAD R18, R50, 0x20, R18 ;  /* 0x0000002032127824 */ /* 0x000fe400078e0212 */
[----:B------:R-:W-:-:S05]  /*57c50*/  IMAD.WIDE R2, R52, 0x2, R48 ;  /* 0x0000000234027825 */ /* 0x000fca00078e0230 */
[----:B------:R0:W-:Y:S01]  /*57c60*/  @P2 STG.E.U16 desc[UR8][R2.64], R16 ;  /* 0x0000001002002986 */ /* 0x0001e2000c101508 */
[----:B------:R-:W-:Y:S01]  /*57c70*/  ISETP.LT.AND P2, PT, R31, UR18, !P1 ;  /* 0x000000121f007c0c */ /* 0x000fe2000cf41270 */
[----:B------:R-:W-:Y:S01]  /*57c80*/  IMAD R40, R50, 0x20, R18 ;  /* 0x0000002032287824 */ /* 0x000fe200078e0212 */
[----:B-1----:R-:W-:Y:S01]  /*57c90*/  ISETP.LT.AND P3, PT, R61, UR4, !P1 ;  /* 0x000000043d007c0c */ /* 0x002fe2000cf61270 */
[----:B------:R-:W1:Y:S01]  /*57ca0*/  LDCU UR4, c[0x0][0x398] ;  /* 0x00007300ff0477ac */ /* 0x000e620008000800 */
[----:B------:R-:W1:Y:S01]  /*57cb0*/  LDCU UR18, c[0x0][0x398] ;  /* 0x00007300ff1277ac */ /* 0x000e620008000800 */
[----:B0-----:R-:W-:Y:S01]  /*57cc0*/  LEA R2, P0, R18, UR6, 0x1 ;  /* 0x0000000612027c11 */ /* 0x001fe2000f8008ff */
[----:B------:R-:W-:-:S03]  /*57cd0*/  VIADD R16, R26, 0x3f ;  /* 0x0000003f1a107836 */ /* 0x000fc60000000000 */
[----:B------:R-:W-:Y:S02]  /*57ce0*/  LEA.HI.X.SX32 R3, R18, UR7, 0x1, P0 ;  /* 0x0000000712037c11 */ /* 0x000fe400080f0eff */
[----:B------:R-:W-:Y:S01]  /*57cf0*/  ISETP.GE.AND P0, PT, R16, UR27, PT ;  /* 0x0000001b10007c0c */ /* 0x000fe2000bf06270 */
[----:B------:R-:W0:Y:S01]  /*57d00*/  LDCU UR27, c[0x0][0x398] ;  /* 0x00007300ff1b77ac */ /* 0x000e220008000800 */
[----:B------:R-:W-:-:S05]  /*57d10*/  IMAD.WIDE R16, R52, 0x2, R2 ;  /* 0x0000000234107825 */ /* 0x000fca00078e0202 */
[----:B------:R0:W-:Y:S02]  /*57d20*/  @P2 STG.E.U16 desc[UR8][R16.64], R5 ;  /* 0x0000000510002986 */ /* 0x0001e4000c101508 */
[C---:B0-----:R-:W-:Y:S02]  /*57d30*/  LEA R16, P2, R40.reuse, UR6, 0x1 ;  /* 0x0000000628107c11 */ /* 0x041fe4000f8408ff */
[----:B------:R-:W3:Y:S02]  /*57d40*/  LDL.LU R5, [R1+0x160] ;  /* 0x0001600001057983 */ /* 0x000ee40000300800 */
[----:B------:R-:W-:-:S03]  /*57d50*/  LEA.HI.X.SX32 R17, R40, UR7, 0x1, P2 ;  /* 0x0000000728117c11 */ /* 0x000fc600090f0eff */
[----:B------:R-:W-:-:S05]  /*57d60*/  IMAD.WIDE R18, R52, 0x2, R16 ;  /* 0x0000000234127825 */ /* 0x000fca00078e0210 */
[----:B------:R0:W-:Y:S01]  /*57d70*/  @P3 STG.E.U16 desc[UR8][R18.64], R41 ;  /* 0x0000002912003986 */ /* 0x0001e2000c101508 */
[----:B------:R-:W-:Y:S01]  /*57d80*/  ISETP.LT.AND P3, PT, R60, UR16, !P1 ;  /* 0x000000103c007c0c */ /* 0x000fe2000cf61270 */
[----:B------:R-:W1:Y:S01]  /*57d90*/  LDCU UR16, c[0x0][0x39c] ;  /* 0x00007380ff1077ac */ /* 0x000e620008000800 */
[----:B0-----:R-:W-:-:S05]  /*57da0*/  IMAD R19, R50, 0x20, R40 ;  /* 0x0000002032137824 */ /* 0x001fca00078e0228 */
[----:B------:R-:W-:Y:S01]  /*57db0*/  LEA R18, P2, R19, UR6, 0x1 ;  /* 0x0000000613127c11 */ /* 0x000fe2000f8408ff */
[----:B------:R-:W-:-:S03]  /*57dc0*/  IMAD R50, R50, 0x20, R19 ;  /* 0x0000002032327824 */ /* 0x000fc600078e0213 */
[----:B------:R-:W-:-:S03]  /*57dd0*/  LEA.HI.X.SX32 R19, R19, UR7, 0x1, P2 ;  /* 0x0000000713137c11 */ /* 0x000fc600090f0eff */
[----:B------:R-:W-:Y:S01]  /*57de0*/  IMAD.WIDE R40, R52, 0x2, R18 ;  /* 0x0000000234287825 */ /* 0x000fe200078e0212 */
[----:B------:R-:W-:Y:S01]  /*57df0*/  ISETP.LT.AND P1, PT, R59, UR14, !P1 ;  /* 0x0000000e3b007c0c */ /* 0x000fe2000cf21270 */
[----:B------:R-:W0:Y:S03]  /*57e00*/  LDCU UR14, c[0x0][0x398] ;  /* 0x00007300ff0e77ac */ /* 0x000e260008000800 */
[----:B----4-:R4:W-:Y:S01]  /*57e10*/  @P3 STG.E.U16 desc[UR8][R40.64], R4 ;  /* 0x0000000428003986 */ /* 0x0109e2000c101508 */
[----:B------:R-:W-:-:S03]  /*57e20*/  PRMT R53, R4, 0x7632, R53 ;  /* 0x0000763204357816 */ /* 0x000fc60000000035 */
[----:B----4-:R-:W4:Y:S01]  /*57e30*/  LDL.LU R4, [R1+0x150] ;  /* 0x0001500001047983 */ /* 0x010f220000300800 */
[----:B------:R-:W-:-:S04]  /*57e40*/  LEA R40, P2, R50, UR6, 0x1 ;  /* 0x0000000632287c11 */ /* 0x000fc8000f8408ff */
[----:B------:R-:W-:Y:S01]  /*57e50*/  LEA.HI.X.SX32 R41, R50, UR7, 0x1, P2 ;  /* 0x0000000732297c11 */ /* 0x000fe200090f0eff */
[----:B------:R-:W0:Y:S02]  /*57e60*/  LDCU.64 UR6, c[0x0][0x398] ;  /* 0x00007300ff0677ac */ /* 0x000e240008000a00 */
[----:B------:R-:W-:-:S05]  /*57e70*/  IMAD.WIDE R50, R52, 0x2, R40 ;  /* 0x0000000234327825 */ /* 0x000fca00078e0228 */
[----:B------:R0:W-:Y:S02]  /*57e80*/  @P1 STG.E.U16 desc[UR8][R50.64], R53 ;  /* 0x0000003532001986 */ /* 0x0001e4000c101508 */
[----:B0-----:R-:W-:-:S05]  /*57e90*/  VIADD R50, R26, 0x1 ;  /* 0x000000011a327836 */ /* 0x001fca0000000000 */
[----:B------:R-:W-:Y:S01]  /*57ea0*/  ISETP.GE.AND P1, PT, R50, UR11, PT ;  /* 0x0000000b32007c0c */ /* 0x000fe2000bf26270 */
[----:B------:R-:W0:Y:S03]  /*57eb0*/  LDCU.64 UR10, c[0x0][0x398] ;  /* 0x00007300ff0a77ac */ /* 0x000e260008000a00 */
[----:B------:R-:W-:Y:S01]  /*57ec0*/  ISETP.LT.AND P2, PT, R6, UR12, !P1 ;  /* 0x0000000c06007c0c */ /* 0x000fe2000cf41270 */
[----:B------:R-:W-:Y:S01]  /*57ed0*/  VIADD R52, R52, UR24 ;  /* 0x0000001834347c36 */ /* 0x000fe20008000000 */
[----:B--2---:R-:W-:Y:S01]  /*57ee0*/  PRMT R53, R8, 0x7632, R53 ;  /* 0x0000763208357816 */ /* 0x004fe20000000035 */
[----:B------:R-:W2:Y:S02]  /*57ef0*/  LDCU UR12, c[0x0][0x398] ;  /* 0x00007300ff0c77ac */ /* 0x000ea40008000800 */
[----:B------:R-:W-:-:S08]  /*57f00*/  IMAD.WIDE R50, R52, 0x2, R42 ;  /* 0x0000000234327825 */ /* 0x000fd000078e022a */
[----:B------:R1:W-:Y:S01]  /*57f10*/  @P2 STG.E.U16 desc[UR8][R50.64], R8 ;  /* 0x0000000832002986 */ /* 0x0003e2000c101508 */
[----:B0-----:R-:W-:Y:S01]  /*57f20*/  ISETP.LT.AND P2, PT, R39, UR10, !P1 ;  /* 0x0000000a27007c0c */ /* 0x001fe2000cf41270 */
[----:B------:R-:W0:Y:S01]  /*57f30*/  LDCU UR10, c[0x0][0x398] ;  /* 0x00007300ff0a77ac */ /* 0x000e220008000800 */
[C---:B-1----:R-:W-:Y:S01]  /*57f40*/  IMAD.WIDE R50, R52.reuse, 0x2, R44 ;  /* 0x0000000234327825 */ /* 0x042fe200078e022c */
[----:B------:R-:W2:Y:S10]  /*57f50*/  LDL.LU R8, [R1+0x1c4] ;  /* 0x0001c40001087983 */ /* 0x000eb40000300800 */
[----:B------:R1:W-:Y:S01]  /*57f60*/  @P2 STG.E.U16 desc[UR8][R50.64], R53 ;  /* 0x0000003532002986 */ /* 0x0003e2000c101508 */
[----:B------:R-:W-:Y:S01]  /*57f70*/  ISETP.LT.AND P2, PT, R27, UR6, !P1 ;  /* 0x000000061b007c0c */ /* 0x000fe2000cf41270 */
[----:B------:R-:W0:Y:S01]  /*57f80*/  LDCU UR6, c[0x0][0x398] ;  /* 0x00007300ff0677ac */ /* 0x000e220008000800 */
[----:B------:R-:W-:Y:S01]  /*57f90*/  ISETP.LT.AND P3, PT, R35, UR26, !P1 ;  /* 0x0000001a23007c0c */ /* 0x000fe2000cf61270 */
[----:B------:R-:W0:Y:S01]  /*57fa0*/  LDCU UR26, c[0x0][0x398] ;  /* 0x00007300ff1a77ac */ /* 0x000e220008000800 */
[----:B-1----:R-:W-:Y:S01]  /*57fb0*/  IMAD.WIDE R50, R52, 0x2, R46 ;  /* 0x0000000234327825 */ /* 0x002fe200078e022e */
[----:B------:R-:W-:-:S08]  /*57fc0*/  PRMT R53, R7, 0x7632, R53 ;  /* 0x0000763207357816 */ /* 0x000fd00000000035 */
[----:B------:R1:W-:Y:S01]  /*57fd0*/  @P2 STG.E.U16 desc[UR8][R50.64], R7 ;  /* 0x0000000732002986 */ /* 0x0003e2000c101508 */
[----:B------:R-:W-:Y:S01]  /*57fe0*/  ISETP.LT.AND P2, PT, R31, UR28, !P1 ;  /* 0x0000001c1f007c0c */ /* 0x000fe2000cf41270 */
[----:B------:R-:W0:Y:S02]  /*57ff0*/  LDCU UR28, c[0x0][0x398] ;  /* 0x00007300ff1c77ac */ /* 0x000e240008000800 */
[----:B-1----:R-:W2:Y:S01]  /*58000*/  LDL.LU R7, [R1+0x1b4] ;  /* 0x0001b40001077983 */ /* 0x002ea20000300800 */
[----:B------:R-:W-:-:S05]  /*58010*/  IMAD.WIDE R50, R52, 0x2, R48 ;  /* 0x0000000234327825 */ /* 0x000fca00078e0230 */
[----:B------:R1:W-:Y:S02]  /*58020*/  @P3 STG.E.U16 desc[UR8][R50.64], R53 ;  /* 0x0000003532003986 */ /* 0x0003e4000c101508 */
[----:B-1----:R-:W-:Y:S01]  /*58030*/  IMAD.WIDE R50, R52, 0x2, R2 ;  /* 0x0000000234327825 */ /* 0x002fe200078e0202 */
[----:B---3--:R-:W-:-:S04]  /*58040*/  PRMT R53, R5, 0x7632, R53 ;  /* 0x0000763205357816 */ /* 0x008fc80000000035 */
[----:B------:R1:W-:Y:S01]  /*58050*/  @P2 STG.E.U16 desc[UR8][R50.64], R5 ;  /* 0x0000000532002986 */ /* 0x0003e2000c101508 */
[----:B------:R-:W-:Y:S01]  /*58060*/  ISETP.LT.AND P2, PT, R61, UR30, !P1 ;  /* 0x0000001e3d007c0c */ /* 0x000fe2000cf41270 */
[----:B------:R-:W3:Y:S02]  /*58070*/  LDCU UR30, c[0x0][0x398] ;  /* 0x00007300ff1e77ac */ /* 0x000ee40008000800 */
[----:B-1----:R-:W3:Y:S01]  /*58080*/  LDL.LU R5, [R1+0x1a4] ;  /* 0x0001a40001057983 */ /* 0x002ee20000300800 */
[----:B------:R-:W-:-:S09]  /*58090*/  IMAD.WIDE R50, R52, 0x2, R16 ;  /* 0x0000000234327825 */ /* 0x000fd200078e0210 */
[----:B------:R1:W-:Y:S01]  /*580a0*/  @P2 STG.E.U16 desc[UR8][R50.64], R53 ;  /* 0x0000003532002986 */ /* 0x0003e2000c101508 */
[----:B------:R-:W-:Y:S01]  /*580b0*/  ISETP.LT.AND P2, PT, R60, UR4, !P1 ;  /* 0x000000043c007c0c */ /* 0x000fe2000cf41270 */
[----:B------:R-:W0:Y:S01]  /*580c0*/  LDCU UR4, c[0x0][0x39c] ;  /* 0x00007380ff0477ac */ /* 0x000e220008000800 */
[----:B-1----:R-:W-:-:S11]  /*580d0*/  IMAD.WIDE R50, R52, 0x2, R18 ;  /* 0x0000000234327825 */ /* 0x002fd600078e0212 */
[----:B----4-:R1:W-:Y:S01]  /*580e0*/  @P2 STG.E.U16 desc[UR8][R50.64], R4 ;  /* 0x0000000432002986 */ /* 0x0103e2000c101508 */
[----:B------:R-:W-:-:S03]  /*580f0*/  PRMT R53, R4, 0x7632, R53 ;  /* 0x0000763204357816 */ /* 0x000fc60000000035 */
[----:B-1----:R-:W4:Y:S01]  /*58100*/  LDL.LU R4, [R1+0x194] ;  /* 0x0001940001047983 */ /* 0x002f220000300800 */
[----:B0-----:R-:W-:Y:S01]  /*58110*/  ISETP.LT.AND P1, PT, R59, UR6, !P1 ;  /* 0x000000063b007c0c */ /* 0x001fe2000cf21270 */
[----:B------:R-:W0:Y:S01]  /*58120*/  LDCU UR6, c[0x0][0x398] ;  /* 0x00007300ff0677ac */ /* 0x000e220008000800 */
[----:B------:R-:W-:-:S11]  /*58130*/  IMAD.WIDE R50, R52, 0x2, R40 ;  /* 0x0000000234327825 */ /* 0x000fd600078e0228 */
[----:B------:R1:W-:Y:S02]  /*58140*/  @P1 STG.E.U16 desc[UR8][R50.64], R53 ;  /* 0x0000003532001986 */ /* 0x0003e4000c101508 */
[----:B-1----:R-:W-:-:S05]  /*58150*/  VIADD R50, R26, 0x2 ;  /* 0x000000021a327836 */ /* 0x002fca0000000000 */
[----:B------:R-:W-:Y:S01]  /*58160*/  ISETP.GE.AND P1, PT, R50, UR4, PT ;  /* 0x0000000432007c0c */ /* 0x000fe2000bf26270 */
[----:B------:R-:W1:Y:S03]  /*58170*/  LDCU UR4, c[0x0][0x398] ;  /* 0x00007300ff0477ac */ /* 0x000e660008000800 */
[----:B0-----:R-:W-:Y:S01]  /*58180*/  ISETP.LT.AND P2, PT, R6, UR6, !P1 ;  /* 0x0000000606007c0c */ /* 0x001fe2000cf41270 */
[----:B------:R-:W-:Y:S01]  /*58190*/  VIADD R52, R52, UR24 ;  /* 0x0000001834347c36 */ /* 0x000fe20008000000 */
[----:B------:R-:W0:Y:S01]  /*581a0*/  LDCU UR6, c[0x0][0x398] ;  /* 0x00007300ff0677ac */ /* 0x000e220008000800 */
[----:B------:R-:W-:Y:S02]  /*581b0*/  ISETP.LT.AND P3, PT, R39, UR10, !P1 ;  /* 0x0000000a27007c0c */ /* 0x000fe4000cf61270 */
[----:B------:R-:W-:Y:S01]  /*581c0*/  IMAD.WIDE R50, R52, 0x2, R42 ;  /* 0x0000000234327825 */ /* 0x000fe200078e022a */
[----:B------:R-:W0:Y:S07]  /*581d0*/  LDCU UR10, c[0x0][0x398] ;  /* 0x00007300ff0a77ac */ /* 0x000e2e0008000800 */
[----:B--2---:R2:W-:Y:S01]  /*581e0*/  @P2 STG.E.U16 desc[UR8][R50.64], R8 ;  /* 0x0000000832002986 */ /* 0x0045e2000c101508 */
[----:B------:R-:W-:-:S02]  /*581f0*/  PRMT R53, R8, 0x7632, R53 ;  /* 0x0000763208357816 */ /* 0x000fc40000000035 */
[----:B-1----:R-:W-:Y:S01]  /*58200*/  ISETP.LT.AND P2, PT, R27, UR4, !P1 ;  /* 0x000000041b007c0c */ /* 0x002fe2000cf41270 */
[----:B------:R-:W1:Y:S01]  /*58210*/  LDCU UR4, c[0x0][0x398] ;  /* 0x00007300ff0477ac */ /* 0x000e620008000800 */
[----:B--2---:R-:W2:Y:S01]  /*58220*/  LDL.LU R8, [R1+0x184] ;  /* 0x0001840001087983 */ /* 0x004ea20000300800 */
[----:B------:R-:W-:-:S05]  /*58230*/  IMAD.WIDE R50, R52, 0x2, R44 ;  /* 0x0000000234327825 */ /* 0x000fca00078e022c */
[----:B------:R1:W-:Y:S01]  /*58240*/  @P3 STG.E.U16 desc[UR8][R50.64], R53 ;  /* 0x0000003532003986 */ /* 0x0003e2000c101508 */
[----:B0-----:R-:W-:Y:S01]  /*58250*/  ISETP.LT.AND P3, PT, R35, UR6, !P1 ;  /* 0x0000000623007c0c */ /* 0x001fe2000cf61270 */
[----:B------:R-:W0:Y:S01]  /*58260*/  LDCU UR6, c[0x0][0x398] ;  /* 0x00007300ff0677ac */ /* 0x000e220008000800 */
[----:B-1----:R-:W-:Y:S01]  /*58270*/  IMAD.WIDE R50, R52, 0x2, R46 ;  /* 0x0000000234327825 */ /* 0x002fe200078e022e */
[----:B------:R-:W-:-:S04]  /*58280*/  PRMT R53, R7, 0x7632, R53 ;  /* 0x0000763207357816 */ /* 0x000fc80000000035 */
        /* <DEDUP_REMOVED lines=11> */
[----:B-1----:R-:W2:Y:S01]  /*58340*/  LDL.LU R5, [R1+0x164] ;  /* 0x0001640001057983 */ /* 0x002ea20000300800 */
[----:B------:R-:W-:-:S09]  /*58350*/  IMAD.WIDE R50, R52, 0x2, R16 ;  /* 0x0000000234327825 */ /* 0x000fd200078e0210 */
[----:B------:R1:W-:Y:S01]  /*58360*/  @P2 STG.E.U16 desc[UR8][R50.64], R53 ;  /* 0x0000003532002986 */ /* 0x0003e2000c101508 */
[----:B0-----:R-:W-:Y:S01]  /*58370*/  ISETP.LT.AND P2, PT, R60, UR6, !P1 ;  /* 0x000000063c007c0c */ /* 0x001fe2000cf41270 */
[----:B------:R-:W0:Y:S01]  /*58380*/  LDCU UR6, c[0x0][0x398] ;  /* 0x00007300ff0677ac */ /* 0x000e220008000800 */
[----:B-1----:R-:W-:-:S11]  /*58390*/  IMAD.WIDE R50, R52, 0x2, R18 ;  /* 0x0000000234327825 */ /* 0x002fd600078e0212 */
[----:B----4-:R1:W-:Y:S01]  /*583a0*/  @P2 STG.E.U16 desc[UR8][R50.64], R4 ;  /* 0x0000000432002986 */ /* 0x0103e2000c101508 */
[----:B------:R-:W-:-:S03]  /*583b0*/  PRMT R53, R4, 0x7632, R53 ;  /* 0x0000763204357816 */ /* 0x000fc60000000035 */
[----:B-1----:R-:W4:Y:S01]  /*583c0*/  LDL.LU R4, [R1+0x154] ;  /* 0x0001540001047983 */ /* 0x002f220000300800 */
[----:B---3--:R-:W-:Y:S01]  /*583d0*/  ISETP.LT.AND P1, PT, R59, UR4, !P1 ;  /* 0x000000043b007c0c */ /* 0x008fe2000cf21270 */
[----:B------:R-:W1:Y:S01]  /*583e0*/  LDCU UR4, c[0x0][0x39c] ;  /* 0x00007380ff0477ac */ /* 0x000e620008000800 */
[----:B------:R-:W-:-:S11]  /*583f0*/  IMAD.WIDE R50, R52, 0x2, R40 ;  /* 0x0000000234327825 */ /* 0x000fd600078e0228 */
[----:B------:R3:W-:Y:S02]  /*58400*/  @P1 STG.E.U16 desc[UR8][R50.64], R53 ;  /* 0x0000003532001986 */ /* 0x0007e4000c101508 */
[----:B---3--:R-:W-:-:S05]  /*58410*/  VIADD R50, R26, 0x3 ;  /* 0x000000031a327836 */ /* 0x008fca0000000000 */
[----:B-1----:R-:W-:Y:S01]  /*58420*/  ISETP.GE.AND P1, PT, R50, UR4, PT ;  /* 0x0000000432007c0c */ /* 0x002fe2000bf26270 */
[----:B------:R-:W1:Y:S03]  /*58430*/  LDCU UR4, c[0x0][0x398] ;  /* 0x00007300ff0477ac */ /* 0x000e660008000800 */
[----:B0-----:R-:W-:Y:S01]  /*58440*/  ISETP.LT.AND P2, PT, R6, UR6, !P1 ;  /* 0x0000000606007c0c */ /* 0x001fe2000cf41270 */
[----:B------:R-:W-:Y:S01]  /*58450*/  VIADD R52, R52, UR24 ;  /* 0x0000001834347c36 */ /* 0x000fe20008000000 */
[----:B------:R-:W0:Y:S01]  /*58460*/  LDCU UR6, c[0x0][0x398] ;  /* 0x00007300ff0677ac */ /* 0x000e220008000800 */
[----:B------:R-:W-:Y:S02]  /*58470*/  ISETP.LT.AND P3, PT, R39, UR10, !P1 ;  /* 0x0000000a27007c0c */ /* 0x000fe4000cf61270 */
[----:B------:R-:W-:Y:S01]  /*58480*/  IMAD.WIDE R50, R52, 0x2, R42 ;  /* 0x0000000234327825 */ /* 0x000fe200078e022a */
[----:B------:R-:W3:Y:S07]  /*58490*/  LDCU UR10, c[0x0][0x398] ;  /* 0x00007300ff0a77ac */ /* 0x000eee0008000800 */
[----:B--2---:R2:W-:Y:S01]  /*584a0*/  @P2 STG.E.U16 desc[UR8][R50.64], R8 ;  /* 0x0000000832002986 */ /* 0x0045e2000c101508 */
[----:B-1----:R-:W-:Y:S01]  /*584b0*/  ISETP.LT.AND P2, PT, R27, UR4, !P1 ;  /* 0x000000041b007c0c */ /* 0x002fe2000cf41270 */
[----:B------:R-:W1:Y:S01]  /*584c0*/  LDCU UR4, c[0x0][0x398] ;  /* 0x00007300ff0477ac */ /* 0x000e620008000800 */
[----:B------:R-:W-:Y:S01]  /*584d0*/  PRMT R53, R8, 0x7632, R53 ;  /* 0x0000763208357816 */ /* 0x000fe20000000035 */
[----:B--2---:R-:W-:-:S05]  /*584e0*/  IMAD.WIDE R50, R52, 0x2, R44 ;  /* 0x0000000234327825 */ /* 0x004fca00078e022c */
[----:B------:R2:W-:Y:S01]  /*584f0*/  @P3 STG.E.U16 desc[UR8][R50.64], R53 ;  /* 0x0000003532003986 */ /* 0x0005e2000c101508 */
[----:B0-----:R-:W-:Y:S01]  /*58500*/  ISETP.LT.AND P3, PT, R35, UR6, !P1 ;  /* 0x0000000623007c0c */ /* 0x001fe2000cf61270 */
[----:B------:R-:W0:Y:S01]  /*58510*/  LDCU UR6, c[0x0][0x398] ;  /* 0x00007300ff0677ac */ /* 0x000e220008000800 */
[----:B--2---:R-:W-:-:S05]  /*58520*/  IMAD.WIDE R50, R52, 0x2, R46 ;  /* 0x0000000234327825 */ /* 0x004fca00078e022e */
[----:B------:R2:W-:Y:S01]  /*58530*/  @P2 STG.E.U16 desc[UR8][R50.64], R7 ;  /* 0x0000000732002986 */ /* 0x0005e2000c101508 */
[----:B---3--:R-:W-:Y:S01]  /*58540*/  ISETP.LT.AND P2, PT, R31, UR10, !P1 ;  /* 0x0000000a1f007c0c */ /* 0x008fe2000cf41270 */
[----:B------:R-:W3:Y:S01]  /*58550*/  LDCU UR10, c[0x0][0x398] ;  /* 0x00007300ff0a77ac */ /* 0x000ee20008000800 */
[----:B------:R-:W-:Y:S01]  /*58560*/  PRMT R53, R7, 0x7632, R53 ;  /* 0x0000763207357816 */ /* 0x000fe20000000035 */
[C---:B--2---:R-:W-:Y:S01]  /*58570*/  IMAD.WIDE R50, R52.reuse, 0x2, R48 ;  /* 0x0000000234327825 */ /* 0x044fe200078e0230 */
[----:B------:R-:W2:Y:S04]  /*58580*/  LDL.LU R7, [R1+0x1c8] ;  /* 0x0001c80001077983 */ /* 0x000ea80000300800 */
[----:B------:R0:W-:Y:S02]  /*58590*/  @P3 STG.E.U16 desc[UR8][R50.64], R53 ;  /* 0x0000003532003986 */ /* 0x0001e4000c101508 */
[----:B0-----:R-:W-:-:S05]  /*585a0*/  IMAD.WIDE R50, R52, 0x2, R2 ;  /* 0x0000000234327825 */ /* 0x001fca00078e0202 */
[----:B------:R0:W-:Y:S01]  /*585b0*/  @P2 STG.E.U16 desc[UR8][R50.64], R5 ;  /* 0x0000000532002986 */ /* 0x0001e2000c101508 */
[----:B-1----:R-:W-:Y:S01]  /*585c0*/  ISETP.LT.AND P2, PT, R61, UR4, !P1 ;  /* 0x000000043d007c0c */ /* 0x002fe2000cf41270 */
[----:B------:R-:W1:Y:S01]  /*585d0*/  LDCU UR4, c[0x0][0x398] ;  /* 0x00007300ff0477ac */ /* 0x000e620008000800 */
[----:B------:R-:W-:Y:S01]  /*585e0*/  PRMT R53, R5, 0x7632, R53 ;  /* 0x0000763205357816 */ /* 0x000fe20000000035 */
[----:B0-----:R-:W-:Y:S01]  /*585f0*/  IMAD.WIDE R50, R52, 0x2, R16 ;  /* 0x0000000234327825 */ /* 0x001fe200078e0210 */
[----:B------:R-:W2:Y:S09]  /*58600*/  LDL.LU R5, [R1+0x1b8] ;  /* 0x0001b80001057983 */ /* 0x000eb20000300800 */
[----:B------:R0:W-:Y:S01]  /*58610*/  @P2 STG.E.U16 desc[UR8][R50.64], R53 ;  /* 0x0000003532002986 */ /* 0x0001e2000c101508 */
[----:B------:R-:W-:Y:S01]  /*58620*/  ISETP.LT.AND P2, PT, R60, UR6, !P1 ;  /* 0x000000063c007c0c */ /* 0x000fe2000cf41270 */
[----:B------:R-:W1:Y:S01]  /*58630*/  LDCU UR6, c[0x0][0x398] ;  /* 0x00007300ff0677ac */ /* 0x000e620008000800 */
[----:B0-----:R-:W-:-:S11]  /*58640*/  IMAD.WIDE R50, R52, 0x2, R18 ;  /* 0x0000000234327825 */ /* 0x001fd600078e0212 */
[----:B----4-:R0:W-:Y:S01]  /*58650*/  @P2 STG.E.U16 desc[UR8][R50.64], R4 ;  /* 0x0000000432002986 */ /* 0x0101e2000c101508 */
[----:B------:R-:W-:-:S03]  /*58660*/  PRMT R53, R4, 0x7632, R53 ;  /* 0x0000763204357816 */ /* 0x000fc60000000035 */
[----:B0-----:R-:W4:Y:S01]  /*58670*/  LDL.LU R4, [R1+0x1a8] ;  /* 0x0001a80001047983 */ /* 0x001f220000300800 */
[----:B-1----:R-:W-:Y:S01]  /*58680*/  ISETP.LT.AND P1, PT, R59, UR4, !P1 ;  /* 0x000000043b007c0c */ /* 0x002fe2000cf21270 */
[----:B------:R-:W0:Y:S01]  /*58690*/  LDCU UR4, c[0x0][0x39c] ;  /* 0x00007380ff0477ac */ /* 0x000e220008000800 */
[----:B------:R-:W-:Y:S01]  /*586a0*/  IMAD.WIDE R50, R52, 0x2, R40 ;  /* 0x0000000234327825 */ /* 0x000fe200078e0228 */
[----:B------:R-:W4:Y:S10]  /*586b0*/  LDL.LU R8, [R1+0x198] ;  /* 0x0001980001087983 */ /* 0x000f340000300800 */
[----:B------:R1:W-:Y:S02]  /*586c0*/  @P1 STG.E.U16 desc[UR8][R50.64], R53 ;  /* 0x0000003532001986 */ /* 0x0003e4000c101508 */
[----:B-1----:R-:W-:-:S05]  /*586d0*/  VIADD R50, R26, 0x4 ;  /* 0x000000041a327836 */ /* 0x002fca0000000000 */
[----:B0-----:R-:W-:Y:S01]  /*586e0*/  ISETP.GE.AND P1, PT, R50, UR4, PT ;  /* 0x0000000432007c0c */ /* 0x001fe2000bf26270 */
[----:B------:R-:W0:Y:S03]  /*586f0*/  LDCU UR4, c[0x0][0x398] ;  /* 0x00007300ff0477ac */ /* 0x000e260008000800 */
[----:B------:R-:W-:Y:S01]  /*58700*/  ISETP.LT.AND P2, PT, R6, UR6, !P1 ;  /* 0x0000000606007c0c */ /* 0x000fe2000cf41270 */
[----:B------:R-:W-:Y:S01]  /*58710*/  VIADD R50, R52, UR24 ;  /* 0x0000001834327c36 */ /* 0x000fe20008000000 */
[----:B------:R-:W1:Y:S01]  /*58720*/  LDCU UR6, c[0x0][0x398] ;  /* 0x00007300ff0677ac */ /* 0x000e620008000800 */
[----:B---3--:R-:W-:Y:S02]  /*58730*/  ISETP.LT.AND P3, PT, R39, UR10, !P1 ;  /* 0x0000000a27007c0c */ /* 0x008fe4000cf61270 */
[----:B------:R-:W-:Y:S01]  /*58740*/  IMAD.WIDE R52, R50, 0x2, R42 ;  /* 0x0000000232347825 */ /* 0x000fe200078e022a */
[----:B------:R-:W3:Y:S07]  /*58750*/  LDCU UR10, c[0x0][0x398] ;  /* 0x00007300ff0a77ac */ /* 0x000eee0008000800 */
[----:B--2---:R2:W-:Y:S01]  /*58760*/  @P2 STG.E.U16 desc[UR8][R52.64], R7 ;  /* 0x0000000734002986 */ /* 0x0045e2000c101508 */
[----:B------:R-:W-:-:S02]  /*58770*/  PRMT R51, R7, 0x7632, R51 ;  /* 0x0000763207337816 */ /* 0x000fc40000000033 */
[----:B0-----:R-:W-:Y:S01]  /*58780*/  ISETP.LT.AND P2, PT, R27, UR4, !P1 ;  /* 0x000000041b007c0c */ /* 0x001fe2000cf41270 */
[----:B------:R-:W0:Y:S01]  /*58790*/  LDCU UR4, c[0x0][0x398] ;  /* 0x00007300ff0477ac */ /* 0x000e220008000800 */
[----:B--2---:R-:W2:Y:S01]  /*587a0*/  LDL.LU R7, [R1+0x188] ;  /* 0x0001880001077983 */ /* 0x004ea20000300800 */
[----:B------:R-:W-:-:S05]  /*587b0*/  IMAD.WIDE R52, R50, 0x2, R44 ;  /* 0x0000000232347825 */ /* 0x000fca00078e022c */
[----:B------:R0:W-:Y:S01]  /*587c0*/  @P3 STG.E.U16 desc[UR8][R52.64], R51 ;  /* 0x0000003334003986 */ /* 0x0001e2000c101508 */
[----:B-1----:R-:W-:Y:S01]  /*587d0*/  ISETP.LT.AND P3, PT, R35, UR6, !P1 ;  /* 0x0000000623007c0c */ /* 0x002fe2000cf61270 */
[----:B------:R-:W1:Y:S01]  /*587e0*/  LDCU UR6, c[0x0][0x398] ;  /* 0x00007300ff0677ac */ /* 0x000e620008000800 */
[----:B0-----:R-:W-:-:S05]  /*587f0*/  IMAD.WIDE R52, R50, 0x2, R46 ;  /* 0x0000000232347825 */ /* 0x001fca00078e022e */
[----:B------:R0:W-:Y:S01]  /*58800*/  @P2 STG.E.U16 desc[UR8][R52.64], R5 ;  /* 0x0000000534002986 */ /* 0x0001e2000c101508 */
[----:B------:R-:W-:Y:S02]  /*58810*/  PRMT R51, R5, 0x7632, R51 ;  /* 0x0000763205337816 */ /* 0x000fe40000000033 */
[----:B---3--:R-:W-:Y:S01]  /*58820*/  ISETP.LT.AND P2, PT, R31, UR10, !P1 ;  /* 0x0000000a1f007c0c */ /* 0x008fe2000cf41270 */
[----:B------:R-:W3:Y:S01]  /*58830*/  LDCU UR10, c[0x0][0x398] ;  /* 0x00007300ff0a77ac */ /* 0x000ee20008000800 */
[----:B0-----:R-:W2:Y:S01]  /*58840*/  LDL.LU R5, [R1+0x178] ;  /* 0x0001780001057983 */ /* 0x001ea20000300800 */
[----:B------:R-:W-:-:S05]  /*58850*/  IMAD.WIDE R52, R50, 0x2, R48 ;  /* 0x0000000232347825 */ /* 0x000fca00078e0230 */
[----:B------:R0:W-:Y:S02]  /*58860*/  @P3 STG.E.U16 desc[UR8][R52.64], R51 ;  /* 0x0000003334003986 */ /* 0x0001e4000c101508 */
[----:B0-----:R-:W-:-:S05]  /*58870*/  IMAD.WIDE R52, R50, 0x2, R2 ;  /* 0x0000000232347825 */ /* 0x001fca00078e0202 */
[----:B----4-:R0:W-:Y:S01]  /*58880*/  @P2 STG.E.U16 desc[UR8][R52.64], R4 ;  /* 0x0000000434002986 */ /* 0x0101e2000c101508 */
[----:B------:R-:W-:-:S03]  /*58890*/  PRMT R51, R4, 0x7632, R51 ;  /* 0x0000763204337816 */ /* 0x000fc60000000033 */
[----:B0-----:R-:W4:Y:S01]  /*588a0*/  LDL.LU R4, [R1+0x168] ;  /* 0x0001680001047983 */ /* 0x001f220000300800 */
[----:B------:R-:W-:Y:S01]  /*588b0*/  ISETP.LT.AND P2, PT, R61, UR4, !P1 ;  /* 0x000000043d007c0c */ /* 0x000fe2000cf41270 */
[----:B------:R-:W0:Y:S01]  /*588c0*/  LDCU UR4, c[0x0][0x398] ;  /* 0x00007300ff0477ac */ /* 0x000e220008000800 */
[----:B------:R-:W-:-:S11]  /*588d0*/  IMAD.WIDE R52, R50, 0x2, R16 ;  /* 0x0000000232347825 */ /* 0x000fd600078e0210 */
[----:B------:R3:W-:Y:S01]  /*588e0*/  @P2 STG.E.U16 desc[UR8][R52.64], R51 ;  /* 0x0000003334002986 */ /* 0x0007e2000c101508 */
[----:B-1----:R-:W-:Y:S01]  /*588f0*/  ISETP.LT.AND P2, PT, R60, UR6, !P1 ;  /* 0x000000063c007c0c */ /* 0x002fe2000cf41270 */
[----:B------:R-:W1:Y:S01]  /*58900*/  LDCU UR6, c[0x0][0x398] ;  /* 0x00007300ff0677ac */ /* 0x000e620008000800 */
[----:B0-----:R-:W-:Y:S01]  /*58910*/  ISETP.LT.AND P1, PT, R59, UR4, !P1 ;  /* 0x000000043b007c0c */ /* 0x001fe2000cf21270 */
[----:B------:R-:W0:Y:S01]  /*58920*/  LDCU UR4, c[0x0][0x39c] ;  /* 0x00007380ff0477ac */ /* 0x000e220008000800 */
[----:B---3--:R-:W-:Y:S01]  /*58930*/  IMAD.WIDE R52, R50, 0x2, R18 ;  /* 0x0000000232347825 */ /* 0x008fe200078e0212 */
[----:B------:R-:W-:-:S08]  /*58940*/  PRMT R51, R8, 0x7632, R51 ;  /* 0x0000763208337816 */ /* 0x000fd00000000033 */
[----:B------:R3:W-:Y:S02]  /*58950*/  @P2 STG.E.U16 desc[UR8][R52.64], R8 ;  /* 0x0000000834002986 */ /* 0x0007e4000c101508 */
[----:B---3--:R-:W-:-:S05]  /*58960*/  IMAD.WIDE R52, R50, 0x2, R40 ;  /* 0x0000000232347825 */ /* 0x008fca00078e0228 */
[----:B------:R3:W-:Y:S02]  /*58970*/  @P1 STG.E.U16 desc[UR8][R52.64], R51 ;  /* 0x0000003334001986 */ /* 0x0007e4000c101508 */
[----:B---3--:R-:W-:-:S05]  /*58980*/  VIADD R51, R26, 0x5 ;  /* 0x000000051a337836 */ /* 0x008fca0000000000 */
[----:B0-----:R-:W-:Y:S01]  /*58990*/  ISETP.GE.AND P1, PT, R51, UR4, PT ;  /* 0x0000000433007c0c */ /* 0x001fe2000bf26270 */
[----:B------:R-:W0:Y:S03]  /*589a0*/  LDCU UR4, c[0x0][0x398] ;  /* 0x00007300ff0477ac */ /* 0x000e260008000800 */
[----:B-1----:R-:W-:Y:S01]  /*589b0*/  ISETP.LT.AND P2, PT, R6, UR6, !P1 ;  /* 0x0000000606007c0c */ /* 0x002fe2000cf41270 */
[----:B------:R-:W-:Y:S01]  /*589c0*/  VIADD R50, R50, UR24 ;  /* 0x0000001832327c36 */ /* 0x000fe20008000000 */
[----:B------:R-:W1:Y:S01]  /*589d0*/  LDCU UR6, c[0x0][0x398] ;  /* 0x00007300ff0677ac */ /* 0x000e620008000800 */
[----:B------:R-:W-:Y:S02]  /*589e0*/  ISETP.LT.AND P3, PT, R39, UR10, !P1 ;  /* 0x0000000a27007c0c */ /* 0x000fe4000cf61270 */
[C---:B------:R-:W-:Y:S01]  /*589f0*/  IMAD.WIDE R52, R50.reuse, 0x2, R42 ;  /* 0x0000000232347825 */ /* 0x040fe200078e022a */
[----:B------:R-:W3:Y:S07]  /*58a00*/  LDCU UR10, c[0x0][0x398] ;  /* 0x00007300ff0a77ac */ /* 0x000eee0008000800 */
[----:B--2---:R2:W-:Y:S01]  /*58a10*/  @P2 STG.E.U16 desc[UR8][R52.64], R7 ;  /* 0x0000000734002986 */ /* 0x0045e2000c101508 */
[----:B0-----:R-:W-:Y:S01]  /*58a20*/  ISETP.LT.AND P2, PT, R27, UR4, !P1 ;  /* 0x000000041b007c0c */ /* 0x001fe2000cf41270 */
[----:B------:R-:W0:Y:S01]  /*58a30*/  LDCU UR4, c[0x0][0x398] ;  /* 0x00007300ff0477ac */ /* 0x000e220008000800 */
[----:B------:R-:W-:Y:S01]  /*58a40*/  PRMT R51, R7, 0x7632, R51 ;  /* 0x0000763207337816 */ /* 0x000fe20000000033 */
[C---:B--2---:R-:W-:Y:S01]  /*58a50*/  IMAD.WIDE R52, R50.reuse, 0x2, R44 ;  /* 0x0000000232347825 */ /* 0x044fe200078e022c */
[----:B------:R-:W2:Y:S04]  /*58a60*/  LDL.LU R7, [R1+0x158] ;  /* 0x0001580001077983 */ /* 0x000ea80000300800 */
[----:B------:R0:W-:Y:S01]  /*58a70*/  @P3 STG.E.U16 desc[UR8][R52.64], R51 ;  /* 0x0000003334003986 */ /* 0x0001e2000c101508 */
[----:B-1----:R-:W-:Y:S01]  /*58a80*/  ISETP.LT.AND P3, PT, R35, UR6, !P1 ;  /* 0x0000000623007c0c */ /* 0x002fe2000cf61270 */
[----:B------:R-:W1:Y:S01]  /*58a90*/  LDCU UR6, c[0x0][0x398] ;  /* 0x00007300ff0677ac */ /* 0x000e620008000800 */
[----:B0-----:R-:W-:-:S05]  /*58aa0*/  IMAD.WIDE R52, R50, 0x2, R46 ;  /* 0x0000000232347825 */ /* 0x001fca00078e022e */
[----:B------:R0:W-:Y:S01]  /*58ab0*/  @P2 STG.E.U16 desc[UR8][R52.64], R5 ;  /* 0x0000000534002986 */ /* 0x0001e2000c101508 */
[----:B---3--:R-:W-:Y:S01]  /*58ac0*/  ISETP.LT.AND P2, PT, R31, UR10, !P1 ;  /* 0x0000000a1f007c0c */ /* 0x008fe2000cf41270 */
[C---:B------:R-:W-:Y:S01]  /*58ad0*/  VIADD R54, R50.reuse, UR24 ;  /* 0x0000001832367c36 */ /* 0x040fe20008000000 */
[----:B------:R-:W-:Y:S01]  /*58ae0*/  PRMT R51, R5, 0x7632, R51 ;  /* 0x0000763205337816 */ /* 0x000fe20000000033 */
[----:B------:R-:W3:Y:S01]  /*58af0*/  LDCU UR10, c[0x0][0x398] ;  /* 0x00007300ff0a77ac */ /* 0x000ee20008000800 */
[C---:B0-----:R-:W-:Y:S01]  /*58b00*/  IMAD.WIDE R52, R50.reuse, 0x2, R48 ;  /* 0x0000000232347825 */ /* 0x041fe200078e0230 */
[----:B------:R-:W3:Y:S04]  /*58b10*/  LDL.LU R5, [R1+0x1cc] ;  /* 0x0001cc0001057983 */ /* 0x000ee80000300800 */
[----:B------:R0:W-:Y:S02]  /*58b20*/  @P3 STG.E.U16 desc[UR8][R52.64], R51 ;  /* 0x0000003334003986 */ /* 0x0001e4000c101508 */
[----:B0-----:R-:W-:-:S05]  /*58b30*/  IMAD.WIDE R52, R50, 0x2, R2 ;  /* 0x0000000232347825 */ /* 0x001fca00078e0202 */
[----:B----4-:R0:W-:Y:S01]  /*58b40*/  @P2 STG.E.U16 desc[UR8][R52.64], R4 ;  /* 0x0000000434002986 */ /* 0x0101e2000c101508 */
[----:B------:R-:W-:-:S03]  /*58b50*/  PRMT R51, R4, 0x7632, R51 ;  /* 0x0000763204337816 */ /* 0x000fc60000000033 */
[----:B0-----:R-:W4:Y:S01]  /*58b60*/  LDL.LU R4, [R1+0x1bc] ;  /* 0x0001bc0001047983 */ /* 0x001f220000300800 */
[----:B------:R-:W-:Y:S01]  /*58b70*/  ISETP.LT.AND P3, PT, R61, UR4, !P1 ;  /* 0x000000043d007c0c */ /* 0x000fe2000cf61270 */
[----:B------:R-:W-:Y:S01]  /*58b80*/  IMAD.WIDE R52, R50, 0x2, R16 ;  /* 0x0000000232347825 */ /* 0x000fe200078e0210 */
[----:B------:R-:W0:Y:S11]  /*58b90*/  LDCU UR4, c[0x0][0x398] ;  /* 0x00007300ff0477ac */ /* 0x000e360008000800 */
[----:B------:R0:W-:Y:S01]  /*58ba0*/  @P3 STG.E.U16 desc[UR8][R52.64], R51 ;  /* 0x0000003334003986 */ /* 0x0001e2000c101508 */
[----:B-1----:R-:W-:Y:S01]  /*58bb0*/  ISETP.LT.AND P3, PT, R60, UR6, !P1 ;  /* 0x000000063c007c0c */ /* 0x002fe2000cf61270 */
[----:B------:R-:W1:Y:S01]  /*58bc0*/  LDCU UR6, c[0x0][0x398] ;  /* 0x00007300ff0677ac */ /* 0x000e620008000800 */
[----:B------:R-:W-:Y:S01]  /*58bd0*/  ISETP.LT.AND P1, PT, R59, UR40, !P1 ;  /* 0x000000283b007c0c */ /* 0x000fe2000cf21270 */
[----:B------:R-:W1:Y:S01]  /*58be0*/  LDCU UR40, c[0x0][0x398] ;  /* 0x00007300ff2877ac */ /* 0x000e620008000800 */
[----:B0-----:R-:W-:-:S02]  /*58bf0*/  VIADD R51, R26, 0x6 ;  /* 0x000000061a337836 */ /* 0x001fc40000000000 */
[----:B------:R-:W-:-:S03]  /*58c00*/  IMAD.WIDE R52, R50, 0x2, R18 ;  /* 0x0000000232347825 */ /* 0x000fc600078e0212 */
[----:B------:R-:W-:Y:S01]  /*58c10*/  ISETP.GE.AND P2, PT, R51, UR75, PT ;  /* 0x0000004b33007c0c */ /* 0x000fe2000bf46270 */
[----:B------:R-:W0:Y:S03]  /*58c20*/  LDCU UR75, c[0x0][0x398] ;  /* 0x00007300ff4b77ac */ /* 0x000e260008000800 */
[----:B------:R-:W-:Y:S01]  /*58c30*/  ISETP.LT.AND P4, PT, R39, UR41, !P2 ;  /* 0x0000002927007c0c */ /* 0x000fe2000d781270 */
[----:B------:R-:W0:Y:S01]  /*58c40*/  LDCU UR41, c[0x0][0x398] ;  /* 0x00007300ff2977ac */ /* 0x000e220008000800 */
[----:B------:R-:W-:Y:S01]  /*58c50*/  ISETP.LT.AND P5, PT, R27, UR73, !P2 ;  /* 0x000000491b007c0c */ /* 0x000fe2000d7a1270 */
[----:B--2---:R2:W-:Y:S01]  /*58c60*/  @P3 STG.E.U16 desc[UR8][R52.64], R7 ;  /* 0x0000000734003986 */ /* 0x0045e2000c101508 */
[----:B------:R-:W-:Y:S01]  /*58c70*/  ISETP.LT.AND P3, PT, R6, UR26, !P2 ;  /* 0x0000001a06007c0c */ /* 0x000fe2000d761270 */
[----:B------:R-:W0:Y:S01]  /*58c80*/  LDCU UR26, c[0x0][0x398] ;  /* 0x00007300ff1a77ac */ /* 0x000e220008000800 */
[----:B------:R-:W-:-:S02]  /*58c90*/  PRMT R51, R7, 0x7632, R51 ;  /* 0x0000763207337816 */ /* 0x000fc40000000033 */
[----:B------:R-:W-:Y:S01]  /*58ca0*/  ISETP.LT.AND P6, PT, R35, UR50, !P2 ;  /* 0x0000003223007c0c */ /* 0x000fe2000d7c1270 */
[----:B------:R-:W0:Y:S01]  /*58cb0*/  LDCU UR73, c[0x0][0x398] ;  /* 0x00007300ff4977ac */ /* 0x000e220008000800 */
[----:B------:R-:W0:Y:S01]  /*58cc0*/  LDCU UR50, c[0x0][0x398] ;  /* 0x00007300ff3277ac */ /* 0x000e220008000800 */
[----:B--2---:R-:W-:Y:S01]  /*58cd0*/  IMAD.WIDE R52, R50, 0x2, R40 ;  /* 0x0000000232347825 */ /* 0x004fe200078e0228 */
[----:B------:R-:W2:Y:S04]  /*58ce0*/  LDL.LU R7, [R1+0x1ac] ;  /* 0x0001ac0001077983 */ /* 0x000ea80000300800 */
[----:B------:R0:W-:Y:S02]  /*58cf0*/  @P1 STG.E.U16 desc[UR8][R52.64], R51 ;  /* 0x0000003334001986 */ /* 0x0001e4000c101508 */
[----:B0-----:R-:W-:-:S05]  /*58d00*/  IMAD.WIDE R50, R54, 0x2, R42 ;  /* 0x0000000236327825 */ /* 0x001fca00078e022a */
[----:B---3--:R0:W-:Y:S01]  /*58d10*/  @P3 STG.E.U16 desc[UR8][R50.64], R5 ;  /* 0x0000000532003986 */ /* 0x0081e2000c101508 */
[----:B------:R-:W-:Y:S01]  /*58d20*/  PRMT R52, R5, 0x7632, R52 ;  /* 0x0000763205347816 */ /* 0x000fe20000000034 */
[C---:B0-----:R-:W-:Y:S02]  /*58d30*/  IMAD.WIDE R50, R54.reuse, 0x2, R44 ;  /* 0x0000000236327825 */ /* 0x041fe400078e022c */
[----:B------:R-:W3:Y:S04]  /*58d40*/  LDL.LU R5, [R1+0x19c] ;  /* 0x00019c0001057983 */ /* 0x000ee80000300800 */
[----:B------:R0:W-:Y:S02]  /*58d50*/  @P4 STG.E.U16 desc[UR8][R50.64], R52 ;  /* 0x0000003432004986 */ /* 0x0001e4000c101508 */
[----:B0-----:R-:W-:Y:S01]  /*58d60*/  IMAD.WIDE R50, R54, 0x2, R46 ;  /* 0x0000000236327825 */ /* 0x001fe200078e022e */
[----:B----4-:R-:W-:-:S04]  /*58d70*/  PRMT R53, R4, 0x7632, R53 ;  /* 0x0000763204357816 */ /* 0x010fc80000000035 */
[----:B------:R0:W-:Y:S04]  /*58d80*/  @P5 STG.E.U16 desc[UR8][R50.64], R4 ;  /* 0x0000000432005986 */ /* 0x0001e8000c101508 */
[----:B0-----:R-:W4:Y:S01]  /*58d90*/  LDL.LU R4, [R1+0x18c] ;  /* 0x00018c0001047983 */ /* 0x001f220000300800 */
[----:B------:R-:W-:Y:S01]  /*58da0*/  ISETP.LT.AND P1, PT, R31, UR70, !P2 ;  /* 0x000000461f007c0c */ /* 0x000fe2000d721270 */
[----:B------:R-:W-:Y:S01]  /*58db0*/  IMAD.WIDE R50, R54, 0x2, R48 ;  /* 0x0000000236327825 */ /* 0x000fe200078e0230 */
[----:B------:R-:W-:Y:S01]  /*58dc0*/  ISETP.LT.AND P3, PT, R61, UR72, !P2 ;  /* 0x000000483d007c0c */ /* 0x000fe2000d761270 */
[----:B------:R-:W4:Y:S01]  /*58dd0*/  LDL.LU R8, [R1+0x17c] ;  /* 0x00017c0001087983 */ /* 0x000f220000300800 */
[----:B------:R-:W-:Y:S01]  /*58de0*/  ISETP.LT.AND P4, PT, R60, UR20, !P2 ;  /* 0x000000143c007c0c */ /* 0x000fe2000d781270 */
[----:B------:R-:W-:Y:S01]  /*58df0*/  VIADD R52, R26, 0x7 ;  /* 0x000000071a347836 */ /* 0x000fe20000000000 */
[----:B------:R-:W0:Y:S01]  /*58e00*/  LDCU UR70, c[0x0][0x3b8] ;  /* 0x00007700ff4677ac */ /* 0x000e220008000800 */
[----:B------:R1:W-:Y:S03]  /*58e10*/  @P6 STG.E.U16 desc[UR8][R50.64], R53 ;  /* 0x0000003532006986 */ /* 0x0003e6000c101508 */
[----:B------:R-:W-:Y:S01]  /*58e20*/  ISETP.GE.AND P5, PT, R52, UR71, PT ;  /* 0x0000004734007c0c */ /* 0x000fe2000bfa6270 */
[----:B------:R-:W0:Y:S01]  /*58e30*/  LDCU UR72, c[0x0][0x39c] ;  /* 0x00007380ff4877ac */ /* 0x000e220008000800 */
[----:B------:R-:W0:Y:S01]  /*58e40*/  LDCU UR20, c[0x0][0x398] ;  /* 0x00007300ff1477ac */ /* 0x000e220008000800 */
[C---:B-1----:R-:W-:Y:S01]  /*58e50*/  IMAD.WIDE R50, R54.reuse, 0x2, R2 ;  /* 0x0000000236327825 */ /* 0x042fe200078e0202 */
[----:B------:R-:W-:Y:S01]  /*58e60*/  ISETP.LT.AND P2, PT, R59, UR29, !P2 ;  /* 0x0000001d3b007c0c */ /* 0x000fe2000d741270 */
[----:B------:R-:W1:Y:S02]  /*58e70*/  LDCU UR29, c[0x0][0x398] ;  /* 0x00007300ff1d77ac */ /* 0x000e640008000800 */
[----:B------:R-:W-:Y:S01]  /*58e80*/  IMAD.WIDE R52, R54, 0x2, R16 ;  /* 0x0000000236347825 */ /* 0x000fe200078e0210 */
[----:B------:R-:W-:Y:S01]  /*58e90*/  ISETP.LT.AND P6, PT, R6, UR18, !P5 ;  /* 0x0000001206007c0c */ /* 0x000fe2000efc1270 */
[----:B------:R-:W0:Y:S01]  /*58ea0*/  LDCU UR71, c[0x0][0x398] ;  /* 0x00007300ff4777ac */ /* 0x000e220008000800 */
[----:B------:R-:W0:Y:S01]  /*58eb0*/  LDCU UR18, c[0x0][0x398] ;  /* 0x00007300ff1277ac */ /* 0x000e220008000800 */
[----:B--2---:R-:W-:Y:S01]  /*58ec0*/  PRMT R55, R7, 0x7632, R55 ;  /* 0x0000763207377816 */ /* 0x004fe20000000037 */
[----:B------:R2:W-:Y:S04]  /*58ed0*/  @P1 STG.E.U16 desc[UR8][R50.64], R7 ;  /* 0x0000000732001986 */ /* 0x0005e8000c101508 */
[----:B------:R0:W-:Y:S04]  /*58ee0*/  @P3 STG.E.U16 desc[UR8][R52.64], R55 ;  /* 0x0000003734003986 */ /* 0x0001e8000c101508 */
[----:B--2---:R-:W2:Y:S01]  /*58ef0*/  LDL.LU R7, [R1+0x16c] ;  /* 0x00016c0001077983 */ /* 0x004ea20000300800 */
[----:B------:R-:W-:-:S04]  /*58f00*/  IMAD.WIDE R50, R54, 0x2, R18 ;  /* 0x0000000236327825 */ /* 0x000fc800078e0212 */
[----:B0-----:R-:W-:-:S04]  /*58f10*/  IMAD.WIDE R52, R54, 0x2, R40 ;  /* 0x0000000236347825 */ /* 0x001fc800078e0228 */
[----:B------:R-:W-:Y:S01]  /*58f20*/  VIADD R54, R54, UR24 ;  /* 0x0000001836367c36 */ /* 0x000fe20008000000 */
[----:B---3--:R-:W-:Y:S01]  /*58f30*/  PRMT R55, R5, 0x7632, R55 ;  /* 0x0000763205377816 */ /* 0x008fe20000000037 */
[----:B------:R0:W-:Y:S04]  /*58f40*/  @P4 STG.E.U16 desc[UR8][R50.64], R5 ;  /* 0x0000000532004986 */ /* 0x0001e8000c101508 */
[----:B0-----:R-:W3:Y:S01]  /*58f50*/  LDL.LU R5, [R1+0x15c] ;  /* 0x00015c0001057983 */ /* 0x001ee20000300800 */
[----:B------:R-:W-:-:S03]  /*58f60*/  IMAD.WIDE R50, R54, 0x2, R42 ;  /* 0x0000000236327825 */ /* 0x000fc600078e022a */
[----:B------:R4:W-:Y:S02]  /*58f70*/  @P2 STG.E.U16 desc[UR8][R52.64], R55 ;  /* 0x0000003734002986 */ /* 0x0009e4000c101508 */
[----:B----4-:R-:W-:Y:S02]  /*58f80*/  PRMT R55, R4, 0x7632, R55 ;  /* 0x0000763204377816 */ /* 0x010fe40000000037 */
[----:B------:R0:W-:Y:S04]  /*58f90*/  @P6 STG.E.U16 desc[UR8][R50.64], R4 ;  /* 0x0000000432006986 */ /* 0x0001e8000c101508 */
[----:B0-----:R-:W4:Y:S01]  /*58fa0*/  LDL.LU R4, [R1+0x140] ;  /* 0x0001400001047983 */ /* 0x001f220000300800 */
[----:B------:R-:W-:Y:S02]  /*58fb0*/  ISETP.LT.AND P1, PT, R39, UR42, !P5 ;  /* 0x0000002a27007c0c */ /* 0x000fe4000ef21270 */
[----:B------:R-:W-:Y:S01]  /*58fc0*/  ISETP.LT.AND P3, PT, R27, UR49, !P5 ;  /* 0x000000311b007c0c */ /* 0x000fe2000ef61270 */
[C---:B------:R-:W-:Y:S01]  /*58fd0*/  IMAD.WIDE R52, R54.reuse, 0x2, R44 ;  /* 0x0000000236347825 */ /* 0x040fe200078e022c */
[----:B------:R-:W-:Y:S01]  /*58fe0*/  ISETP.LT.AND P4, PT, R35, UR68, !P5 ;  /* 0x0000004423007c0c */ /* 0x000fe2000ef81270 */
[----:B------:R-:W0:Y:S02]  /*58ff0*/  LDCU UR42, c[0x0][0x398] ;  /* 0x00007300ff2a77ac */ /* 0x000e240008000800 */
[----:B------:R-:W-:Y:S01]  /*59000*/  IMAD.WIDE R50, R54, 0x2, R46 ;  /* 0x0000000236327825 */ /* 0x000fe200078e022e */
[----:B------:R-:W-:Y:S01]  /*59010*/  ISETP.LT.AND P2, PT, R31, UR51, !P5 ;  /* 0x000000331f007c0c */ /* 0x000fe2000ef41270 */
[----:B------:R-:W0:Y:S01]  /*59020*/  LDCU UR49, c[0x0][0x398] ;  /* 0x00007300ff3177ac */ /* 0x000e220008000800 */
[----:B------:R-:W-:-:S03]  /*59030*/  PRMT R56, R8, 0x7632, R56 ;  /* 0x0000763208387816 */ /* 0x000fc60000000038 */
[----:B------:R1:W-:Y:S01]  /*59040*/  @P1 STG.E.U16 desc[UR8][R52.64], R55 ;  /* 0x0000003734001986 */ /* 0x0003e2000c101508 */
[----:B------:R-:W-:Y:S01]  /*59050*/  ISETP.LT.AND P6, PT, R61, UR33, !P5 ;  /* 0x000000213d007c0c */ /* 0x000fe2000efc1270 */
[----:B------:R-:W0:Y:S02]  /*59060*/  LDCU UR68, c[0x0][0x398] ;  /* 0x00007300ff4477ac */ /* 0x000e240008000800 */
[----:B------:R0:W-:Y:S01]  /*59070*/  @P3 STG.E.U16 desc[UR8][R50.64], R8 ;  /* 0x0000000832003986 */ /* 0x0001e2000c101508 */
[----:B------:R-:W-:Y:S01]  /*59080*/  ISETP.LT.AND P1, PT, R60, UR69, !P5 ;  /* 0x000000453c007c0c */ /* 0x000fe2000ef21270 */
[----:B------:R-:W2:Y:S01]  /*59090*/  LDCU UR69, c[0x0][0x39c] ;  /* 0x00007380ff4577ac */ /* 0x000ea20008000800 */
[----:B------:R-:W-:Y:S01]  /*590a0*/  ISETP.LT.AND P5, PT, R59, UR28, !P5 ;  /* 0x0000001c3b007c0c */ /* 0x000fe2000efa1270 */
[----:B------:R-:W2:Y:S01]  /*590b0*/  LDCU UR51, c[0x0][0x398] ;  /* 0x00007300ff3377ac */ /* 0x000ea20008000800 */
[----:B-1----:R-:W-:Y:S02]  /*590c0*/  VIADD R55, R26, 0x8 ;  /* 0x000000081a377836 */ /* 0x002fe40000000000 */
[C---:B------:R-:W-:Y:S01]  /*590d0*/  IMAD.WIDE R52, R54.reuse, 0x2, R48 ;  /* 0x0000000236347825 */ /* 0x040fe200078e0230 */
[----:B------:R-:W1:Y:S01]  /*590e0*/  LDCU UR28, c[0x0][0x398] ;  /* 0x00007300ff1c77ac */ /* 0x000e620008000800 */
[----:B0-----:R-:W4:Y:S02]  /*590f0*/  LDL.LU R8, [R1+0x130] ;  /* 0x0001300001087983 */ /* 0x001f240000300800 */
[----:B------:R-:W-:Y:S01]  /*59100*/  IMAD.WIDE R50, R54, 0x2, R2 ;  /* 0x0000000236327825 */ /* 0x000fe200078e0202 */
[----:B------:R-:W-:Y:S01]  /*59110*/  ISETP.GE.AND P3, PT, R55, UR16, PT ;  /* 0x0000001037007c0c */ /* 0x000fe2000bf66270 */
[----:B------:R0:W-:Y:S01]  /*59120*/  @P4 STG.E.U16 desc[UR8][R52.64], R56 ;  /* 0x0000003834004986 */ /* 0x0001e2000c101508 */
[----:B------:R-:W1:Y:S02]  /*59130*/  LDCU UR33, c[0x0][0x3b8] ;  /* 0x00007700ff2177ac */ /* 0x000e640008000800 */
[----:B------:R-:W-:Y:S01]  /*59140*/  ISETP.LT.AND P4, PT, R6, UR38, !P3 ;  /* 0x0000002606007c0c */ /* 0x000fe2000df81270 */
[----:B------:R-:W1:Y:S01]  /*59150*/  LDCU UR16, c[0x0][0x398] ;  /* 0x00007300ff1077ac */ /* 0x000e620008000800 */
[----:B------:R-:W1:Y:S01]  /*59160*/  LDCU UR38, c[0x0][0x398] ;  /* 0x00007300ff2677ac */ /* 0x000e620008000800 */
[C---:B0-----:R-:W-:Y:S01]  /*59170*/  IMAD.WIDE R52, R54.reuse, 0x2, R16 ;  /* 0x0000000236347825 */ /* 0x041fe200078e0210 */
[----:B--2---:R-:W-:Y:S01]  /*59180*/  PRMT R55, R7, 0x7632, R55 ;  /* 0x0000763207377816 */ /* 0x004fe20000000037 */
[----:B------:R0:W-:Y:S04]  /*59190*/  @P2 STG.E.U16 desc[UR8][R50.64], R7 ;  /* 0x0000000732002986 */ /* 0x0001e8000c101508 */
[----:B------:R2:W-:Y:S04]  /*591a0*/  @P6 STG.E.U16 desc[UR8][R52.64], R55 ;  /* 0x0000003734006986 */ /* 0x0005e8000c101508 */
[----:B0-----:R-:W4:Y:S01]  /*591b0*/  LDL.LU R7, [R1+0x120] ;  /* 0x0001200001077983 */ /* 0x001f220000300800 */
[----:B------:R-:W-:-:S04]  /*591c0*/  IMAD.WIDE R50, R54, 0x2, R18 ;  /* 0x0000000236327825 */ /* 0x000fc800078e0212 */
[C---:B--2---:R-:W-:Y:S01]  /*591d0*/  IMAD.WIDE R52, R54.reuse, 0x2, R40 ;  /* 0x0000000236347825 */ /* 0x044fe200078e0228 */
[----:B---3--:R-:W-:Y:S01]  /*591e0*/  PRMT R55, R5, 0x7632, R55 ;  /* 0x0000763205377816 */ /* 0x008fe20000000037 */
[----:B------:R0:W-:Y:S04]  /*591f0*/  @P1 STG.E.U16 desc[UR8][R50.64], R5 ;  /* 0x0000000532001986 */ /* 0x0001e8000c101508 */
[----:B------:R2:W-:Y:S04]  /*59200*/  @P5 STG.E.U16 desc[UR8][R52.64], R55 ;  /* 0x0000003734005986 */ /* 0x0005e8000c101508 */
[----:B0-----:R-:W3:Y:S01]  /*59210*/  LDL.LU R5, [R1+0x110] ;  /* 0x0001100001057983 */ /* 0x001ee20000300800 */
[----:B------:R-:W-:-:S04]  /*59220*/  VIADD R50, R54, UR24 ;  /* 0x0000001836327c36 */ /* 0x000fc80008000000 */
[----:B--2---:R-:W-:Y:S01]  /*59230*/  IMAD.WIDE R52, R50, 0x2, R42 ;  /* 0x0000000232347825 */ /* 0x004fe200078e022a */
[----:B----4-:R-:W-:-:S04]  /*59240*/  PRMT R51, R4, 0x7632, R51 ;  /* 0x0000763204337816 */ /* 0x010fc80000000033 */
[----:B------:R0:W-:Y:S04]  /*59250*/  @P4 STG.E.U16 desc[UR8][R52.64], R4 ;  /* 0x0000000434004986 */ /* 0x0001e8000c101508 */
[----:B0-----:R-:W2:Y:S01]  /*59260*/  LDL.LU R4, [R1+0x100] ;  /* 0x0001000001047983 */ /* 0x001ea20000300800 */
[----:B------:R-:W-:Y:S02]  /*59270*/  ISETP.LT.AND P2, PT, R39, UR67, !P3 ;  /* 0x0000004327007c0c */ /* 0x000fe4000df41270 */
[----:B------:R-:W-:Y:S01]  /*59280*/  ISETP.LT.AND P6, PT, R27, UR66, !P3 ;  /* 0x000000421b007c0c */ /* 0x000fe2000dfc1270 */
[C---:B------:R-:W-:Y:S01]  /*59290*/  IMAD.WIDE R54, R50.reuse, 0x2, R44 ;  /* 0x0000000232367825 */ /* 0x040fe200078e022c */
[----:B------:R-:W-:Y:S01]  /*592a0*/  ISETP.LT.AND P1, PT, R35, UR31, !P3 ;  /* 0x0000001f23007c0c */ /* 0x000fe2000df21270 */
[----:B------:R-:W0:Y:S01]  /*592b0*/  LDCU UR67, c[0x0][0x398] ;  /* 0x00007300ff4377ac */ /* 0x000e220008000800 */
[----:B------:R-:W-:Y:S01]  /*592c0*/  ISETP.LT.AND P5, PT, R31, UR46, !P3 ;  /* 0x0000002e1f007c0c */ /* 0x000fe2000dfa1270 */
[----:B------:R-:W-:Y:S01]  /*592d0*/  IMAD.WIDE R56, R50, 0x2, R48 ;  /* 0x0000000232387825 */ /* 0x000fe200078e0230 */
[----:B------:R-:W-:Y:S01]  /*592e0*/  ISETP.LT.AND P4, PT, R61, UR47, !P3 ;  /* 0x0000002f3d007c0c */ /* 0x000fe2000df81270 */
[----:B------:R-:W4:Y:S04]  /*592f0*/  LDCU UR66, c[0x0][0x398] ;  /* 0x00007300ff4277ac */ /* 0x000f280008000800 */
[----:B------:R0:W-:Y:S01]  /*59300*/  @P2 STG.E.U16 desc[UR8][R54.64], R51 ;  /* 0x0000003336002986 */ /* 0x0001e2000c101508 */
[----:B------:R-:W-:Y:S01]  /*59310*/  PRMT R58, R8, 0x7632, R58 ;  /* 0x00007632083a7816 */ /* 0x000fe2000000003a */
[----:B------:R-:W-:Y:S01]  /*59320*/  VIADD R53, R26, 0x9 ;  /* 0x000000091a357836 */ /* 0x000fe20000000000 */
[----:B------:R-:W-:Y:S01]  /*59330*/  ISETP.LT.AND P2, PT, R60, UR63, !P3 ;  /* 0x0000003f3c007c0c */ /* 0x000fe2000df41270 */
[C---:B------:R-:W-:Y:S01]  /*59340*/  VIADD R52, R50.reuse, UR24 ;  /* 0x0000001832347c36 */ /* 0x040fe20008000000 */
[----:B------:R-:W1:Y:S01]  /*59350*/  LDCU UR31, c[0x0][0x398] ;  /* 0x00007300ff1f77ac */ /* 0x000e620008000800 */
[----:B------:R-:W1:Y:S01]  /*59360*/  LDCU UR46, c[0x0][0x398] ;  /* 0x00007300ff2e77ac */ /* 0x000e620008000800 */
[----:B0-----:R-:W-:Y:S01]  /*59370*/  IMAD.WIDE R54, R50, 0x2, R46 ;  /* 0x0000000232367825 */ /* 0x001fe200078e022e */
[----:B------:R-:W0:Y:S04]  /*59380*/  LDCU UR47, c[0x0][0x398] ;  /* 0x00007300ff2f77ac */ /* 0x000e280008000800 */
[----:B------:R1:W-:Y:S01]  /*59390*/  @P6 STG.E.U16 desc[UR8][R54.64], R8 ;  /* 0x0000000836006986 */ /* 0x0003e2000c101508 */
[----:B------:R-:W0:Y:S03]  /*593a0*/  LDCU UR63, c[0x0][0x3b8] ;  /* 0x00007700ff3f77ac */ /* 0x000e260008000800 */
[----:B------:R0:W-:Y:S01]  /*593b0*/  @P1 STG.E.U16 desc[UR8][R56.64], R58 ;  /* 0x0000003a38001986 */ /* 0x0001e2000c101508 */
[----:B------:R-:W-:-:S02]  /*593c0*/  ISETP.GE.AND P6, PT, R53, UR77, PT ;  /* 0x0000004d35007c0c */ /* 0x000fc4000bfc6270 */
[----:B------:R-:W-:Y:S01]  /*593d0*/  ISETP.LT.AND P3, PT, R59, UR65, !P3 ;  /* 0x000000413b007c0c */ /* 0x000fe2000df61270 */
[----:B------:R-:W-:Y:S01]  /*593e0*/  VIADD R51, R52, UR24 ;  /* 0x0000001834337c36 */ /* 0x000fe20008000000 */
[----:B-1----:R-:W4:Y:S01]  /*593f0*/  LDL.LU R8, [R1+0x23b4] ;  /* 0x0023b40001087983 */ /* 0x002f220000300800 */
[----:B------:R-:W-:-:S04]  /*59400*/  IMAD.WIDE R54, R50, 0x2, R2 ;  /* 0x0000000232367825 */ /* 0x000fc800078e0202 */
[----:B0-----:R-:W-:Y:S01]  /*59410*/  IMAD.WIDE R56, R50, 0x2, R16 ;  /* 0x0000000232387825 */ /* 0x001fe200078e0210 */
[----:B------:R-:W4:Y:S01]  /*59420*/  LDL.LU R58, [R1+0xf0] ;  /* 0x0000f000013a7983 */ /* 0x000f220000300800 */
[----:B------:R-:W-:Y:S01]  /*59430*/  ISETP.LT.AND P1, PT, R6, UR64, !P6 ;  /* 0x0000004006007c0c */ /* 0x000fe2000f721270 */
[----:B------:R-:W0:Y:S01]  /*59440*/  LDCU UR65, c[0x0][0x39c] ;  /* 0x00007380ff4177ac */ /* 0x000e220008000800 */
[----:B------:R-:W1:Y:S01]  /*59450*/  LDCU UR24, c[0x0][0x398] ;  /* 0x00007300ff1877ac */ /* 0x000e620008000800 */
[----:B------:R-:W0:Y:S01]  /*59460*/  LDCU UR77, c[0x0][0x398] ;  /* 0x00007300ff4d77ac */ /* 0x000e220008000800 */
[----:B------:R-:W0:Y:S01]  /*59470*/  LDCU UR64, c[0x0][0x398] ;  /* 0x00007300ff4077ac */ /* 0x000e220008000800 */
[----:B------:R-:W-:Y:S01]  /*59480*/  PRMT R53, R7, 0x7632, R53 ;  /* 0x0000763207357816 */ /* 0x000fe20000000035 */
[----:B------:R0:W-:Y:S04]  /*59490*/  @P5 STG.E.U16 desc[UR8][R54.64], R7 ;  /* 0x0000000736005986 */ /* 0x0001e8000c101508 */
[----:B------:R1:W-:Y:S01]  /*594a0*/  @P4 STG.E.U16 desc[UR8][R56.64], R53 ;  /* 0x0000003538004986 */ /* 0x0003e2000c101508 */
[----:B0-----:R-:W-:-:S03]  /*594b0*/  IMAD.WIDE R54, R50, 0x2, R18 ;  /* 0x0000000232367825 */ /* 0x001fc600078e0212 */
[----:B------:R-:W4:Y:S01]  /*594c0*/  LDL.LU R7, [R1+0xe0] ;  /* 0x0000e00001077983 */ /* 0x000f220000300800 */
[----:B-1----:R-:W-:Y:S01]  /*594d0*/  IMAD.WIDE R56, R50, 0x2, R40 ;  /* 0x0000000232387825 */ /* 0x002fe200078e0228 */
[----:B---3--:R-:W-:Y:S02]  /*594e0*/  PRMT R50, R5, 0x7632, R50 ;  /* 0x0000763205327816 */ /* 0x008fe40000000032 */
[----:B------:R0:W-:Y:S04]  /*594f0*/  @P2 STG.E.U16 desc[UR8][R54.64], R5 ;  /* 0x0000000536002986 */ /* 0x0001e8000c101508 */
[----:B0-----:R-:W3:Y:S01]  /*59500*/  LDL.LU R5, [R1+0xd0] ;  /* 0x0000d00001057983 */ /* 0x001ee20000300800 */
[----:B------:R-:W-:-:S03]  /*59510*/  IMAD.WIDE R54, R52, 0x2, R42 ;  /* 0x0000000234367825 */ /* 0x000fc600078e022a */
[----:B------:R2:W-:Y:S02]  /*59520*/  @P3 STG.E.U16 desc[UR8][R56.64], R50 ;  /* 0x0000003238003986 */ /* 0x0005e4000c101508 */
[----:B--2---:R-:W-:Y:S02]  /*59530*/  PRMT R50, R4, 0x7632, R50 ;  /* 0x0000763204327816 */ /* 0x004fe40000000032 */
[----:B------:R0:W-:Y:S04]  /*59540*/  @P1 STG.E.U16 desc[UR8][R54.64], R4 ;  /* 0x0000000436001986 */ /* 0x0001e8000c101508 */
[----:B0-----:R-:W2:Y:S01]  /*59550*/  LDL.LU R4, [R1+0x144] ;  /* 0x0001440001047983 */ /* 0x001ea20000300800 */
[----:B------:R-:W-:Y:S02]  /*59560*/  ISETP.LT.AND P5, PT, R39, UR48, !P6 ;  /* 0x0000003027007c0c */ /* 0x000fe4000f7a1270 */
[----:B------:R-:W-:-:S02]  /*59570*/  ISETP.LT.AND P4, PT, R27, UR37, !P6 ;  /* 0x000000251b007c0c */ /* 0x000fc4000f781270 */
[----:B------:R-:W-:Y:S01]  /*59580*/  ISETP.LT.AND P2, PT, R35, UR25, !P6 ;  /* 0x0000001923007c0c */ /* 0x000fe2000f741270 */
[C---:B------:R-:W-:Y:S01]  /*59590*/  IMAD.WIDE R56, R52.reuse, 0x2, R44 ;  /* 0x0000000234387825 */ /* 0x040fe200078e022c */
[----:B------:R-:W-:Y:S01]  /*595a0*/  ISETP.LT.AND P3, PT, R31, UR62, !P6 ;  /* 0x0000003e1f007c0c */ /* 0x000fe2000f761270 */
[----:B------:R-:W0:Y:S01]  /*595b0*/  LDCU UR48, c[0x0][0x398] ;  /* 0x00007300ff3077ac */ /* 0x000e220008000800 */
[----:B------:R-:W-:Y:S01]  /*595c0*/  ISETP.LT.AND P1, PT, R61, UR30, !P6 ;  /* 0x0000001e3d007c0c */ /* 0x000fe2000f721270 */
[----:B------:R-:W-:Y:S01]  /*595d0*/  IMAD.WIDE R54, R52, 0x2, R46 ;  /* 0x0000000234367825 */ /* 0x000fe200078e022e */
[----:B------:R-:W1:Y:S03]  /*595e0*/  LDCU UR37, c[0x0][0x398] ;  /* 0x00007300ff2577ac */ /* 0x000e660008000800 */
[----:B------:R0:W-:Y:S01]  /*595f0*/  @P5 STG.E.U16 desc[UR8][R56.64], R50 ;  /* 0x0000003238005986 */ /* 0x0001e2000c101508 */
[----:B------:R-:W-:Y:S01]  /*59600*/  ISETP.LT.AND P5, PT, R60, UR14, !P6 ;  /* 0x0000000e3c007c0c */ /* 0x000fe2000f7a1270 */
[----:B------:R-:W1:Y:S01]  /*59610*/  LDCU UR25, c[0x0][0x398] ;  /* 0x00007300ff1977ac */ /* 0x000e620008000800 */
[----:B------:R-:W-:Y:S01]  /*59620*/  ISETP.LT.AND P6, PT, R59, UR59, !P6 ;  /* 0x0000003b3b007c0c */ /* 0x000fe2000f7c1270 */
[----:B------:R-:W1:Y:S01]  /*59630*/  LDCU UR62, c[0x0][0x398] ;  /* 0x00007300ff3e77ac */ /* 0x000e620008000800 */
[----:B------:R-:W1:Y:S01]  /*59640*/  LDCU UR59, c[0x0][0x39c] ;  /* 0x00007380ff3b77ac */ /* 0x000e620008000800 */
[----:B0-----:R-:W-:-:S02]  /*59650*/  VIADD R50, R26, 0xa ;  /* 0x0000000a1a327836 */ /* 0x001fc40000000000 */
[----:B------:R-:W-:Y:S01]  /*59660*/  IMAD.WIDE R56, R52, 0x2, R48 ;  /* 0x0000000234387825 */ /* 0x000fe200078e0230 */
[----:B------:R-:W0:Y:S01]  /*59670*/  LDCU UR30, c[0x0][0x398] ;  /* 0x00007300ff1e77ac */ /* 0x000e220008000800 */
[----:B------:R-:W0:Y:S01]  /*59680*/  LDCU UR14, c[0x0][0x3b8] ;  /* 0x00007700ff0e77ac */ /* 0x000e220008000800 */
[----:B----4-:R-:W-:Y:S01]  /*59690*/  PRMT R53, R58, 0x7632, R53 ;  /* 0x000076323a357816 */ /* 0x010fe20000000035 */
[----:B------:R4:W-:Y:S01]  /*596a0*/  @P4 STG.E.U16 desc[UR8][R54.64], R58 ;  /* 0x0000003a36004986 */ /* 0x0009e2000c101508 */
[----:B------:R-:W-:Y:S01]  /*596b0*/  ISETP.GE.AND P4, PT, R50, UR61, PT ;  /* 0x0000003d32007c0c */ /* 0x000fe2000bf86270 */
[----:B------:R-:W0:Y:S02]  /*596c0*/  LDCU UR61, c[0x0][0x398] ;  /* 0x00007300ff3d77ac */ /* 0x000e240008000800 */
[----:B------:R1:W-:Y:S01]  /*596d0*/  @P2 STG.E.U16 desc[UR8][R56.64], R53 ;  /* 0x0000003538002986 */ /* 0x0003e2000c101508 */
[----:B------:R-:W-:Y:S01]  /*596e0*/  ISETP.LT.AND P2, PT, R6, UR39, !P4 ;  /* 0x0000002706007c0c */ /* 0x000fe2000e741270 */
[----:B------:R-:W0:Y:S01]  /*596f0*/  LDCU UR39, c[0x0][0x398] ;  /* 0x00007300ff2777ac */ /* 0x000e220008000800 */
[C---:B----4-:R-:W-:Y:S01]  /*59700*/  IMAD.WIDE R54, R52.reuse, 0x2, R2 ;  /* 0x0000000234367825 */ /* 0x050fe200078e0202 */
[----:B------:R-:W4:Y:S03]  /*59710*/  LDL.LU R58, [R1+0x134] ;  /* 0x00013400013a7983 */ /* 0x000f260000300800 */
[C---:B-1----:R-:W-:Y:S01]  /*59720*/  IMAD.WIDE R56, R52.reuse, 0x2, R16 ;  /* 0x0000000234387825 */ /* 0x042fe200078e0210 */
[----:B------:R-:W-:Y:S01]  /*59730*/  PRMT R50, R7, 0x7632, R50 ;  /* 0x0000763207327816 */ /* 0x000fe20000000032 */
[----:B------:R1:W-:Y:S04]  /*59740*/  @P3 STG.E.U16 desc[UR8][R54.64], R7 ;  /* 0x0000000736003986 */ /* 0x0003e8000c101508 */
[----:B------:R3:W-:Y:S01]  /*59750*/  @P1 STG.E.U16 desc[UR8][R56.64], R50 ;  /* 0x0000003238001986 */ /* 0x0007e2000c101508 */
[----:B-1----:R-:W-:-:S03]  /*59760*/  IMAD.WIDE R54, R52, 0x2, R18 ;  /* 0x0000000234367825 */ /* 0x002fc600078e0212 */
[----:B------:R-:W4:Y:S01]  /*59770*/  LDL.LU R7, [R1+0x124] ;  /* 0x0001240001077983 */ /* 0x000f220000300800 */
[----:B------:R-:W-:Y:S01]  /*59780*/  IMAD.WIDE R52, R52, 0x2, R40 ;  /* 0x0000000234347825 */ /* 0x000fe200078e0228 */
[----:B---3--:R-:W-:Y:S02]  /*59790*/  PRMT R50, R5, 0x7632, R50 ;  /* 0x0000763205327816 */ /* 0x008fe40000000032 */
[----:B------:R1:W-:Y:S04]  /*597a0*/  @P5 STG.E.U16 desc[UR8][R54.64], R5 ;  /* 0x0000000536005986 */ /* 0x0003e8000c101508 */
[----:B------:R3:W-:Y:S04]  /*597b0*/  @P6 STG.E.U16 desc[UR8][R52.64], R50 ;  /* 0x0000003234006986 */ /* 0x0007e8000c101508 */
[----:B-1----:R-:W4:Y:S01]  /*597c0*/  LDL.LU R5, [R1+0x114] ;  /* 0x0001140001057983 */ /* 0x002f220000300800 */
[----:B---3--:R-:W-:Y:S01]  /*597d0*/  IMAD.WIDE R52, R51, 0x2, R42 ;  /* 0x0000000233347825 */ /* 0x008fe200078e022a */
[----:B--2---:R-:W-:-:S04]  /*597e0*/  PRMT R50, R4, 0x7632, R50 ;  /* 0x0000763204327816 */ /* 0x004fc80000000032 */
[----:B------:R1:W-:Y:S04]  /*597f0*/  @P2 STG.E.U16 desc[UR8][R52.64], R4 ;  /* 0x0000000434002986 */ /* 0x0003e8000c101508 */
[----:B-1----:R-:W2:Y:S01]  /*59800*/  LDL.LU R4, [R1+0x104] ;  /* 0x0001040001047983 */ /* 0x002ea20000300800 */
[----:B------:R-:W-:Y:S02]  /*59810*/  ISETP.LT.AND P3, PT, R39, UR60, !P4 ;  /* 0x0000003c27007c0c */ /* 0x000fe4000e761270 */
[----:B------:R-:W-:Y:S02]  /*59820*/  ISETP.LT.AND P1, PT, R27, UR22, !P4 ;  /* 0x000000161b007c0c */ /* 0x000fe4000e721270 */
[----:B------:R-:W-:Y:S01]  /*59830*/  ISETP.LT.AND P5, PT, R35, UR44, !P4 ;  /* 0x0000002c23007c0c */ /* 0x000fe2000e7a1270 */
[----:B------:R-:W-:Y:S01]  /*59840*/  IMAD.WIDE R54, R51, 0x2, R44 ;  /* 0x0000000233367825 */ /* 0x000fe200078e022c */
[----:B------:R-:W-:Y:S01]  /*59850*/  ISETP.LT.AND P6, PT, R31, UR27, !P4 ;  /* 0x0000001b1f007c0c */ /* 0x000fe2000e7c1270 */
[----:B------:R-:W1:Y:S02]  /*59860*/  LDCU UR60, c[0x0][0x398] ;  /* 0x00007300ff3c77ac */ /* 0x000e640008000800 */
[----:B------:R-:W-:Y:S01]  /*59870*/  IMAD.WIDE R52, R51, 0x2, R46 ;  /* 0x0000000233347825 */ /* 0x000fe200078e022e */
[----:B------:R-:W-:Y:S01]  /*59880*/  ISETP.LT.AND P2, PT, R61, UR58, !P4 ;  /* 0x0000003a3d007c0c */ /* 0x000fe2000e741270 */
[----:B------:R-:W3:Y:S02]  /*59890*/  LDCU UR22, c[0x0][0x398] ;  /* 0x00007300ff1677ac */ /* 0x000ee40008000800 */
[----:B------:R-:W-:Y:S01]  /*598a0*/  VIADD R56, R26, 0xb ;  /* 0x0000000b1a387836 */ /* 0x000fe20000000000 */
[----:B------:R0:W-:Y:S01]  /*598b0*/  @P3 STG.E.U16 desc[UR8][R54.64], R50 ;  /* 0x0000003236003986 */ /* 0x0001e2000c101508 */
[----:B------:R-:W-:Y:S01]  /*598c0*/  ISETP.LT.AND P3, PT, R60, UR43, !P4 ;  /* 0x0000002b3c007c0c */ /* 0x000fe2000e761270 */
[----:B------:R-:W1:Y:S01]  /*598d0*/  LDCU UR44, c[0x0][0x398] ;  /* 0x00007300ff2c77ac */ /* 0x000e620008000800 */
[----:B------:R-:W-:Y:S01]  /*598e0*/  ISETP.LT.AND P4, PT, R59, UR76, !P4 ;  /* 0x0000004c3b007c0c */ /* 0x000fe2000e781270 */
[----:B------:R-:W1:Y:S01]  /*598f0*/  LDCU UR27, c[0x0][0x398] ;  /* 0x00007300ff1b77ac */ /* 0x000e620008000800 */
[----:B------:R-:W1:Y:S01]  /*59900*/  LDCU UR58, c[0x0][0x398] ;  /* 0x00007300ff3a77ac */ /* 0x000e620008000800 */
[C---:B0-----:R-:W-:Y:S01]  /*59910*/  IMAD.WIDE R54, R51.reuse, 0x2, R48 ;  /* 0x0000000233367825 */ /* 0x041fe200078e0230 */
[----:B------:R-:W0:Y:S01]  /*59920*/  LDCU UR43, c[0x0][0x398] ;  /* 0x00007300ff2b77ac */ /* 0x000e220008000800 */
[----:B----4-:R-:W-:Y:S01]  /*59930*/  PRMT R57, R58, 0x7632, R57 ;  /* 0x000076323a397816 */ /* 0x010fe20000000039 */
[----:B------:R4:W-:Y:S01]  /*59940*/  @P1 STG.E.U16 desc[UR8][R52.64], R58 ;  /* 0x0000003a34001986 */ /* 0x0009e2000c101508 */
[----:B------:R-:W-:Y:S01]  /*59950*/  ISETP.GE.AND P1, PT, R56, UR32, PT ;  /* 0x0000002038007c0c */ /* 0x000fe2000bf26270 */
[C---:B------:R-:W-:Y:S01]  /*59960*/  VIADD R50, R51.reuse, UR55 ;  /* 0x0000003733327c36 */ /* 0x040fe20008000000 */
[----:B------:R-:W0:Y:S01]  /*59970*/  LDCU UR55, c[0x0][0x39c] ;  /* 0x00007380ff3777ac */ /* 0x000e220008000800 */
[----:B------:R1:W-:Y:S01]  /*59980*/  @P5 STG.E.U16 desc[UR8][R54.64], R57 ;  /* 0x0000003936005986 */ /* 0x0003e2000c101508 */
[----:B------:R-:W-:Y:S01]  /*59990*/  ISETP.LT.AND P5, PT, R6, UR36, !P1 ;  /* 0x0000002406007c0c */ /* 0x000fe2000cfa1270 */
[----:B------:R-:W0:Y:S01]  /*599a0*/  LDCU UR32, c[0x0][0x398] ;  /* 0x00007300ff2077ac */ /* 0x000e220008000800 */
[----:B------:R-:W0:Y:S01]  /*599b0*/  LDCU UR76, c[0x0][0x3b8] ;  /* 0x00007700ff4c77ac */ /* 0x000e220008000800 */
[C---:B----4-:R-:W-:Y:S01]  /*599c0*/  IMAD.WIDE R52, R51.reuse, 0x2, R2 ;  /* 0x0000000233347825 */ /* 0x050fe200078e0202 */
[----:B------:R-:W4:Y:S01]  /*599d0*/  LDL.LU R58, [R1+0xf4] ;  /* 0x0000f400013a7983 */ /* 0x000f220000300800 */
[----:B------:R-:W0:Y:S02]  /*599e0*/  LDCU UR36, c[0x0][0x398] ;  /* 0x00007300ff2477ac */ /* 0x000e240008000800 */
[----:B-1----:R-:W-:Y:S01]  /*599f0*/  IMAD.WIDE R54, R51, 0x2, R16 ;  /* 0x0000000233367825 */ /* 0x002fe200078e0210 */
[----:B------:R-:W-:Y:S01]  /*59a00*/  PRMT R56, R7, 0x7632, R56 ;  /* 0x0000763207387816 */ /* 0x000fe20000000038 */
[----:B------:R1:W-:Y:S04]  /*59a10*/  @P6 STG.E.U16 desc[UR8][R52.64], R7 ;  /* 0x0000000734006986 */ /* 0x0003e8000c101508 */
[----:B------:R0:W-:Y:S04]  /*59a20*/  @P2 STG.E.U16 desc[UR8][R54.64], R56 ;  /* 0x0000003836002986 */ /* 0x0001e8000c101508 */
[----:B-1----:R-:W3:Y:S01]  /*59a30*/  LDL.LU R7, [R1+0xe4] ;  /* 0x0000e40001077983 */ /* 0x002ee20000300800 */
[----:B------:R-:W-:-:S04]  /*59a40*/  IMAD.WIDE R52, R51, 0x2, R18 ;  /* 0x0000000233347825 */ /* 0x000fc800078e0212 */
[----:B0-----:R-:W-:Y:S01]  /*59a50*/  IMAD.WIDE R54, R51, 0x2, R40 ;  /* 0x0000000233367825 */ /* 0x001fe200078e0228 */
[----:B------:R-:W-:Y:S01]  /*59a60*/  PRMT R51, R5, 0x7632, R51 ;  /* 0x0000763205337816 */ /* 0x000fe20000000033 */
[----:B------:R0:W-:Y:S04]  /*59a70*/  @P3 STG.E.U16 desc[UR8][R52.64], R5 ;  /* 0x0000000534003986 */ /* 0x0001e8000c101508 */
[----:B------:R2:W-:Y:S01]  /*59a80*/  @P4 STG.E.U16 desc[UR8][R54.64], R51 ;  /* 0x0000003336004986 */ /* 0x0005e2000c101508 */
[----:B0-----:R-:W-:-:S03]  /*59a90*/  IMAD.WIDE R52, R50, 0x2, R42 ;  /* 0x0000000232347825 */ /* 0x001fc600078e022a */
[----:B------:R-:W3:Y:S01]  /*59aa0*/  LDL.LU R5, [R1+0xd4] ;  /* 0x0000d40001057983 */ /* 0x000ee20000300800 */
[----:B--2---:R-:W-:-:S03]  /*59ab0*/  PRMT R51, R4, 0x7632, R51 ;  /* 0x0000763204337816 */ /* 0x004fc60000000033 */
[----:B------:R0:W-:Y:S04]  /*59ac0*/  @P5 STG.E.U16 desc[UR8][R52.64], R4 ;  /* 0x0000000434005986 */ /* 0x0001e8000c101508 */
[----:B0-----:R-:W2:Y:S01]  /*59ad0*/  LDL.LU R4, [R1+0x148] ;  /* 0x0001480001047983 */ /* 0x001ea20000300800 */
[----:B------:R-:W-:Y:S02]  /*59ae0*/  ISETP.LT.AND P6, PT, R39, UR56, !P1 ;  /* 0x0000003827007c0c */ /* 0x000fe4000cfc1270 */
[----:B------:R-:W-:Y:S02]  /*59af0*/  ISETP.LT.AND P2, PT, R27, UR45, !P1 ;  /* 0x0000002d1b007c0c */ /* 0x000fe4000cf41270 */
[----:B------:R-:W-:Y:S01]  /*59b00*/  ISETP.LT.AND P3, PT, R35, UR35, !P1 ;  /* 0x0000002323007c0c */ /* 0x000fe2000cf61270 */
[C---:B------:R-:W-:Y:S01]  /*59b10*/  IMAD.WIDE R54, R50.reuse, 0x2, R44 ;  /* 0x0000000232367825 */ /* 0x040fe200078e022c */
[----:B------:R-:W-:Y:S01]  /*59b20*/  ISETP.LT.AND P4, PT, R31, UR12, !P1 ;  /* 0x0000000c1f007c0c */ /* 0x000fe2000cf81270 */
[----:B------:R-:W0:Y:S02]  /*59b30*/  LDCU UR56, c[0x0][0x398] ;  /* 0x00007300ff3877ac */ /* 0x000e240008000800 */
[----:B------:R-:W-:Y:S01]  /*59b40*/  IMAD.WIDE R52, R50, 0x2, R46 ;  /* 0x0000000232347825 */ /* 0x000fe200078e022e */
[----:B------:R-:W-:Y:S01]  /*59b50*/  ISETP.LT.AND P5, PT, R61, UR57, !P1 ;  /* 0x000000393d007c0c */ /* 0x000fe2000cfa1270 */
[----:B------:R-:W1:Y:S02]  /*59b60*/  LDCU UR45, c[0x0][0x398] ;  /* 0x00007300ff2d77ac */ /* 0x000e640008000800 */
[----:B------:R-:W-:Y:S01]  /*59b70*/  VIADD R56, R26, 0xc ;  /* 0x0000000c1a387836 */ /* 0x000fe20000000000 */
[----:B------:R0:W-:Y:S01]  /*59b80*/  @P6 STG.E.U16 desc[UR8][R54.64], R51 ;  /* 0x0000003336006986 */ /* 0x0001e2000c101508 */
[----:B------:R-:W-:Y:S01]  /*59b90*/  ISETP.LT.AND P6, PT, R60, UR52, !P1 ;  /* 0x000000343c007c0c */ /* 0x000fe2000cfc1270 */
[----:B------:R-:W1:Y:S01]  /*59ba0*/  LDCU UR35, c[0x0][0x398] ;  /* 0x00007300ff2377ac */ /* 0x000e620008000800 */
[----:B------:R-:W-:Y:S01]  /*59bb0*/  ISETP.LT.AND P1, PT, R59, UR34, !P1 ;  /* 0x000000223b007c0c */ /* 0x000fe2000cf21270 */
[----:B------:R-:W1:Y:S01]  /*59bc0*/  LDCU UR12, c[0x0][0x398] ;  /* 0x00007300ff0c77ac */ /* 0x000e620008000800 */
[----:B------:R-:W1:Y:S01]  /*59bd0*/  LDCU UR57, c[0x0][0x398] ;  /* 0x00007300ff3977ac */ /* 0x000e620008000800 */
[----:B0-----:R-:W-:Y:S01]  /*59be0*/  IMAD.WIDE R54, R50, 0x2, R48 ;  /* 0x0000000232367825 */ /* 0x001fe200078e0230 */
[----:B------:R-:W0:Y:S01]  /*59bf0*/  LDCU UR52, c[0x0][0x398] ;  /* 0x00007300ff3477ac */ /* 0x000e220008000800 */
[----:B----4-:R-:W-:Y:S01]  /*59c00*/  PRMT R57, R58, 0x7632, R57 ;  /* 0x000076323a397816 */ /* 0x010fe20000000039 */
[----:B------:R4:W-:Y:S01]  /*59c10*/  @P2 STG.E.U16 desc[UR8][R52.64], R58 ;  /* 0x0000003a34002986 */ /* 0x0009e2000c101508 */
[----:B------:R-:W-:Y:S01]  /*59c20*/  ISETP.GE.AND P2, PT, R56, UR53, PT ;  /* 0x0000003538007c0c */ /* 0x000fe2000bf46270 */
[----:B------:R-:W-:Y:S01]  /*59c30*/  VIADD R51, R50, UR74 ;  /* 0x0000004a32337c36 */ /* 0x000fe20008000000 */
        /* <DEDUP_REMOVED lines=8> */
[C---:B-1----:R-:W-:Y:S01]  /*59cc0*/  IMAD.WIDE R54, R50.reuse, 0x2, R16 ;  /* 0x0000000232367825 */ /* 0x042fe200078e0210 */
[----:B---3--:R-:W-:Y:S01]  /*59cd0*/  PRMT R56, R7, 0x7632, R56 ;  /* 0x0000763207387816 */ /* 0x008fe20000000038 */
[----:B------:R1:W-:Y:S04]  /*59ce0*/  @P4 STG.E.U16 desc[UR8][R52.64], R7 ;  /* 0x0000000734004986 */ /* 0x0003e8000c101508 */
[----:B------:R3:W-:Y:S04]  /*59cf0*/  @P5 STG.E.U16 desc[UR8][R54.64], R56 ;  /* 0x0000003836005986 */ /* 0x0007e8000c101508 */
[----:B-1----:R-:W4:Y:S01]  /*59d00*/  LDL.LU R7, [R1+0x128] ;  /* 0x0001280001077983 */ /* 0x002f220000300800 */
[----:B------:R-:W-:-:S04]  /*59d10*/  IMAD.WIDE R52, R50, 0x2, R18 ;  /* 0x0000000232347825 */ /* 0x000fc800078e0212 */
[----:B---3--:R-:W-:Y:S01]  /*59d20*/  IMAD.WIDE R54, R50, 0x2, R40 ;  /* 0x0000000232367825 */ /* 0x008fe200078e0228 */
[----:B------:R-:W-:Y:S01]  /*59d30*/  PRMT R50, R5, 0x7632, R50 ;  /* 0x0000763205327816 */ /* 0x000fe20000000032 */
[----:B------:R1:W-:Y:S04]  /*59d40*/  @P6 STG.E.U16 desc[UR8][R52.64], R5 ;  /* 0x0000000534006986 */ /* 0x0003e8000c101508 */
[----:B------:R2:W-:Y:S01]  /*59d50*/  @P1 STG.E.U16 desc[UR8][R54.64], R50 ;  /* 0x0000003236001986 */ /* 0x0005e2000c101508 */
[----:B-1----:R-:W-:-:S03]  /*59d60*/  IMAD.WIDE R52, R51, 0x2, R42 ;  /* 0x0000000233347825 */ /* 0x002fc600078e022a */
[----:B------:R-:W3:Y:S01]  /*59d70*/  LDL.LU R5, [R1+0x118] ;  /* 0x0001180001057983 */ /* 0x000ee20000300800 */
[----:B--2---:R-:W-:-:S03]  /*59d80*/  PRMT R50, R4, 0x7632, R50 ;  /* 0x0000763204327816 */ /* 0x004fc60000000032 */
        /* <DEDUP_REMOVED lines=10> */
[----:B------:R-:W0:Y:S02]  /*59e30*/  LDCU UR75, c[0x0][0x398] ;  /* 0x00007300ff4b77ac */ /* 0x000e240008000800 */
[----:B------:R-:W-:Y:S01]  /*59e40*/  VIADD R56, R26, 0xd ;  /* 0x0000000d1a387836 */ /* 0x000fe20000000000 */
[----:B------:R1:W-:Y:S01]  /*59e50*/  @P4 STG.E.U16 desc[UR8][R54.64], R50 ;  /* 0x0000003236004986 */ /* 0x0003e2000c101508 */
[----:B------:R-:W-:Y:S01]  /*59e60*/  ISETP.LT.AND P4, PT, R60, UR73, !P2 ;  /* 0x000000493c007c0c */ /* 0x000fe2000d781270 */
[----:B------:R-:W0:Y:S01]  /*59e70*/  LDCU UR40, c[0x0][0x398] ;  /* 0x00007300ff2877ac */ /* 0x000e220008000800 */
[----:B------:R-:W-:Y:S01]  /*59e80*/  ISETP.LT.AND P2, PT, R59, UR50, !P2 ;  /* 0x000000323b007c0c */ /* 0x000fe2000d741270 */
[----:B------:R-:W0:Y:S01]  /*59e90*/  LDCU UR26, c[0x0][0x398] ;  /* 0x00007300ff1a77ac */ /* 0x000e220008000800 */
[----:B------:R-:W0:Y:S01]  /*59ea0*/  LDCU UR41, c[0x0][0x398] ;  /* 0x00007300ff2977ac */ /* 0x000e220008000800 */
[C---:B-1----:R-:W-:Y:S01]  /*59eb0*/  IMAD.WIDE R54, R51.reuse, 0x2, R48 ;  /* 0x0000000233367825 */ /* 0x042fe200078e0230 */
[----:B------:R-:W1:Y:S01]  /*59ec0*/  LDCU UR73, c[0x0][0x398] ;  /* 0x00007300ff4977ac */ /* 0x000e620008000800 */
        /* <DEDUP_REMOVED lines=16> */
[----:B-1----:R-:W4:Y:S01]  /*59fd0*/  LDL.LU R7, [R1+0xe8] ;  /* 0x0000e80001077983 */ /* 0x002f220000300800 */
[----:B------:R-:W-:-:S04]  /*59fe0*/  IMAD.WIDE R52, R51, 0x2, R18 ;  /* 0x0000000233347825 */ /* 0x000fc800078e0212 */
[----:B0-----:R-:W-:Y:S01]  /*59ff0*/  IMAD.WIDE R54, R51, 0x2, R40 ;  /* 0x0000000233367825 */ /* 0x001fe200078e0228 */
[----:B---3--:R-:W-:Y:S01]  /*5a000*/  PRMT R51, R5, 0x7632, R51 ;  /* 0x0000763205337816 */ /* 0x008fe20000000033 */
        /* <DEDUP_REMOVED lines=55> */
[----:B------:R-:W-:Y:S01]  /*5a380*/  IMAD.WIDE R54, R51, 0x2, R44 ;  /* 0x0000000233367825 */ /* 0x000fe200078e022c */
        /* <DEDUP_REMOVED lines=13> */
[----:B------:R-:W0:Y:S03]  /*5a460*/  LDCU UR46, c[0x0][0x398] ;  /* 0x00007300ff2e77ac */ /* 0x000e260008000800 */
[C---:B------:R-:W-:Y:S01]  /*5a470*/  VIADD R50, R51.reuse, UR63 ;  /* 0x0000003f33327c36 */ /* 0x040fe20008000000 */
        /* <DEDUP_REMOVED lines=44> */
[----:B------:R-:W-:Y:S01]  /*5a740*/  VIADD R51, R50, UR14 ;  /* 0x0000000e32337c36 */ /* 0x000fe20008000000 */
        /* <DEDUP_REMOVED lines=287> */
[----:B0-----:R-:W-:Y:S01]  /*5b940*/  IMAD.WIDE R54, R50, 0x2, R40 ;  /* 0x0000000232367825 */ /* 0x001fe200078e0228 */
[----:B---3--:R-:W-:Y:S02]  /*5b950*/  PRMT R50, R5, 0x7632, R50 ;  /* 0x0000763205327816 */ /* 0x008fe40000000032 */
[----:B------:R0:W-:Y:S04]  /*5b960*/  @P5 STG.E.U16 desc[UR8][R52.64], R5 ;  /* 0x0000000534005986 */ /* 0x0001e8000c101508 */
[----:B------:R2:W-:Y:S01]  /*5b970*/  @P6 STG.E.U16 desc[UR8][R54.64], R50 ;  /* 0x0000003236006986 */ /* 0x0005e2000c101508 */
[----:B0-----:R-:W-:Y:S01]  /*5b980*/  IMAD.WIDE R52, R51, 0x2, R42 ;  /* 0x0000000233347825 */ /* 0x001fe200078e022a */
[----:B--2---:R-:W-:-:S04]  /*5b990*/  PRMT R50, R4, 0x7632, R50 ;  /* 0x0000763204327816 */ /* 0x004fc80000000032 */
[----:B------:R0:W-:Y:S04]  /*5b9a0*/  @P2 STG.E.U16 desc[UR8][R52.64], R4 ;  /* 0x0000000434002986 */ /* 0x0001e8000c101508 */
[----:B0-----:R-:W2:Y:S04]  /*5b9b0*/  LDL.LU R4, [R1+0x9c] ;  /* 0x00009c0001047983 */ /* 0x001ea80000300800 */
[----:B------:R-:W3:Y:S01]  /*5b9c0*/  LDL.LU R5, [R1+0x8c] ;  /* 0x00008c0001057983 */ /* 0x000ee20000300800 */
[----:B------:R-:W-:Y:S02]  /*5b9d0*/  ISETP.LT.AND P3, PT, R39, UR61, !P4 ;  /* 0x0000003d27007c0c */ /* 0x000fe4000e761270 */
[----:B------:R-:W-:-:S02]  /*5b9e0*/  ISETP.LT.AND P1, PT, R27, UR39, !P4 ;  /* 0x000000271b007c0c */ /* 0x000fc4000e721270 */
[----:B------:R-:W-:Y:S01]  /*5b9f0*/  ISETP.LT.AND P5, PT, R35, UR60, !P4 ;  /* 0x0000003c23007c0c */ /* 0x000fe2000e7a1270 */
[----:B------:R-:W-:Y:S01]  /*5ba00*/  IMAD.WIDE R54, R51, 0x2, R44 ;  /* 0x0000000233367825 */ /* 0x000fe200078e022c */
[----:B------:R-:W-:Y:S01]  /*5ba10*/  ISETP.LT.AND P6, PT, R31, UR22, !P4 ;  /* 0x000000161f007c0c */ /* 0x000fe2000e7c1270 */
[----:B------:R-:W0:Y:S02]  /*5ba20*/  LDCU UR61, c[0x0][0x398] ;  /* 0x00007300ff3d77ac */ /* 0x000e240008000800 */
[----:B------:R-:W-:Y:S01]  /*5ba30*/  IMAD.WIDE R52, R51, 0x2, R46 ;  /* 0x0000000233347825 */ /* 0x000fe200078e022e */
[----:B------:R-:W-:Y:S01]  /*5ba40*/  ISETP.LT.AND P2, PT, R61, UR44, !P4 ;  /* 0x0000002c3d007c0c */ /* 0x000fe2000e741270 */
[----:B------:R-:W1:Y:S02]  /*5ba50*/  LDCU UR39, c[0x0][0x398] ;  /* 0x00007300ff2777ac */ /* 0x000e640008000800 */
[----:B------:R0:W-:Y:S01]  /*5ba60*/  @P3 STG.E.U16 desc[UR8][R54.64], R50 ;  /* 0x0000003236003986 */ /* 0x0001e2000c101508 */
[----:B------:R-:W-:Y:S01]  /*5ba70*/  ISETP.LT.AND P3, PT, R60, UR27, !P4 ;  /* 0x0000001b3c007c0c */ /* 0x000fe2000e761270 */
[----:B------:R-:W-:Y:S01]  /*5ba80*/  VIADD R56, R26, 0x17 ;  /* 0x000000171a387836 */ /* 0x000fe20000000000 */
[----:B------:R-:W1:Y:S01]  /*5ba90*/  LDCU UR60, c[0x0][0x398] ;  /* 0x00007300ff3c77ac */ /* 0x000e620008000800 */
[----:B------:R-:W1:Y:S01]  /*5baa0*/  LDCU UR22, c[0x0][0x398] ;  /* 0x00007300ff1677ac */ /* 0x000e620008000800 */
[----:B------:R-:W1:Y:S01]  /*5bab0*/  LDCU UR44, c[0x0][0x398] ;  /* 0x00007300ff2c77ac */ /* 0x000e620008000800 */
[----:B0-----:R-:W-:Y:S01]  /*5bac0*/  IMAD.WIDE R54, R51, 0x2, R48 ;  /* 0x0000000233367825 */ /* 0x001fe200078e0230 */
[----:B------:R-:W-:Y:S01]  /*5bad0*/  ISETP.LT.AND P4, PT, R59, UR58, !P4 ;  /* 0x0000003a3b007c0c */ /* 0x000fe2000e781270 */
[----:B------:R-:W0:Y:S02]  /*5bae0*/  LDCU UR27, c[0x0][0x398] ;  /* 0x00007300ff1b77ac */ /* 0x000e240008000800 */
        /* <DEDUP_REMOVED lines=8> */
[----:B----4-:R-:W-:-:S03]  /*5bb70*/  IMAD.WIDE R52, R51, 0x2, R2 ;  /* 0x0000000233347825 */ /* 0x010fc600078e0202 */
[----:B------:R-:W4:Y:S01]  /*5bb80*/  LDL.LU R58, [R1+0x7c] ;  /* 0x00007c00013a7983 */ /* 0x000f220000300800 */
[----:B-1----:R-:W-:Y:S01]  /*5bb90*/  IMAD.WIDE R54, R51, 0x2, R16 ;  /* 0x0000000233367825 */ /* 0x002fe200078e0210 */
[----:B------:R-:W-:Y:S01]  /*5bba0*/  ISETP.LT.AND P5, PT, R6, UR55, !P1 ;  /* 0x0000003706007c0c */ /* 0x000fe2000cfa1270 */
[----:B------:R-:W1:Y:S01]  /*5bbb0*/  LDCU UR55, c[0x0][0x398] ;  /* 0x00007300ff3777ac */ /* 0x000e620008000800 */
[----:B------:R-:W-:Y:S01]  /*5bbc0*/  PRMT R56, R7, 0x7632, R56 ;  /* 0x0000763207387816 */ /* 0x000fe20000000038 */
[----:B------:R0:W-:Y:S04]  /*5bbd0*/  @P6 STG.E.U16 desc[UR8][R52.64], R7 ;  /* 0x0000000734006986 */ /* 0x0001e8000c101508 */
[----:B------:R1:W-:Y:S01]  /*5bbe0*/  @P2 STG.E.U16 desc[UR8][R54.64], R56 ;  /* 0x0000003836002986 */ /* 0x0003e2000c101508 */
[----:B0-----:R-:W-:-:S04]  /*5bbf0*/  IMAD.WIDE R52, R51, 0x2, R18 ;  /* 0x0000000233347825 */ /* 0x001fc800078e0212 */
[----:B-1----:R-:W-:Y:S01]  /*5bc00*/  IMAD.WIDE R54, R51, 0x2, R40 ;  /* 0x0000000233367825 */ /* 0x002fe200078e0228 */
[----:B--2---:R-:W-:Y:S01]  /*5bc10*/  PRMT R51, R4, 0x7632, R51 ;  /* 0x0000763204337816 */ /* 0x004fe20000000033 */
[----:B------:R0:W-:Y:S04]  /*5bc20*/  @P3 STG.E.U16 desc[UR8][R52.64], R4 ;  /* 0x0000000434003986 */ /* 0x0001e8000c101508 */
[----:B0-----:R-:W2:Y:S01]  /*5bc30*/  LDL.LU R4, [R1+0x6c] ;  /* 0x00006c0001047983 */ /* 0x001ea20000300800 */
[----:B------:R-:W-:-:S03]  /*5bc40*/  IMAD.WIDE R52, R50, 0x2, R42 ;  /* 0x0000000232347825 */ /* 0x000fc600078e022a */
[----:B------:R-:W2:Y:S04]  /*5bc50*/  LDL.LU R7, [R1+0x5c] ;  /* 0x00005c0001077983 */ /* 0x000ea80000300800 */
[----:B------:R0:W-:Y:S04]  /*5bc60*/  @P4 STG.E.U16 desc[UR8][R54.64], R51 ;  /* 0x0000003336004986 */ /* 0x0001e8000c101508 */
[----:B---3--:R1:W-:Y:S01]  /*5bc70*/  @P5 STG.E.U16 desc[UR8][R52.64], R5 ;  /* 0x0000000534005986 */ /* 0x0083e2000c101508 */
[----:B0-----:R-:W-:-:S03]  /*5bc80*/  PRMT R51, R5, 0x7632, R51 ;  /* 0x0000763205337816 */ /* 0x001fc60000000033 */
[----:B-1----:R-:W3:Y:S01]  /*5bc90*/  LDL.LU R5, [R1+0x40] ;  /* 0x0000400001057983 */ /* 0x002ee20000300800 */
        /* <DEDUP_REMOVED lines=16> */
[----:B----4-:R-:W-:Y:S01]  /*5bda0*/  PRMT R57, R58, 0x7632, R57 ;  /* 0x000076323a397816 */ /* 0x010fe20000000039 */
[----:B0-----:R-:W-:Y:S01]  /*5bdb0*/  IMAD.WIDE R54, R50, 0x2, R48 ;  /* 0x0000000232367825 */ /* 0x001fe200078e0230 */
[----:B------:R0:W-:Y:S01]  /*5bdc0*/  @P2 STG.E.U16 desc[UR8][R52.64], R58 ;  /* 0x0000003a34002986 */ /* 0x0001e2000c101508 */
[----:B------:R-:W-:Y:S01]  /*5bdd0*/  ISETP.GE.AND P2, PT, R56, UR34, PT ;  /* 0x0000002238007c0c */ /* 0x000fe2000bf46270 */
[----:B------:R-:W4:Y:S02]  /*5bde0*/  LDCU UR12, c[0x0][0x398] ;  /* 0x00007300ff0c77ac */ /* 0x000f240008000800 */
[----:B------:R1:W-:Y:S01]  /*5bdf0*/  @P3 STG.E.U16 desc[UR8][R54.64], R57 ;  /* 0x0000003936003986 */ /* 0x0003e2000c101508 */
[----:B------:R-:W-:Y:S01]  /*5be00*/  ISETP.LT.AND P3, PT, R6, UR74, !P2 ;  /* 0x0000004a06007c0c */ /* 0x000fe2000d761270 */
[C---:B------:R-:W-:Y:S01]  /*5be10*/  VIADD R51, R50.reuse, UR52 ;  /* 0x0000003432337c36 */ /* 0x040fe20008000000 */
[----:B------:R-:W2:Y:S01]  /*5be20*/  LDCU UR52, c[0x0][0x39c] ;  /* 0x00007380ff3477ac */ /* 0x000ea20008000800 */
[----:B------:R-:W2:Y:S01]  /*5be30*/  LDCU UR34, c[0x0][0x398] ;  /* 0x00007300ff2277ac */ /* 0x000ea20008000800 */
[C---:B0-----:R-:W-:Y:S01]  /*5be40*/  IMAD.WIDE R52, R50.reuse, 0x2, R2 ;  /* 0x0000000232347825 */ /* 0x041fe200078e0202 */
[----:B------:R-:W0:Y:S03]  /*5be50*/  LDCU UR57, c[0x0][0x3b8] ;  /* 0x00007700ff3977ac */ /* 0x000e260008000800 */
[----:B-1----:R-:W-:Y:S01]  /*5be60*/  IMAD.WIDE R54, R50, 0x2, R16 ;  /* 0x0000000232367825 */ /* 0x002fe200078e0210 */
[----:B------:R-:W1:Y:S01]  /*5be70*/  LDCU UR74, c[0x0][0x398] ;  /* 0x00007300ff4a77ac */ /* 0x000e620008000800 */
[----:B--2---:R-:W-:Y:S01]  /*5be80*/  PRMT R56, R4, 0x7632, R56 ;  /* 0x0000763204387816 */ /* 0x004fe20000000038 */
[----:B------:R2:W-:Y:S04]  /*5be90*/  @P4 STG.E.U16 desc[UR8][R52.64], R4 ;  /* 0x0000000434004986 */ /* 0x0005e8000c101508 */
[----:B------:R0:W-:Y:S04]  /*5bea0*/  @P5 STG.E.U16 desc[UR8][R54.64], R56 ;  /* 0x0000003836005986 */ /* 0x0001e8000c101508 */
[----:B--2---:R-:W2:Y:S01]  /*5beb0*/  LDL.LU R4, [R1+0x30] ;  /* 0x0000300001047983 */ /* 0x004ea20000300800 */
[----:B------:R-:W-:-:S03]  /*5bec0*/  IMAD.WIDE R52, R50, 0x2, R18 ;  /* 0x0000000232347825 */ /* 0x000fc600078e0212 */
[----:B------:R-:W4:Y:S01]  /*5bed0*/  LDL.LU R58, [R1+0x20] ;  /* 0x00002000013a7983 */ /* 0x000f220000300800 */
[----:B0-----:R-:W-:Y:S01]  /*5bee0*/  IMAD.WIDE R54, R50, 0x2, R40 ;  /* 0x0000000232367825 */ /* 0x001fe200078e0228 */
[----:B------:R-:W-:Y:S02]  /*5bef0*/  PRMT R50, R7, 0x7632, R50 ;  /* 0x0000763207327816 */ /* 0x000fe40000000032 */
[----:B------:R0:W-:Y:S04]  /*5bf00*/  @P6 STG.E.U16 desc[UR8][R52.64], R7 ;  /* 0x0000000734006986 */ /* 0x0001e8000c101508 */
[----:B------:R3:W-:Y:S01]  /*5bf10*/  @P1 STG.E.U16 desc[UR8][R54.64], R50 ;  /* 0x0000003236001986 */ /* 0x0007e2000c101508 */
[----:B0-----:R-:W-:Y:S01]  /*5bf20*/  IMAD.WIDE R52, R51, 0x2, R42 ;  /* 0x0000000233347825 */ /* 0x001fe200078e022a */
[----:B---3--:R-:W-:-:S04]  /*5bf30*/  PRMT R50, R5, 0x7632, R50 ;  /* 0x0000763205327816 */ /* 0x008fc80000000032 */
[----:B------:R0:W-:Y:S04]  /*5bf40*/  @P3 STG.E.U16 desc[UR8][R52.64], R5 ;  /* 0x0000000534003986 */ /* 0x0001e8000c101508 */
[----:B0-----:R-:W3:Y:S01]  /*5bf50*/  LDL.LU R5, [R1+0x280] ;  /* 0x0002800001057983 */ /* 0x001ee20000300800 */
[----:B------:R-:W-:Y:S02]  /*5bf60*/  ISETP.LT.AND P4, PT, R39, UR53, !P2 ;  /* 0x0000003527007c0c */ /* 0x000fe4000d781270 */
[----:B------:R-:W-:Y:S02]  /*5bf70*/  ISETP.LT.AND P5, PT, R27, UR54, !P2 ;  /* 0x000000361b007c0c */ /* 0x000fe4000d7a1270 */
[----:B------:R-:W-:Y:S01]  /*5bf80*/  ISETP.LT.AND P6, PT, R35, UR6, !P2 ;  /* 0x0000000623007c0c */ /* 0x000fe2000d7c1270 */
[----:B------:R-:W-:Y:S01]  /*5bf90*/  IMAD.WIDE R54, R51, 0x2, R44 ;  /* 0x0000000233367825 */ /* 0x000fe200078e022c */
[----:B------:R-:W-:Y:S01]  /*5bfa0*/  ISETP.LT.AND P1, PT, R31, UR75, !P2 ;  /* 0x0000004b1f007c0c */ /* 0x000fe2000d721270 */
[----:B------:R-:W3:Y:S02]  /*5bfb0*/  LDL.LU R7, [R1+0x2c0] ;  /* 0x0002c00001077983 */ /* 0x000ee40000300800 */
[----:B------:R-:W-:Y:S01]  /*5bfc0*/  IMAD.WIDE R52, R51, 0x2, R46 ;  /* 0x0000000233347825 */ /* 0x000fe200078e022e */
[----:B------:R-:W-:Y:S01]  /*5bfd0*/  ISETP.LT.AND P3, PT, R61, UR40, !P2 ;  /* 0x000000283d007c0c */ /* 0x000fe2000d761270 */
[----:B------:R-:W0:Y:S02]  /*5bfe0*/  LDCU UR53, c[0x0][0x398] ;  /* 0x00007300ff3577ac */ /* 0x000e240008000800 */
[----:B------:R1:W-:Y:S01]  /*5bff0*/  @P4 STG.E.U16 desc[UR8][R54.64], R50 ;  /* 0x0000003236004986 */ /* 0x0003e2000c101508 */
[----:B------:R-:W-:Y:S01]  /*5c000*/  ISETP.LT.AND P4, PT, R60, UR26, !P2 ;  /* 0x0000001a3c007c0c */ /* 0x000fe2000d781270 */
[----:B------:R-:W-:Y:S01]  /*5c010*/  VIADD R56, R26, 0x19 ;  /* 0x000000191a387836 */ /* 0x000fe20000000000 */
[----:B------:R-:W0:Y:S01]  /*5c020*/  LDCU UR54, c[0x0][0x398] ;  /* 0x00007300ff3677ac */ /* 0x000e220008000800 */
[----:B------:R-:W0:Y:S01]  /*5c030*/  LDCU UR6, c[0x0][0x398] ;  /* 0x00007300ff0677ac */ /* 0x000e220008000800 */
[----:B------:R-:W0:Y:S01]  /*5c040*/  LDCU UR75, c[0x0][0x398] ;  /* 0x00007300ff4b77ac */ /* 0x000e220008000800 */
[C---:B-1----:R-:W-:Y:S01]  /*5c050*/  IMAD.WIDE R54, R51.reuse, 0x2, R48 ;  /* 0x0000000233367825 */ /* 0x042fe200078e0230 */
[----:B------:R-:W1:Y:S03]  /*5c060*/  LDCU UR40, c[0x0][0x398] ;  /* 0x00007300ff2877ac */ /* 0x000e660008000800 */
[----:B------:R-:W-:Y:S01]  /*5c070*/  VIADD R50, R51, UR73 ;  /* 0x0000004933327c36 */ /* 0x000fe20008000000 */
[----:B--2---:R-:W-:Y:S01]  /*5c080*/  PRMT R57, R4, 0x7632, R57 ;  /* 0x0000763204397816 */ /* 0x004fe20000000039 */
[----:B------:R2:W-:Y:S01]  /*5c090*/  @P5 STG.E.U16 desc[UR8][R52.64], R4 ;  /* 0x0000000434005986 */ /* 0x0005e2000c101508 */
[----:B------:R-:W-:Y:S01]  /*5c0a0*/  ISETP.GE.AND P5, PT, R56, UR50, PT ;  /* 0x0000003238007c0c */ /* 0x000fe2000bfa6270 */
[----:B------:R-:W0:Y:S01]  /*5c0b0*/  LDCU UR73, c[0x0][0x39c] ;  /* 0x00007380ff4977ac */ /* 0x000e220008000800 */
[----:B----4-:R-:W-:Y:S01]  /*5c0c0*/  PRMT R56, R58, 0x7632, R56 ;  /* 0x000076323a387816 */ /* 0x010fe20000000038 */
[----:B------:R4:W-:Y:S01]  /*5c0d0*/  @P6 STG.E.U16 desc[UR8][R54.64], R57 ;  /* 0x0000003936006986 */ /* 0x0009e2000c101508 */
[----:B------:R-:W-:Y:S01]  /*5c0e0*/  ISETP.LT.AND P2, PT, R59, UR41, !P2 ;  /* 0x000000293b007c0c */ /* 0x000fe2000d741270 */
[----:B------:R-:W0:Y:S01]  /*5c0f0*/  LDCU UR41, c[0x0][0x3b8] ;  /* 0x00007700ff2977ac */ /* 0x000e220008000800 */
[----:B------:R-:W0:Y:S01]  /*5c100*/  LDCU UR26, c[0x0][0x398] ;  /* 0x00007300ff1a77ac */ /* 0x000e220008000800 */
[C---:B--2---:R-:W-:Y:S01]  /*5c110*/  IMAD.WIDE R52, R51.reuse, 0x2, R2 ;  /* 0x0000000233347825 */ /* 0x044fe200078e0202 */
[----:B------:R-:W2:Y:S01]  /*5c120*/  LDL.LU R4, [R1+0x23b0] ;  /* 0x0023b00001047983 */ /* 0x000ea20000300800 */
[----:B------:R-:W0:Y:S02]  /*5c130*/  LDCU UR50, c[0x0][0x398] ;  /* 0x00007300ff3277ac */ /* 0x000e240008000800 */
[C---:B----4-:R-:W-:Y:S01]  /*5c140*/  IMAD.WIDE R54, R51.reuse, 0x2, R16 ;  /* 0x0000000233367825 */ /* 0x050fe200078e0210 */
[----:B------:R4:W-:Y:S04]  /*5c150*/  @P1 STG.E.U16 desc[UR8][R52.64], R58 ;  /* 0x0000003a34001986 */ /* 0x0009e8000c101508 */
[----:B------:R0:W-:Y:S04]  /*5c160*/  @P3 STG.E.U16 desc[UR8][R54.64], R56 ;  /* 0x0000003836003986 */ /* 0x0001e8000c101508 */
[----:B----4-:R-:W4:Y:S01]  /*5c170*/  LDL.LU R58, [R1+0x10] ;  /* 0x00001000013a7983 */ /* 0x010f220000300800 */
[----:B------:R-:W-:-:S04]  /*5c180*/  IMAD.WIDE R52, R51, 0x2, R18 ;  /* 0x0000000233347825 */ /* 0x000fc800078e0212 */
[----:B0-----:R-:W-:Y:S01]  /*5c190*/  IMAD.WIDE R54, R51, 0x2, R40 ;  /* 0x0000000233367825 */ /* 0x001fe200078e0228 */
[----:B---3--:R-:W-:Y:S01]  /*5c1a0*/  PRMT R51, R5, 0x7632, R51 ;  /* 0x0000763205337816 */ /* 0x008fe20000000033 */
[----:B------:R0:W-:Y:S04]  /*5c1b0*/  @P4 STG.E.U16 desc[UR8][R52.64], R5 ;  /* 0x0000000534004986 */ /* 0x0001e8000c101508 */
[----:B0-----:R-:W3:Y:S01]  /*5c1c0*/  LDL.LU R5, [R1] ;  /* 0x0000000001057983 */ /* 0x001ee20000300800 */
[----:B------:R-:W-:Y:S02]  /*5c1d0*/  ISETP.LT.AND P6, PT, R6, UR70, !P5 ;  /* 0x0000004606007c0c */ /* 0x000fe4000efc1270 */
[----:B------:R-:W-:Y:S02]  /*5c1e0*/  ISETP.LT.AND P1, PT, R39, UR72, !P5 ;  /* 0x0000004827007c0c */ /* 0x000fe4000ef21270 */
[----:B------:R-:W-:Y:S01]  /*5c1f0*/  ISETP.LT.AND P3, PT, R27, UR20, !P5 ;  /* 0x000000141b007c0c */ /* 0x000fe2000ef61270 */
[----:B------:R-:W-:Y:S01]  /*5c200*/  IMAD.WIDE R52, R50, 0x2, R42 ;  /* 0x0000000232347825 */ /* 0x000fe200078e022a */
[----:B------:R-:W-:Y:S01]  /*5c210*/  ISETP.LT.AND P4, PT, R35, UR29, !P5 ;  /* 0x0000001d23007c0c */ /* 0x000fe2000ef81270 */
[----:B------:R0:W-:Y:S01]  /*5c220*/  @P2 STG.E.U16 desc[UR8][R54.64], R51 ;  /* 0x0000003336002986 */ /* 0x0001e2000c101508 */
[----:B------:R-:W-:Y:S01]  /*5c230*/  ISETP.LT.AND P2, PT, R31, UR71, !P5 ;  /* 0x000000471f007c0c */ /* 0x000fe2000ef41270 */
[----:B------:R-:W-:Y:S01]  /*5c240*/  VIADD R56, R26, 0x1a ;  /* 0x0000001a1a387836 */ /* 0x000fe20000000000 */
[----:B------:R-:W1:Y:S03]  /*5c250*/  LDCU UR70, c[0x0][0x398] ;  /* 0x00007300ff4677ac */ /* 0x000e660008000800 */
[----:B------:R1:W-:Y:S01]  /*5c260*/  @P6 STG.E.U16 desc[UR8][R52.64], R7 ;  /* 0x0000000734006986 */ /* 0x0003e2000c101508 */
[----:B------:R-:W2:Y:S01]  /*5c270*/  LDCU UR72, c[0x0][0x398] ;  /* 0x00007300ff4877ac */ /* 0x000ea20008000800 */
[----:B------:R-:W2:Y:S01]  /*5c280*/  LDCU UR20, c[0x0][0x398] ;  /* 0x00007300ff1477ac */ /* 0x000ea20008000800 */
[C---:B0-----:R-:W-:Y:S01]  /*5c290*/  IMAD.WIDE R54, R50.reuse, 0x2, R44 ;  /* 0x0000000232367825 */ /* 0x041fe200078e022c */
[----:B------:R-:W-:Y:S01]  /*5c2a0*/  PRMT R51, R7, 0x7632, R51 ;  /* 0x0000763207337816 */ /* 0x000fe20000000033 */
[----:B------:R-:W0:Y:S02]  /*5c2b0*/  LDCU UR29, c[0x0][0x398] ;  /* 0x00007300ff1d77ac */ /* 0x000e240008000800 */
[----:B-1----:R-:W-:-:S02]  /*5c2c0*/  IMAD.WIDE R52, R50, 0x2, R46 ;  /* 0x0000000232347825 */ /* 0x002fc400078e022e */
[----:B------:R1:W-:Y:S01]  /*5c2d0*/  @P1 STG.E.U16 desc[UR8][R54.64], R51 ;  /* 0x0000003336001986 */ /* 0x0003e2000c101508 */
[----:B------:R-:W0:Y:S03]  /*5c2e0*/  LDCU UR71, c[0x0][0x398] ;  /* 0x00007300ff4777ac */ /* 0x000e260008000800 */
[----:B------:R-:W2:Y:S01]  /*5c2f0*/  LDL.LU R7, [R1+0x44] ;  /* 0x0000440001077983 */ /* 0x000ea20000300800 */
[----:B-1----:R-:W-:Y:S01]  /*5c300*/  IMAD.WIDE R54, R50, 0x2, R48 ;  /* 0x0000000232367825 */ /* 0x002fe200078e0230 */
[----:B----4-:R-:W-:Y:S02]  /*5c310*/  PRMT R57, R58, 0x7632, R57 ;  /* 0x000076323a397816 */ /* 0x010fe40000000039 */
[----:B------:R1:W-:Y:S01]  /*5c320*/  @P3 STG.E.U16 desc[UR8][R52.64], R58 ;  /* 0x0000003a34003986 */ /* 0x0003e2000c101508 */
[----:B------:R-:W-:Y:S02]  /*5c330*/  ISETP.GE.AND P3, PT, R56, UR51, PT ;  /* 0x0000003338007c0c */ /* 0x000fe4000bf66270 */
[----:B------:R-:W-:Y:S01]  /*5c340*/  ISETP.LT.AND P6, PT, R61, UR18, !P5 ;  /* 0x000000123d007c0c */ /* 0x000fe2000efc1270 */
[----:B------:R4:W-:Y:S01]  /*5c350*/  @P4 STG.E.U16 desc[UR8][R54.64], R57 ;  /* 0x0000003936004986 */ /* 0x0009e2000c101508 */
[----:B-1----:R-:W-:Y:S01]  /*5c360*/  IMAD.WIDE R52, R50, 0x2, R2 ;  /* 0x0000000232347825 */ /* 0x002fe200078e0202 */
[----:B------:R-:W-:Y:S01]  /*5c370*/  ISETP.LT.AND P1, PT, R60, UR42, !P5 ;  /* 0x0000002a3c007c0c */ /* 0x000fe2000ef21270 */
[----:B------:R-:W1:Y:S02]  /*5c380*/  LDCU UR18, c[0x0][0x398] ;  /* 0x00007300ff1277ac */ /* 0x000e640008000800 */
[C---:B------:R-:W-:Y:S01]  /*5c390*/  VIADD R51, R50.reuse, UR68 ;  /* 0x0000004432337c36 */ /* 0x040fe20008000000 */
[----:B------:R-:W0:Y:S01]  /*5c3a0*/  LDCU UR51, c[0x0][0x398] ;  /* 0x00007300ff3377ac */ /* 0x000e220008000800 */
[----:B---3--:R-:W-:Y:S01]  /*5c3b0*/  PRMT R56, R5, 0x7632, R56 ;  /* 0x0000763205387816 */ /* 0x008fe20000000038 */
[----:B------:R3:W-:Y:S01]  /*5c3c0*/  @P2 STG.E.U16 desc[UR8][R52.64], R5 ;  /* 0x0000000534002986 */ /* 0x0007e2000c101508 */
[----:B------:R-:W-:Y:S01]  /*5c3d0*/  ISETP.LT.AND P5, PT, R59, UR49, !P5 ;  /* 0x000000313b007c0c */ /* 0x000fe2000efa1270 */
[----:B----4-:R-:W-:Y:S01]  /*5c3e0*/  IMAD.WIDE R54, R50, 0x2, R16 ;  /* 0x0000000232367825 */ /* 0x010fe200078e0210 */
[----:B------:R-:W-:Y:S01]  /*5c3f0*/  ISETP.LT.AND P4, PT, R6, UR33, !P3 ;  /* 0x0000002106007c0c */ /* 0x000fe2000df81270 */
[----:B------:R-:W4:Y:S01]  /*5c400*/  LDCU UR68, c[0x0][0x39c] ;  /* 0x00007380ff4477ac */ /* 0x000f220008000800 */
[----:B------:R-:W0:Y:S01]  /*5c410*/  LDCU UR42, c[0x0][0x398] ;  /* 0x00007300ff2a77ac */ /* 0x000e220008000800 */
[----:B---3--:R-:W3:Y:S01]  /*5c420*/  LDL.LU R5, [R1+0x34] ;  /* 0x0000340001057983 */ /* 0x008ee20000300800 */
[C---:B------:R-:W-:Y:S01]  /*5c430*/  IMAD.WIDE R52, R50.reuse, 0x2, R18 ;  /* 0x0000000232347825 */ /* 0x040fe200078e0212 */
[----:B------:R-:W-:Y:S01]  /*5c440*/  ISETP.LT.AND P2, PT, R39, UR69, !P3 ;  /* 0x0000004527007c0c */ /* 0x000fe2000df41270 */
[----:B------:R-:W0:Y:S01]  /*5c450*/  LDCU UR33, c[0x0][0x398] ;  /* 0x00007300ff2177ac */ /* 0x000e220008000800 */
[----:B------:R-:W4:Y:S01]  /*5c460*/  LDL.LU R57, [R1+0x24] ;  /* 0x0000240001397983 */ /* 0x000f220000300800 */
[----:B------:R-:W0:Y:S03]  /*5c470*/  LDCU UR49, c[0x0][0x3b8] ;  /* 0x00007700ff3177ac */ /* 0x000e260008000800 */
[----:B------:R1:W-:Y:S01]  /*5c480*/  @P6 STG.E.U16 desc[UR8][R54.64], R56 ;  /* 0x0000003836006986 */ /* 0x0003e2000c101508 */
[----:B------:R-:W-:Y:S01]  /*5c490*/  ISETP.LT.AND P6, PT, R27, UR28, !P3 ;  /* 0x0000001c1b007c0c */ /* 0x000fe2000dfc1270 */
[----:B------:R-:W0:Y:S02]  /*5c4a0*/  LDCU UR69, c[0x0][0x398] ;  /* 0x00007300ff4577ac */ /* 0x000e240008000800 */
[----:B--2---:R2:W-:Y:S04]  /*5c4b0*/  @P1 STG.E.U16 desc[UR8][R52.64], R4 ;  /* 0x0000000434001986 */ /* 0x0045e8000c101508 */
[----:B------:R-:W4:Y:S01]  /*5c4c0*/  LDL.LU R58, [R1+0x284] ;  /* 0x00028400013a7983 */ /* 0x000f220000300800 */
[----:B-1----:R-:W-:Y:S01]  /*5c4d0*/  IMAD.WIDE R54, R50, 0x2, R40 ;  /* 0x0000000232367825 */ /* 0x002fe200078e0228 */
[----:B------:R-:W-:Y:S01]  /*5c4e0*/  PRMT R50, R4, 0x7632, R50 ;  /* 0x0000763204327816 */ /* 0x000fe20000000032 */
[----:B------:R-:W1:Y:S02]  /*5c4f0*/  LDCU UR28, c[0x0][0x398] ;  /* 0x00007300ff1c77ac */ /* 0x000e640008000800 */
[----:B--2---:R-:W-:Y:S01]  /*5c500*/  IMAD.WIDE R52, R51, 0x2, R42 ;  /* 0x0000000233347825 */ /* 0x004fe200078e022a */
[----:B------:R-:W-:Y:S01]  /*5c510*/  ISETP.LT.AND P1, PT, R35, UR16, !P3 ;  /* 0x0000001023007c0c */ /* 0x000fe2000df21270 */
[----:B------:R2:W-:Y:S01]  /*5c520*/  @P5 STG.E.U16 desc[UR8][R54.64], R50 ;  /* 0x0000003236005986 */ /* 0x0005e2000c101508 */
[----:B------:R-:W-:Y:S01]  /*5c530*/  ISETP.LT.AND P5, PT, R31, UR38, !P3 ;  /* 0x000000261f007c0c */ /* 0x000fe2000dfa1270 */
[----:B------:R-:W0:Y:S01]  /*5c540*/  LDCU UR16, c[0x0][0x398] ;  /* 0x00007300ff1077ac */ /* 0x000e220008000800 */
[----:B------:R-:W-:Y:S01]  /*5c550*/  PRMT R4, R7, 0x7632, R4 ;  /* 0x0000763207047816 */ /* 0x000fe20000000004 */
[----:B------:R1:W-:Y:S01]  /*5c560*/  @P4 STG.E.U16 desc[UR8][R52.64], R7 ;  /* 0x0000000734004986 */ /* 0x0003e2000c101508 */
[----:B------:R-:W0:Y:S01]  /*5c570*/  LDCU UR38, c[0x0][0x398] ;  /* 0x00007300ff2677ac */ /* 0x000e220008000800 */
[----:B--2---:R-:W-:-:S04]  /*5c580*/  IMAD.WIDE R54, R51, 0x2, R44 ;  /* 0x0000000233367825 */ /* 0x004fc800078e022c */
[C---:B-1----:R-:W-:Y:S01]  /*5c590*/  IMAD.WIDE R52, R51.reuse, 0x2, R46 ;  /* 0x0000000233347825 */ /* 0x042fe200078e022e */
[----:B------:R1:W-:Y:S03]  /*5c5a0*/  @P2 STG.E.U16 desc[UR8][R54.64], R4 ;  /* 0x0000000436002986 */ /* 0x0003e6000c101508 */
[----:B------:R-:W-:Y:S01]  /*5c5b0*/  VIADD R50, R26, 0x1b ;  /* 0x0000001b1a327836 */ /* 0x000fe20000000000 */
[----:B------:R-:W2:Y:S01]  /*5c5c0*/  LDL.LU R7, [R1+0x2c4] ;  /* 0x0002c40001077983 */ /* 0x000ea20000300800 */
[----:B-1----:R-:W-:Y:S01]  /*5c5d0*/  IMAD.WIDE R54, R51, 0x2, R48 ;  /* 0x0000000233367825 */ /* 0x002fe200078e0230 */
[----:B---3--:R-:W-:Y:S02]  /*5c5e0*/  PRMT R56, R5, 0x7632, R56 ;  /* 0x0000763205387816 */ /* 0x008fe40000000038 */
[----:B------:R1:W-:Y:S01]  /*5c5f0*/  @P6 STG.E.U16 desc[UR8][R52.64], R5 ;  /* 0x0000000534006986 */ /* 0x0003e2000c101508 */
[----:B------:R-:W-:-:S02]  /*5c600*/  ISETP.GE.AND P6, PT, R50, UR47, PT ;  /* 0x0000002f32007c0c */ /* 0x000fc4000bfc6270 */
[----:B------:R-:W-:Y:S01]  /*5c610*/  ISETP.LT.AND P4, PT, R61, UR67, !P3 ;  /* 0x000000433d007c0c */ /* 0x000fe2000df81270 */
[----:B------:R3:W-:Y:S01]  /*5c620*/  @P1 STG.E.U16 desc[UR8][R54.64], R56 ;  /* 0x0000003836001986 */ /* 0x0007e2000c101508 */
[----:B----4-:R-:W-:Y:S01]  /*5c630*/  PRMT R50, R57, 0x7632, R50 ;  /* 0x0000763239327816 */ /* 0x010fe20000000032 */
[C---:B------:R-:W-:Y:S02]  /*5c640*/  VIADD R4, R51.reuse, UR46 ;  /* 0x0000002e33047c36 */ /* 0x040fe40008000000 */
[C---:B-1----:R-:W-:Y:S01]  /*5c650*/  IMAD.WIDE R52, R51.reuse, 0x2, R2 ;  /* 0x0000000233347825 */ /* 0x042fe200078e0202 */
[----:B------:R-:W4:Y:S01]  /*5c660*/  LDL.LU R5, [R1+0x23ac] ;  /* 0x0023ac0001057983 */ /* 0x000f220000300800 */
[----:B------:R-:W-:Y:S01]  /*5c670*/  ISETP.LT.AND P2, PT, R60, UR66, !P3 ;  /* 0x000000423c007c0c */ /* 0x000fe2000df41270 */
[----:B------:R-:W1:Y:S02]  /*5c680*/  LDCU UR67, c[0x0][0x398] ;  /* 0x00007300ff4377ac */ /* 0x000e640008000800 */
[----:B------:R0:W-:Y:S01]  /*5c690*/  @P5 STG.E.U16 desc[UR8][R52.64], R57 ;  /* 0x0000003934005986 */ /* 0x0001e2000c101508 */
[----:B---3--:R-:W-:Y:S01]  /*5c6a0*/  IMAD.WIDE R54, R51, 0x2, R16 ;  /* 0x0000000233367825 */ /* 0x008fe200078e0210 */
[----:B------:R-:W-:Y:S01]  /*5c6b0*/  ISETP.LT.AND P1, PT, R6, UR63, !P6 ;  /* 0x0000003f06007c0c */ /* 0x000fe2000f721270 */
[----:B------:R-:W3:Y:S01]  /*5c6c0*/  LDCU UR46, c[0x0][0x39c] ;  /* 0x00007380ff2e77ac */ /* 0x000ee20008000800 */
[----:B------:R-:W1:Y:S01]  /*5c6d0*/  LDCU UR66, c[0x0][0x398] ;  /* 0x00007300ff4277ac */ /* 0x000e620008000800 */
[----:B------:R-:W1:Y:S01]  /*5c6e0*/  LDCU UR47, c[0x0][0x398] ;  /* 0x00007300ff2f77ac */ /* 0x000e620008000800 */
[----:B0-----:R-:W3:Y:S01]  /*5c6f0*/  LDL.LU R57, [R1+0x14] ;  /* 0x0000140001397983 */ /* 0x001ee20000300800 */
[----:B------:R-:W-:Y:S01]  /*5c700*/  ISETP.LT.AND P3, PT, R59, UR31, !P3 ;  /* 0x0000001f3b007c0c */ /* 0x000fe2000df61270 */
[----:B------:R-:W-:Y:S01]  /*5c710*/  IMAD.WIDE R52, R51, 0x2, R18 ;  /* 0x0000000233347825 */ /* 0x000fe200078e0212 */
[----:B------:R-:W-:Y:S01]  /*5c720*/  ISETP.LT.AND P5, PT, R39, UR65, !P6 ;  /* 0x0000004127007c0c */ /* 0x000fe2000f7a1270 */
[----:B------:R0:W-:Y:S01]  /*5c730*/  @P4 STG.E.U16 desc[UR8][R54.64], R50 ;  /* 0x0000003236004986 */ /* 0x0001e2000c101508 */
[----:B------:R-:W1:Y:S03]  /*5c740*/  LDCU UR31, c[0x0][0x3b8] ;  /* 0x00007700ff1f77ac */ /* 0x000e660008000800 */
[----:B------:R2:W-:Y:S01]  /*5c750*/  @P2 STG.E.U16 desc[UR8][R52.64], R58 ;  /* 0x0000003a34002986 */ /* 0x0005e2000c101508 */
[----:B------:R-:W1:Y:S01]  /*5c760*/  LDCU UR63, c[0x0][0x398] ;  /* 0x00007300ff3f77ac */ /* 0x000e620008000800 */
[----:B------:R-:W1:Y:S01]  /*5c770*/  LDCU UR65, c[0x0][0x398] ;  /* 0x00007300ff4177ac */ /* 0x000e620008000800 */
[----:B0-----:R-:W-:Y:S01]  /*5c780*/  PRMT R54, R58, 0x7632, R54 ;  /* 0x000076323a367816 */ /* 0x001fe20000000036 */
[----:B------:R-:W-:Y:S01]  /*5c790*/  IMAD.WIDE R50, R51, 0x2, R40 ;  /* 0x0000000233327825 */ /* 0x000fe200078e0228 */
[----:B--2---:R-:W2:Y:S01]  /*5c7a0*/  LDL.LU R58, [R1+0x4] ;  /* 0x00000400013a7983 */ /* 0x004ea20000300800 */
[----:B------:R-:W-:-:S02]  /*5c7b0*/  ISETP.LT.AND P4, PT, R27, UR24, !P6 ;  /* 0x000000181b007c0c */ /* 0x000fc4000f781270 */
[C---:B------:R-:W-:Y:S01]  /*5c7c0*/  IMAD.WIDE R52, R4.reuse, 0x2, R44 ;  /* 0x0000000204347825 */ /* 0x040fe200078e022c */
[----:B------:R-:W-:Y:S01]  /*5c7d0*/  ISETP.LT.AND P2, PT, R35, UR77, !P6 ;  /* 0x0000004d23007c0c */ /* 0x000fe2000f741270 */
[----:B------:R0:W-:Y:S01]  /*5c7e0*/  @P3 STG.E.U16 desc[UR8][R50.64], R54 ;  /* 0x0000003632003986 */ /* 0x0001e2000c101508 */
[----:B------:R-:W1:Y:S01]  /*5c7f0*/  LDCU UR24, c[0x0][0x398] ;  /* 0x00007300ff1877ac */ /* 0x000e620008000800 */
[----:B------:R-:W1:Y:S01]  /*5c800*/  LDCU UR77, c[0x0][0x398] ;  /* 0x00007300ff4d77ac */ /* 0x000e620008000800 */
[----:B0-----:R-:W-:Y:S01]  /*5c810*/  IMAD.WIDE R50, R4, 0x2, R42 ;  /* 0x0000000204327825 */ /* 0x001fe200078e022a */
[----:B------:R-:W-:-:S04]  /*5c820*/  PRMT R54, R7, 0x7632, R54 ;  /* 0x0000763207367816 */ /* 0x000fc80000000036 */
[----:B------:R0:W-:Y:S04]  /*5c830*/  @P1 STG.E.U16 desc[UR8][R50.64], R7 ;  /* 0x0000000732001986 */ /* 0x0001e8000c101508 */
[----:B------:R1:W-:Y:S04]  /*5c840*/  @P5 STG.E.U16 desc[UR8][R52.64], R54 ;  /* 0x0000003634005986 */ /* 0x0003e8000c101508 */
[----:B0-----:R-:W4:Y:S01]  /*5c850*/  LDL.LU R7, [R1+0x48] ;  /* 0x0000480001077983 */ /* 0x001f220000300800 */
[----:B-1----:R-:W-:-:S04]  /*5c860*/  IMAD.WIDE R52, R4, 0x2, R46 ;  /* 0x0000000204347825 */ /* 0x002fc800078e022e */
[----:B------:R-:W-:Y:S01]  /*5c870*/  IMAD.WIDE R54, R4, 0x2, R48 ;  /* 0x0000000204367825 */ /* 0x000fe200078e0230 */
[----:B---3--:R-:W-:Y:S01]  /*5c880*/  PRMT R56, R57, 0x7632, R56 ;  /* 0x0000763239387816 */ /* 0x008fe20000000038 */
[----:B------:R-:W-:Y:S04]  /*5c890*/  @P4 STG.E.U16 desc[UR8][R52.64], R57 ;  /* 0x0000003934004986 */ /* 0x000fe8000c101508 */
[----:B------:R0:W-:Y:S04]  /*5c8a0*/  @P2 STG.E.U16 desc[UR8][R54.64], R56 ;  /* 0x0000003836002986 */ /* 0x0001e8000c101508 */
[----:B0-----:R-:W3:Y:S04]  /*5c8b0*/  LDL.LU R56, [R1+0x38] ;  /* 0x0000380001387983 */ /* 0x001ee80000300800 */
[----:B------:R-:W3:Y:S01]  /*5c8c0*/  LDL.LU R57, [R1+0x28] ;  /* 0x0000280001397983 */ /* 0x000ee20000300800 */
[----:B------:R-:W-:-:S02]  /*5c8d0*/  ISETP.LT.AND P3, PT, R31, UR64, !P6 ;  /* 0x000000401f007c0c */ /* 0x000fc4000f761270 */
[----:B------:R-:W-:Y:S01]  /*5c8e0*/  ISETP.LT.AND P1, PT, R61, UR48, !P6 ;  /* 0x000000303d007c0c */ /* 0x000fe2000f721270 */
[----:B------:R-:W-:Y:S01]  /*5c8f0*/  VIADD R51, R26, 0x1c ;  /* 0x0000001c1a337836 */ /* 0x000fe20000000000 */
[----:B------:R-:W-:Y:S01]  /*5c900*/  ISETP.LT.AND P5, PT, R60, UR37, !P6 ;  /* 0x000000253c007c0c */ /* 0x000fe2000f7a1270 */
[C---:B------:R-:W-:Y:S01]  /*5c910*/  IMAD.WIDE R52, R4.reuse, 0x2, R2 ;  /* 0x0000000204347825 */ /* 0x040fe200078e0202 */
[----:B------:R-:W-:Y:S01]  /*5c920*/  ISETP.LT.AND P6, PT, R59, UR25, !P6 ;  /* 0x000000193b007c0c */ /* 0x000fe2000f7c1270 */
[----:B------:R-:W0:Y:S01]  /*5c930*/  LDCU UR64, c[0x0][0x398] ;  /* 0x00007300ff4077ac */ /* 0x000e220008000800 */
[----:B------:R-:W-:Y:S01]  /*5c940*/  ISETP.GE.AND P4, PT, R51, UR30, PT ;  /* 0x0000001e33007c0c */ /* 0x000fe2000bf86270 */
[----:B------:R-:W-:Y:S01]  /*5c950*/  IMAD.WIDE R54, R4, 0x2, R16 ;  /* 0x0000000204367825 */ /* 0x000fe200078e0210 */
[----:B--2---:R-:W-:Y:S01]  /*5c960*/  PRMT R51, R58, 0x7632, R51 ;  /* 0x000076323a337816 */ /* 0x004fe20000000033 */
[----:B------:R-:W1:Y:S01]  /*5c970*/  LDCU UR48, c[0x0][0x398] ;  /* 0x00007300ff3077ac */ /* 0x000e620008000800 */
[----:B------:R-:W-:Y:S01]  /*5c980*/  ISETP.LT.AND P2, PT, R6, UR14, !P4 ;  /* 0x0000000e06007c0c */ /* 0x000fe2000e741270 */
[----:B------:R2:W-:Y:S01]  /*5c990*/  @P3 STG.E.U16 desc[UR8][R52.64], R58 ;  /* 0x0000003a34003986 */ /* 0x0005e2000c101508 */
[C---:B------:R-:W-:Y:S01]  /*5c9a0*/  VIADD R50, R4.reuse, UR62 ;  /* 0x0000003e04327c36 */ /* 0x040fe20008000000 */
[----:B------:R-:W-:Y:S01]  /*5c9b0*/  ISETP.LT.AND P3, PT, R39, UR59, !P4 ;  /* 0x0000003b27007c0c */ /* 0x000fe2000e761270 */
[----:B------:R-:W0:Y:S01]  /*5c9c0*/  LDCU UR62, c[0x0][0x39c] ;  /* 0x00007380ff3e77ac */ /* 0x000e220008000800 */
[----:B------:R1:W-:Y:S01]  /*5c9d0*/  @P1 STG.E.U16 desc[UR8][R54.64], R51 ;  /* 0x0000003336001986 */ /* 0x0003e2000c101508 */
[----:B------:R-:W-:Y:S01]  /*5c9e0*/  ISETP.LT.AND P1, PT, R27, UR61, !P4 ;  /* 0x0000003d1b007c0c */ /* 0x000fe2000e721270 */
[----:B------:R-:W0:Y:S01]  /*5c9f0*/  LDCU UR37, c[0x0][0x398] ;  /* 0x00007300ff2577ac */ /* 0x000e220008000800 */
[----:B------:R-:W0:Y:S01]  /*5ca00*/  LDCU UR30, c[0x0][0x398] ;  /* 0x00007300ff1e77ac */ /* 0x000e220008000800 */
[C---:B--2---:R-:W-:Y:S01]  /*5ca10*/  IMAD.WIDE R52, R4.reuse, 0x2, R18 ;  /* 0x0000000204347825 */ /* 0x044fe200078e0212 */
[----:B------:R-:W2:Y:S03]  /*5ca20*/  LDCU UR14, c[0x0][0x398] ;  /* 0x00007300ff0e77ac */ /* 0x000ea60008000800 */
[----:B-1----:R-:W-:Y:S01]  /*5ca30*/  IMAD.WIDE R54, R4, 0x2, R40 ;  /* 0x0000000204367825 */ /* 0x002fe200078e0228 */
[----:B----4-:R-:W-:Y:S01]  /*5ca40*/  PRMT R4, R5, 0x7632, R4 ;  /* 0x0000763205047816 */ /* 0x010fe20000000004 */
[----:B------:R1:W-:Y:S01]  /*5ca50*/  @P5 STG.E.U16 desc[UR8][R52.64], R5 ;  /* 0x0000000534005986 */ /* 0x0003e2000c101508 */
[----:B------:R-:W-:Y:S01]  /*5ca60*/  PRMT R51, R7, 0x7632, R51 ;  /* 0x0000763207337816 */ /* 0x000fe20000000033 */
[----:B------:R-:W4:Y:S02]  /*5ca70*/  LDCU UR25, c[0x0][0x3b8] ;  /* 0x00007700ff1977ac */ /* 0x000f240008000800 */
[----:B------:R0:W-:Y:S01]  /*5ca80*/  @P6 STG.E.U16 desc[UR8][R54.64], R4 ;  /* 0x0000000436006986 */ /* 0x0001e2000c101508 */
[----:B------:R-:W-:Y:S01]  /*5ca90*/  ISETP.LT.AND P5, PT, R35, UR39, !P4 ;  /* 0x0000002723007c0c */ /* 0x000fe2000e7a1270 */
[----:B------:R-:W2:Y:S01]  /*5caa0*/  LDCU UR59, c[0x0][0x398] ;  /* 0x00007300ff3b77ac */ /* 0x000ea20008000800 */
[----:B------:R-:W-:Y:S01]  /*5cab0*/  ISETP.LT.AND P6, PT, R31, UR60, !P4 ;  /* 0x0000003c1f007c0c */ /* 0x000fe2000e7c1270 */
[----:B------:R-:W2:Y:S01]  /*5cac0*/  LDCU UR61, c[0x0][0x398] ;  /* 0x00007300ff3d77ac */ /* 0x000ea20008000800 */
[C---:B-1----:R-:W-:Y:S01]  /*5cad0*/  IMAD.WIDE R52, R50.reuse, 0x2, R44 ;  /* 0x0000000232347825 */ /* 0x042fe200078e022c */
[----:B------:R-:W1:Y:S03]  /*5cae0*/  LDCU UR39, c[0x0][0x398] ;  /* 0x00007300ff2777ac */ /* 0x000e660008000800 */
[C---:B0-----:R-:W-:Y:S01]  /*5caf0*/  IMAD.WIDE R4, R50.reuse, 0x2, R42 ;  /* 0x0000000232047825 */ /* 0x041fe200078e022a */
[----:B------:R-:W0:Y:S04]  /*5cb00*/  LDCU UR60, c[0x0][0x398] ;  /* 0x00007300ff3c77ac */ /* 0x000e280008000800 */
[----:B------:R1:W-:Y:S04]  /*5cb10*/  @P2 STG.E.U16 desc[UR8][R4.64], R7 ;  /* 0x0000000704002986 */ /* 0x0003e8000c101508 */
[----:B------:R0:W-:Y:S01]  /*5cb20*/  @P3 STG.E.U16 desc[UR8][R52.64], R51 ;  /* 0x0000003334003986 */ /* 0x0001e2000c101508 */
[----:B------:R-:W-:-:S03]  /*5cb30*/  IMAD.WIDE R54, R50, 0x2, R48 ;  /* 0x0000000232367825 */ /* 0x000fc600078e0230 */
[----:B-1----:R-:W2:Y:S01]  /*5cb40*/  LDL.LU R7, [R1+0x288] ;  /* 0x0002880001077983 */ /* 0x002ea20000300800 */
[----:B------:R-:W-:Y:S02]  /*5cb50*/  VIADD R5, R26, 0x1d ;  /* 0x0000001d1a057836 */ /* 0x000fe40000000000 */
[----:B0-----:R-:W-:Y:S01]  /*5cb60*/  IMAD.WIDE R52, R50, 0x2, R46 ;  /* 0x0000000232347825 */ /* 0x001fe200078e022e */
[----:B------:R-:W4:Y:S01]  /*5cb70*/  LDL.LU R58, [R1+0x2c8] ;  /* 0x0002c800013a7983 */ /* 0x000f220000300800 */
[----:B---3--:R-:W-:-:S03]  /*5cb80*/  PRMT R51, R56, 0x7632, R51 ;  /* 0x0000763238337816 */ /* 0x008fc60000000033 */
[----:B------:R0:W-:Y:S01]  /*5cb90*/  @P1 STG.E.U16 desc[UR8][R52.64], R56 ;  /* 0x0000003834001986 */ /* 0x0001e2000c101508 */
[----:B------:R-:W-:Y:S01]  /*5cba0*/  ISETP.GE.AND P1, PT, R5, UR43, PT ;  /* 0x0000002b05007c0c */ /* 0x000fe2000bf26270 */
[----:B------:R-:W-:Y:S02]  /*5cbb0*/  VIADD R4, R50, UR58 ;  /* 0x0000003a32047c36 */ /* 0x000fe40008000000 */
[----:B------:R1:W-:Y:S01]  /*5cbc0*/  @P5 STG.E.U16 desc[UR8][R54.64], R51 ;  /* 0x0000003336005986 */ /* 0x0003e2000c101508 */
[----:B------:R-:W-:Y:S01]  /*5cbd0*/  ISETP.LT.AND P5, PT, R6, UR76, !P1 ;  /* 0x0000004c06007c0c */ /* 0x000fe2000cfa1270 */
[----:B------:R-:W3:Y:S01]  /*5cbe0*/  LDCU UR58, c[0x0][0x39c] ;  /* 0x00007380ff3a77ac */ /* 0x000ee20008000800 */
[----:B------:R-:W-:Y:S01]  /*5cbf0*/  PRMT R5, R57, 0x7632, R5 ;  /* 0x0000763239057816 */ /* 0x000fe20000000005 */
[----:B------:R-:W3:Y:S01]  /*5cc00*/  LDL.LU R6, [R1+0x23a8] ;  /* 0x0023a80001067983 */ /* 0x000ee20000300800 */
[----:B------:R-:W-:Y:S01]  /*5cc10*/  ISETP.LT.AND P2, PT, R61, UR22, !P4 ;  /* 0x000000163d007c0c */ /* 0x000fe2000e741270 */
[----:B------:R-:W2:Y:S01]  /*5cc20*/  LDCU UR22, c[0x0][0x398] ;  /* 0x00007300ff1677ac */ /* 0x000ea20008000800 */
[----:B0-----:R-:W-:Y:S01]  /*5cc30*/  IMAD.WIDE R52, R50, 0x2, R2 ;  /* 0x0000000232347825 */ /* 0x001fe200078e0202 */
[----:B------:R-:W-:Y:S01]  /*5cc40*/  ISETP.LT.AND P3, PT, R60, UR44, !P4 ;  /* 0x0000002c3c007c0c */ /* 0x000fe2000e761270 */
[----:B------:R-:W0:Y:S03]  /*5cc50*/  LDCU UR44, c[0x0][0x398] ;  /* 0x00007300ff2c77ac */ /* 0x000e260008000800 */
[----:B------:R0:W-:Y:S01]  /*5cc60*/  @P6 STG.E.U16 desc[UR8][R52.64], R57 ;  /* 0x0000003934006986 */ /* 0x0001e2000c101508 */
[C---:B-1----:R-:W-:Y:S01]  /*5cc70*/  IMAD.WIDE R54, R50.reuse, 0x2, R16 ;  /* 0x0000000232367825 */ /* 0x042fe200078e0210 */
[----:B------:R-:W1:Y:S01]  /*5cc80*/  LDCU UR43, c[0x0][0x398] ;  /* 0x00007300ff2b77ac */ /* 0x000e620008000800 */
[----:B------:R-:W1:Y:S01]  /*5cc90*/  LDCU UR76, c[0x0][0x398] ;  /* 0x00007300ff4c77ac */ /* 0x000e620008000800 */
[----:B0-----:R-:W3:Y:S01]  /*5cca0*/  LDL.LU R57, [R1+0x18] ;  /* 0x0000180001397983 */ /* 0x001ee20000300800 */
[----:B------:R-:W-:Y:S01]  /*5ccb0*/  ISETP.LT.AND P4, PT, R59, UR27, !P4 ;  /* 0x0000001b3b007c0c */ /* 0x000fe2000e781270 */
[C---:B------:R-:W-:Y:S01]  /*5ccc0*/  IMAD.WIDE R52, R50.reuse, 0x2, R18 ;  /* 0x0000000232347825 */ /* 0x040fe200078e0212 */
[----:B------:R-:W-:Y:S01]  /*5ccd0*/  ISETP.LT.AND P6, PT, R39, UR55, !P1 ;  /* 0x0000003727007c0c */ /* 0x000fe2000cfc1270 */
[----:B------:R2:W-:Y:S01]  /*5cce0*/  @P2 STG.E.U16 desc[UR8][R54.64], R5 ;  /* 0x0000000536002986 */ /* 0x0005e2000c101508 */
[----:B------:R-:W0:Y:S01]  /*5ccf0*/  LDCU UR27, c[0x0][0x3b8] ;  /* 0x00007700ff1b77ac */ /* 0x000e220008000800 */
[----:B------:R-:W-:Y:S01]  /*5cd00*/  IMAD.WIDE R50, R50, 0x2, R40 ;  /* 0x0000000232327825 */ /* 0x000fe200078e0228 */
[----:B------:R-:W-:Y:S01]  /*5cd10*/  ISETP.LT.AND P2, PT, R27, UR32, !P1 ;  /* 0x000000201b007c0c */ /* 0x000fe2000cf41270 */
[----:B------:R-:W0:Y:S01]  /*5cd20*/  LDCU UR55, c[0x0][0x398] ;  /* 0x00007300ff3777ac */ /* 0x000e220008000800 */
[----:B------:R-:W0:Y:S01]  /*5cd30*/  LDCU UR32, c[0x0][0x398] ;  /* 0x00007300ff2077ac */ /* 0x000e220008000800 */
[----:B--2---:R-:W-:Y:S01]  /*5cd40*/  PRMT R5, R7, 0x7632, R5 ;  /* 0x0000763207057816 */ /* 0x004fe20000000005 */
[----:B------:R2:W-:Y:S01]  /*5cd50*/  @P3 STG.E.U16 desc[UR8][R52.64], R7 ;  /* 0x0000000734003986 */ /* 0x0005e2000c101508 */
[----:B------:R-:W-:-:S02]  /*5cd60*/  ISETP.LT.AND P3, PT, R35, UR36, !P1 ;  /* 0x0000002423007c0c */ /* 0x000fc4000cf61270 */
[----:B---3--:R-:W-:Y:S01]  /*5cd70*/  PRMT R55, R57, 0x7632, R55 ;  /* 0x0000763239377816 */ /* 0x008fe20000000037 */
[----:B------:R3:W-:Y:S01]  /*5cd80*/  @P4 STG.E.U16 desc[UR8][R50.64], R5 ;  /* 0x0000000532004986 */ /* 0x0007e2000c101508 */
[C---:B--2---:R-:W-:Y:S01]  /*5cd90*/  IMAD.WIDE R52, R4.reuse, 0x2, R44 ;  /* 0x0000000204347825 */ /* 0x044fe200078e022c */
[----:B------:R-:W2:Y:S02]  /*5cda0*/  LDCU UR36, c[0x0][0x398] ;  /* 0x00007300ff2477ac */ /* 0x000ea40008000800 */
[----:B------:R-:W2:Y:S01]  /*5cdb0*/  LDL.LU R7, [R1+0x8] ;  /* 0x0000080001077983 */ /* 0x000ea20000300800 */
[----:B---3--:R-:W-:Y:S01]  /*5cdc0*/  IMAD.WIDE R50, R4, 0x2, R42 ;  /* 0x0000000204327825 */ /* 0x008fe200078e022a */
[----:B----4-:R-:W-:-:S04]  /*5cdd0*/  PRMT R5, R58, 0x7632, R5 ;  /* 0x000076323a057816 */ /* 0x010fc80000000005 */
[----:B------:R3:W-:Y:S04]  /*5cde0*/  @P5 STG.E.U16 desc[UR8][R50.64], R58 ;  /* 0x0000003a32005986 */ /* 0x0007e8000c101508 */
[----:B------:R4:W-:Y:S01]  /*5cdf0*/  @P6 STG.E.U16 desc[UR8][R52.64], R5 ;  /* 0x0000000534006986 */ /* 0x0009e2000c101508 */
[----:B---3--:R-:W-:-:S03]  /*5ce00*/  IMAD.WIDE R50, R4, 0x2, R46 ;  /* 0x0000000204327825 */ /* 0x008fc600078e022e */
[----:B------:R-:W3:Y:S01]  /*5ce10*/  LDL.LU R58, [R1+0x4c] ;  /* 0x00004c00013a7983 */ /* 0x000ee20000300800 */
[----:B----4-:R-:W-:-:S03]  /*5ce20*/  IMAD.WIDE R52, R4, 0x2, R48 ;  /* 0x0000000204347825 */ /* 0x010fc600078e0230 */
[----:B------:R-:W-:Y:S04]  /*5ce30*/  @P2 STG.E.U16 desc[UR8][R50.64], R57 ;  /* 0x0000003932002986 */ /* 0x000fe8000c101508 */
[----:B------:R4:W-:Y:S04]  /*5ce40*/  @P3 STG.E.U16 desc[UR8][R52.64], R55 ;  /* 0x0000003734003986 */ /* 0x0009e8000c101508 */
[----:B----4-:R-:W4:Y:S01]  /*5ce50*/  LDL.LU R55, [R1+0xf88] ;  /* 0x000f880001377983 */ /* 0x010f220000300800 */
[----:B------:R-:W-:Y:S01]  /*5ce60*/  ISETP.LT.AND P4, PT, R31, UR56, !P1 ;  /* 0x000000381f007c0c */ /* 0x000fe2000cf81270 */
[----:B------:R-:W-:Y:S01]  /*5ce70*/  VIADD R54, R26, 0x1e ;  /* 0x0000001e1a367836 */ /* 0x000fe20000000000 */
[----:B------:R-:W-:Y:S01]  /*5ce80*/  ISETP.LT.AND P5, PT, R61, UR45, !P1 ;  /* 0x0000002d3d007c0c */ /* 0x000fe2000cfa1270 */
[----:B------:R-:W-:Y:S01]  /*5ce90*/  IMAD.WIDE R50, R4, 0x2, R2 ;  /* 0x0000000204327825 */ /* 0x000fe200078e0202 */
[----:B------:R-:W-:Y:S01]  /*5cea0*/  ISETP.LT.AND P6, PT, R60, UR35, !P1 ;  /* 0x000000233c007c0c */ /* 0x000fe2000cfc1270 */
[----:B------:R-:W0:Y:S01]  /*5ceb0*/  LDCU UR56, c[0x0][0x398] ;  /* 0x00007300ff3877ac */ /* 0x000e220008000800 */
[----:B------:R-:W-:Y:S01]  /*5cec0*/  ISETP.GE.AND P2, PT, R54, UR52, PT ;  /* 0x0000003436007c0c */ /* 0x000fe2000bf46270 */
[C---:B------:R-:W-:Y:S01]  /*5ced0*/  IMAD.WIDE R52, R4.reuse, 0x2, R16 ;  /* 0x0000000204347825 */ /* 0x040fe200078e0210 */
[----:B------:R-:W-:Y:S01]  /*5cee0*/  ISETP.LT.AND P1, PT, R59, UR12, !P1 ;  /* 0x0000000c3b007c0c */ /* 0x000fe2000cf21270 */
[----:B------:R-:W0:Y:S02]  /*5cef0*/  LDCU UR45, c[0x0][0x398] ;  /* 0x00007300ff2d77ac */ /* 0x000e240008000800 */
[C---:B------:R-:W-:Y:S01]  /*5cf00*/  VIADD R5, R4.reuse, UR57 ;  /* 0x0000003904057c36 */ /* 0x040fe20008000000 */
[----:B------:R-:W0:Y:S01]  /*5cf10*/  LDCU UR57, c[0x0][0x39c] ;  /* 0x00007380ff3977ac */ /* 0x000e220008000800 */
[----:B------:R-:W0:Y:S01]  /*5cf20*/  LDCU UR35, c[0x0][0x398] ;  /* 0x00007300ff2377ac */ /* 0x000e220008000800 */
[----:B------:R-:W0:Y:S01]  /*5cf30*/  LDCU UR52, c[0x0][0x398] ;  /* 0x00007300ff3477ac */ /* 0x000e220008000800 */
[----:B------:R-:W0:Y:S01]  /*5cf40*/  LDCU UR12, c[0x0][0x3b8] ;  /* 0x00007700ff0c77ac */ /* 0x000e220008000800 */
[----:B--2---:R-:W-:Y:S01]  /*5cf50*/  PRMT R54, R7, 0x7632, R54 ;  /* 0x0000763207367816 */ /* 0x004fe20000000036 */
[----:B------:R2:W-:Y:S04]  /*5cf60*/  @P4 STG.E.U16 desc[UR8][R50.64], R7 ;  /* 0x0000000732004986 */ /* 0x0005e8000c101508 */
[----:B--2---:R-:W2:Y:S01]  /*5cf70*/  LDL.LU R7, [R1+0x3c] ;  /* 0x00003c0001077983 */ /* 0x004ea20000300800 */
[----:B------:R-:W-:-:S03]  /*5cf80*/  IMAD.WIDE R50, R4, 0x2, R18 ;  /* 0x0000000204327825 */ /* 0x000fc600078e0212 */
[----:B------:R-:W2:Y:S04]  /*5cf90*/  LDL.LU R57, [R1+0x2c] ;  /* 0x00002c0001397983 */ /* 0x000ea80000300800 */
[----:B------:R0:W-:Y:S04]  /*5cfa0*/  @P5 STG.E.U16 desc[UR8][R52.64], R54 ;  /* 0x0000003634005986 */ /* 0x0001e8000c101508 */
[----:B------:R1:W-:Y:S01]  /*5cfb0*/  @P6 STG.E.U16 desc[UR8][R50.64], R6 ;  /* 0x0000000632006986 */ /* 0x0003e2000c101508 */
[----:B0-----:R-:W-:Y:S01]  /*5cfc0*/  IMAD.WIDE R52, R4, 0x2, R40 ;  /* 0x0000000204347825 */ /* 0x001fe200078e0228 */
[----:B------:R-:W-:-:S03]  /*5cfd0*/  PRMT R4, R6, 0x7632, R4 ;  /* 0x0000763206047816 */ /* 0x000fc60000000004 */
[----:B-1----:R-:W-:Y:S01]  /*5cfe0*/  IMAD.WIDE R50, R5, 0x2, R42 ;  /* 0x0000000205327825 */ /* 0x002fe200078e022a */
[----:B----4-:R-:W-:Y:S01]  /*5cff0*/  ISETP.LT.AND P3, PT, R55, UR34, !P2 ;  /* 0x0000002237007c0c */ /* 0x010fe2000d761270 */
[----:B------:R3:W-:Y:S01]  /*5d000*/  @P1 STG.E.U16 desc[UR8][R52.64], R4 ;  /* 0x0000000434001986 */ /* 0x0007e2000c101508 */
[----:B------:R-:W-:Y:S02]  /*5d010*/  ISETP.LT.AND P4, PT, R39, UR74, !P2 ;  /* 0x0000004a27007c0c */ /* 0x000fe4000d781270 */
[----:B------:R-:W-:Y:S02]  /*5d020*/  ISETP.LT.AND P5, PT, R27, UR53, !P2 ;  /* 0x000000351b007c0c */ /* 0x000fe4000d7a1270 */
[----:B------:R-:W-:Y:S01]  /*5d030*/  ISETP.LT.AND P6, PT, R35, UR54, !P2 ;  /* 0x0000003623007c0c */ /* 0x000fe2000d7c1270 */
[----:B------:R-:W-:Y:S01]  /*5d040*/  VIADD R6, R26, 0x1f ;  /* 0x0000001f1a067836 */ /* 0x000fe20000000000 */
[----:B------:R-:W0:Y:S01]  /*5d050*/  LDCU UR34, c[0x0][0x398] ;  /* 0x00007300ff2277ac */ /* 0x000e220008000800 */
[----:B---3--:R-:W-:-:S04]  /*5d060*/  PRMT R4, R58, 0x7632, R4 ;  /* 0x000076323a047816 */ /* 0x008fc80000000004 */
[----:B------:R1:W-:Y:S01]  /*5d070*/  @P3 STG.E.U16 desc[UR8][R50.64], R58 ;  /* 0x0000003a32003986 */ /* 0x0003e2000c101508 */
[----:B------:R-:W-:Y:S01]  /*5d080*/  ISETP.LT.AND P1, PT, R31, UR6, !P2 ;  /* 0x000000061f007c0c */ /* 0x000fe2000d721270 */
[C---:B------:R-:W-:Y:S01]  /*5d090*/  IMAD.WIDE R52, R5.reuse, 0x2, R44 ;  /* 0x0000000205347825 */ /* 0x040fe200078e022c */
[----:B------:R-:W3:Y:S01]  /*5d0a0*/  LDCU UR74, c[0x0][0x398] ;  /* 0x00007300ff4a77ac */ /* 0x000ee20008000800 */
[----:B------:R-:W4:Y:S01]  /*5d0b0*/  LDCU UR53, c[0x0][0x398] ;  /* 0x00007300ff3577ac */ /* 0x000f220008000800 */
[----:B------:R-:W0:Y:S01]  /*5d0c0*/  LDCU UR54, c[0x0][0x398] ;  /* 0x00007300ff3677ac */ /* 0x000e220008000800 */
[----:B-1----:R-:W3:Y:S01]  /*5d0d0*/  LDL.LU R58, [R1+0x28c] ;  /* 0x00028c00013a7983 */ /* 0x002ee20000300800 */
[----:B------:R-:W-:Y:S01]  /*5d0e0*/  IMAD.WIDE R50, R5, 0x2, R46 ;  /* 0x0000000205327825 */ /* 0x000fe200078e022e */
[----:B------:R-:W-:Y:S01]  /*5d0f0*/  ISETP.LT.AND P3, PT, R61, UR75, !P2 ;  /* 0x0000004b3d007c0c */ /* 0x000fe2000d761270 */
[----:B------:R-:W1:Y:S01]  /*5d100*/  LDCU UR6, c[0x0][0x398] ;  /* 0x00007300ff0677ac */ /* 0x000e620008000800 */
[----:B------:R0:W-:Y:S04]  /*5d110*/  @P4 STG.E.U16 desc[UR8][R52.64], R4 ;  /* 0x0000000434004986 */ /* 0x0001e8000c101508 */
[----:B------:R-:W4:Y:S01]  /*5d120*/  LDL.LU R56, [R1+0x2cc] ;  /* 0x0002cc0001387983 */ /* 0x000f220000300800 */
[----:B------:R-:W-:Y:S01]  /*5d130*/  ISETP.LT.AND P4, PT, R60, UR40, !P2 ;  /* 0x000000283c007c0c */ /* 0x000fe2000d781270 */
[----:B------:R-:W1:Y:S01]  /*5d140*/  LDCU UR75, c[0x0][0x398] ;  /* 0x00007300ff4b77ac */ /* 0x000e620008000800 */
[----:B0-----:R-:W-:-:S04]  /*5d150*/  IMAD.WIDE R52, R5, 0x2, R48 ;  /* 0x0000000205347825 */ /* 0x001fc800078e0230 */
[----:B------:R-:W-:Y:S01]  /*5d160*/  VIADD R4, R5, UR41 ;  /* 0x0000002905047c36 */ /* 0x000fe20008000000 */
[----:B--2---:R-:W-:Y:S01]  /*5d170*/  PRMT R54, R7, 0x7632, R54 ;  /* 0x0000763207367816 */ /* 0x004fe20000000036 */
[----:B------:R0:W-:Y:S01]  /*5d180*/  @P5 STG.E.U16 desc[UR8][R50.64], R7 ;  /* 0x0000000732005986 */ /* 0x0001e2000c101508 */
[----:B------:R-:W-:Y:S01]  /*5d190*/  ISETP.GE.AND P5, PT, R6, UR73, PT ;  /* 0x0000004906007c0c */ /* 0x000fe2000bfa6270 */
[----:B------:R-:W2:Y:S01]  /*5d1a0*/  LDCU UR41, c[0x0][0x39c] ;  /* 0x00007380ff2977ac */ /* 0x000ea20008000800 */
[----:B------:R-:W-:Y:S01]  /*5d1b0*/  PRMT R6, R57, 0x7632, R6 ;  /* 0x0000763239067816 */ /* 0x000fe20000000006 */
[----:B------:R1:W-:Y:S01]  /*5d1c0*/  @P6 STG.E.U16 desc[UR8][R52.64], R54 ;  /* 0x0000003634006986 */ /* 0x0003e2000c101508 */
[----:B------:R-:W-:Y:S01]  /*5d1d0*/  ISETP.LT.AND P2, PT, R59, UR26, !P2 ;  /* 0x0000001a3b007c0c */ /* 0x000fe2000d741270 */
[----:B------:R-:W2:Y:S01]  /*5d1e0*/  LDCU UR40, c[0x0][0x398] ;  /* 0x00007300ff2877ac */ /* 0x000ea20008000800 */
[----:B------:R-:W2:Y:S01]  /*5d1f0*/  LDCU UR73, c[0x0][0x398] ;  /* 0x00007300ff4977ac */ /* 0x000ea20008000800 */
[C---:B0-----:R-:W-:Y:S01]  /*5d200*/  IMAD.WIDE R50, R5.reuse, 0x2, R2 ;  /* 0x0000000205327825 */ /* 0x041fe200078e0202 */
[----:B------:R-:W2:Y:S03]  /*5d210*/  LDL.LU R7, [R1+0x23a4] ;  /* 0x0023a40001077983 */ /* 0x000ea60000300800 */
[----:B-1----:R-:W-:Y:S01]  /*5d220*/  IMAD.WIDE R52, R5, 0x2, R16 ;  /* 0x0000000205347825 */ /* 0x002fe200078e0210 */
[----:B------:R0:W-:Y:S01]  /*5d230*/  @P1 STG.E.U16 desc[UR8][R50.64], R57 ;  /* 0x0000003932001986 */ /* 0x0001e2000c101508 */
[----:B------:R-:W-:Y:S01]  /*5d240*/  ISETP.LT.AND P6, PT, R55, UR50, !P5 ;  /* 0x0000003237007c0c */ /* 0x000fe2000efc1270 */
[----:B------:R-:W1:Y:S02]  /*5d250*/  LDCU UR26, c[0x0][0x3b8] ;  /* 0x00007700ff1a77ac */ /* 0x000e640008000800 */
[----:B0-----:R-:W2:Y:S01]  /*5d260*/  LDL.LU R57, [R1+0x1c] ;  /* 0x00001c0001397983 */ /* 0x001ea20000300800 */
[----:B------:R-:W-:Y:S01]  /*5d270*/  IMAD.WIDE R50, R5, 0x2, R18 ;  /* 0x0000000205327825 */ /* 0x000fe200078e0212 */
[----:B------:R-:W-:Y:S01]  /*5d280*/  ISETP.LT.AND P1, PT, R39, UR70, !P5 ;  /* 0x0000004627007c0c */ /* 0x000fe2000ef21270 */
[----:B------:R-:W0:Y:S01]  /*5d290*/  LDCU UR50, c[0x0][0x398] ;  /* 0x00007300ff3277ac */ /* 0x000e220008000800 */
[----:B------:R1:W-:Y:S01]  /*5d2a0*/  @P3 STG.E.U16 desc[UR8][R52.64], R6 ;  /* 0x0000000634003986 */ /* 0x0003e2000c101508 */
[----:B------:R-:W0:Y:S01]  /*5d2b0*/  LDCU UR70, c[0x0][0x398] ;  /* 0x00007300ff4677ac */ /* 0x000e220008000800 */
[----:B-1----:R-:W-:Y:S01]  /*5d2c0*/  IMAD.WIDE R52, R5, 0x2, R40 ;  /* 0x0000000205347825 */ /* 0x002fe200078e0228 */
[----:B---3--:R-:W-:Y:S01]  /*5d2d0*/  PRMT R5, R58, 0x7632, R5 ;  /* 0x000076323a057816 */ /* 0x008fe20000000005 */
[----:B------:R1:W-:Y:S04]  /*5d2e0*/  @P4 STG.E.U16 desc[UR8][R50.64], R58 ;  /* 0x0000003a32004986 */ /* 0x0003e8000c101508 */
[----:B-1----:R-:W3:Y:S01]  /*5d2f0*/  LDL.LU R58, [R1+0xc] ;  /* 0x00000c00013a7983 */ /* 0x002ee20000300800 */
[----:B------:R-:W-:Y:S01]  /*5d300*/  ISETP.LT.AND P3, PT, R27, UR72, !P5 ;  /* 0x000000481b007c0c */ /* 0x000fe2000ef61270 */
[----:B------:R-:W-:Y:S01]  /*5d310*/  IMAD.WIDE R50, R4, 0x2, R42 ;  /* 0x0000000204327825 */ /* 0x000fe200078e022a */
[----:B------:R-:W-:Y:S01]  /*5d320*/  ISETP.LT.AND P4, PT, R35, UR20, !P5 ;  /* 0x0000001423007c0c */ /* 0x000fe2000ef81270 */
[----:B------:R1:W-:Y:S01]  /*5d330*/  @P2 STG.E.U16 desc[UR8][R52.64], R5 ;  /* 0x0000000534002986 */ /* 0x0003e2000c101508 */
[----:B------:R-:W0:Y:S03]  /*5d340*/  LDCU UR72, c[0x0][0x398] ;  /* 0x00007300ff4877ac */ /* 0x000e260008000800 */
[----:B----4-:R4:W-:Y:S01]  /*5d350*/  @P6 STG.E.U16 desc[UR8][R50.64], R56 ;  /* 0x0000003832006986 */ /* 0x0109e2000c101508 */
[----:B------:R-:W-:Y:S01]  /*5d360*/  ISETP.LT.AND P2, PT, R31, UR29, !P5 ;  /* 0x0000001d1f007c0c */ /* 0x000fe2000ef41270 */
[----:B------:R-:W-:Y:S01]  /*5d370*/  VIADD R6, R26, 0x20 ;  /* 0x000000201a067836 */ /* 0x000fe20000000000 */
[----:B------:R-:W0:Y:S01]  /*5d380*/  LDCU UR20, c[0x0][0x398] ;  /* 0x00007300ff1477ac */ /* 0x000e220008000800 */
[----:B-1----:R-:W-:Y:S01]  /*5d390*/  IMAD.WIDE R52, R4, 0x2, R44 ;  /* 0x0000000204347825 */ /* 0x002fe200078e022c */
[----:B------:R-:W-:Y:S01]  /*5d3a0*/  PRMT R5, R56, 0x7632, R5 ;  /* 0x0000763238057816 */ /* 0x000fe20000000005 */
[----:B------:R-:W1:Y:S02]  /*5d3b0*/  LDCU UR29, c[0x0][0x398] ;  /* 0x00007300ff1d77ac */ /* 0x000e640008000800 */
[C---:B----4-:R-:W-:Y:S01]  /*5d3c0*/  IMAD.WIDE R50, R4.reuse, 0x2, R46 ;  /* 0x0000000204327825 */ /* 0x050fe200078e022e */
[----:B------:R-:W4:Y:S04]  /*5d3d0*/  LDL.LU R56, [R1+0x2d0] ;  /* 0x0002d00001387983 */ /* 0x000f280000300800 */
[----:B------:R0:W-:Y:S02]  /*5d3e0*/  @P1 STG.E.U16 desc[UR8][R52.64], R5 ;  /* 0x0000000534001986 */ /* 0x0001e4000c101508 */
[C---:B0-----:R-:W-:Y:S01]  /*5d3f0*/  IMAD.WIDE R52, R4.reuse, 0x2, R48 ;  /* 0x0000000204347825 */ /* 0x041fe200078e0230 */
[----:B--2---:R-:W-:Y:S01]  /*5d400*/  PRMT R54, R57, 0x7632, R54 ;  /* 0x0000763239367816 */ /* 0x004fe20000000036 */
[----:B------:R0:W-:Y:S04]  /*5d410*/  @P3 STG.E.U16 desc[UR8][R50.64], R57 ;  /* 0x0000003932003986 */ /* 0x0001e8000c101508 */
[----:B0-----:R-:W2:Y:S01]  /*5d420*/  LDL.LU R57, [R1+0x2e0] ;  /* 0x0002e00001397983 */ /* 0x001ea20000300800 */
[----:B------:R-:W-:Y:S01]  /*5d430*/  IMAD.WIDE R50, R4, 0x2, R2 ;  /* 0x0000000204327825 */ /* 0x000fe200078e0202 */
[----:B------:R-:W-:Y:S01]  /*5d440*/  ISETP.GE.AND P3, PT, R6, UR68, PT ;  /* 0x0000004406007c0c */ /* 0x000fe2000bf66270 */
[----:B------:R-:W0:Y:S01]  /*5d450*/  LDCU UR68, c[0x0][0x398] ;  /* 0x00007300ff4477ac */ /* 0x000e220008000800 */
[----:B------:R-:W-:Y:S01]  /*5d460*/  @P4 STG.E.U16 desc[UR8][R52.64], R54 ;  /* 0x0000003634004986 */ /* 0x000fe2000c101508 */
[----:B---3--:R-:W-:-:S03]  /*5d470*/  PRMT R6, R58, 0x7632, R6 ;  /* 0x000076323a067816 */ /* 0x008fc60000000006 */
[----:B------:R3:W-:Y:S04]  /*5d480*/  @P2 STG.E.U16 desc[UR8][R50.64], R58 ;  /* 0x0000003a32002986 */ /* 0x0007e8000c101508 */
[----:B---3--:R-:W3:Y:S01]  /*5d490*/  LDL.LU R58, [R1+0x2f0] ;  /* 0x0002f000013a7983 */ /* 0x008ee20000300800 */
[----:B------:R-:W-:Y:S02]  /*5d4a0*/  ISETP.LT.AND P6, PT, R61, UR71, !P5 ;  /* 0x000000473d007c0c */ /* 0x000fe4000efc1270 */
[----:B------:R-:W-:Y:S01]  /*5d4b0*/  ISETP.LT.AND P1, PT, R60, UR18, !P5 ;  /* 0x000000123c007c0c */ /* 0x000fe2000ef21270 */
[C---:B------:R-:W-:Y:S01]  /*5d4c0*/  IMAD.WIDE R52, R4.reuse, 0x2, R16 ;  /* 0x0000000204347825 */ /* 0x040fe200078e0210 */
[----:B------:R-:W-:Y:S01]  /*5d4d0*/  ISETP.LT.AND P5, PT, R59, UR42, !P5 ;  /* 0x0000002a3b007c0c */ /* 0x000fe2000efa1270 */
[----:B------:R-:W0:Y:S01]  /*5d4e0*/  LDCU UR71, c[0x0][0x398] ;  /* 0x00007300ff4777ac */ /* 0x000e220008000800 */
[----:B------:R-:W-:Y:S01]  /*5d4f0*/  ISETP.LT.AND P4, PT, R55, UR51, !P3 ;  /* 0x0000003337007c0c */ /* 0x000fe2000df81270 */
[C---:B------:R-:W-:Y:S01]  /*5d500*/  IMAD.WIDE R50, R4.reuse, 0x2, R18 ;  /* 0x0000000204327825 */ /* 0x040fe200078e0212 */
[----:B------:R-:W-:Y:S01]  /*5d510*/  ISETP.LT.AND P2, PT, R39, UR33, !P3 ;  /* 0x0000002127007c0c */ /* 0x000fe2000df41270 */
[----:B------:R-:W0:Y:S02]  /*5d520*/  LDCU UR18, c[0x0][0x398] ;  /* 0x00007300ff1277ac */ /* 0x000e240008000800 */
[----:B------:R-:W-:-:S02]  /*5d530*/  VIADD R5, R4, UR49 ;  /* 0x0000003104057c36 */ /* 0x000fc40008000000 */
[----:B------:R1:W-:Y:S01]  /*5d540*/  @P6 STG.E.U16 desc[UR8][R52.64], R6 ;  /* 0x0000000634006986 */ /* 0x0003e2000c101508 */
[----:B------:R-:W-:Y:S01]  /*5d550*/  ISETP.LT.AND P6, PT, R27, UR69, !P3 ;  /* 0x000000451b007c0c */ /* 0x000fe2000dfc1270 */
[----:B------:R-:W0:Y:S02]  /*5d560*/  LDCU UR49, c[0x0][0x39c] ;  /* 0x00007380ff3177ac */ /* 0x000e240008000800 */
[----:B------:R4:W-:Y:S01]  /*5d570*/  @P1 STG.E.U16 desc[UR8][R50.64], R7 ;  /* 0x0000000732001986 */ /* 0x0009e2000c101508 */
[----:B------:R-:W-:Y:S01]  /*5d580*/  ISETP.LT.AND P1, PT, R35, UR28, !P3 ;  /* 0x0000001c23007c0c */ /* 0x000fe2000df21270 */
[----:B------:R-:W0:Y:S01]  /*5d590*/  LDCU UR42, c[0x0][0x3b8] ;  /* 0x00007700ff2a77ac */ /* 0x000e220008000800 */
[----:B------:R-:W0:Y:S01]  /*5d5a0*/  LDCU UR51, c[0x0][0x398] ;  /* 0x00007300ff3377ac */ /* 0x000e220008000800 */
[----:B-1----:R-:W-:Y:S01]  /*5d5b0*/  IMAD.WIDE R52, R4, 0x2, R40 ;  /* 0x0000000204347825 */ /* 0x002fe200078e0228 */
[----:B------:R-:W-:Y:S01]  /*5d5c0*/  PRMT R4, R7, 0x7632, R4 ;  /* 0x0000763207047816 */ /* 0x000fe20000000004 */
[----:B------:R-:W1:Y:S02]  /*5d5d0*/  LDCU UR33, c[0x0][0x398] ;  /* 0x00007300ff2177ac */ /* 0x000e640008000800 */
[----:B----4-:R-:W-:-:S02]  /*5d5e0*/  IMAD.WIDE R6, R5, 0x2, R42 ;  /* 0x0000000205067825 */ /* 0x010fc400078e022a */
[----:B------:R4:W-:Y:S01]  /*5d5f0*/  @P5 STG.E.U16 desc[UR8][R52.64], R4 ;  /* 0x0000000434005986 */ /* 0x0009e2000c101508 */
[----:B------:R-:W-:Y:S01]  /*5d600*/  ISETP.LT.AND P5, PT, R31, UR16, !P3 ;  /* 0x000000101f007c0c */ /* 0x000fe2000dfa1270 */
[----:B------:R-:W-:Y:S01]  /*5d610*/  IMAD.WIDE R50, R5, 0x2, R44 ;  /* 0x0000000205327825 */ /* 0x000fe200078e022c */
[----:B------:R-:W0:Y:S01]  /*5d620*/  LDCU UR69, c[0x0][0x398] ;  /* 0x00007300ff4577ac */ /* 0x000e220008000800 */
[----:B------:R1:W-:Y:S01]  /*5d630*/  @P4 STG.E.U16 desc[UR8][R6.64], R8 ;  /* 0x0000000806004986 */ /* 0x0003e2000c101508 */
[----:B------:R-:W-:Y:S01]  /*5d640*/  ISETP.LT.AND P4, PT, R61, UR38, !P3 ;  /* 0x000000263d007c0c */ /* 0x000fe2000df81270 */
[----:B------:R-:W0:Y:S01]  /*5d650*/  LDCU UR28, c[0x0][0x398] ;  /* 0x00007300ff1c77ac */ /* 0x000e220008000800 */
[----:B------:R-:W0:Y:S01]  /*5d660*/  LDCU UR16, c[0x0][0x398] ;  /* 0x00007300ff1077ac */ /* 0x000e220008000800 */
[----:B----4-:R-:W-:Y:S02]  /*5d670*/  PRMT R4, R8, 0x7632, R4 ;  /* 0x0000763208047816 */ /* 0x010fe40000000004 */
[----:B------:R-:W-:Y:S01]  /*5d680*/  PRMT R52, R56, 0x7632, R52 ;  /* 0x0000763238347816 */ /* 0x000fe20000000034 */
[----:B------:R-:W4:Y:S01]  /*5d690*/  LDCU UR38, c[0x0][0x398] ;  /* 0x00007300ff2677ac */ /* 0x000f220008000800 */
[----:B-1----:R-:W-:Y:S01]  /*5d6a0*/  IMAD.WIDE R6, R5, 0x2, R46 ;  /* 0x0000000205067825 */ /* 0x002fe200078e022e */
[----:B------:R1:W-:Y:S03]  /*5d6b0*/  @P2 STG.E.U16 desc[UR8][R50.64], R4 ;  /* 0x0000000432002986 */ /* 0x0003e6000c101508 */
[----:B------:R-:W-:Y:S01]  /*5d6c0*/  VIADD R8, R26, 0x21 ;  /* 0x000000211a087836 */ /* 0x000fe20000000000 */
[----:B------:R-:W-:Y:S01]  /*5d6d0*/  ISETP.LT.AND P2, PT, R60, UR67, !P3 ;  /* 0x000000433c007c0c */ /* 0x000fe2000df41270 */
[----:B------:R0:W-:Y:S01]  /*5d6e0*/  @P6 STG.E.U16 desc[UR8][R6.64], R56 ;  /* 0x0000003806006986 */ /* 0x0001e2000c101508 */
[----:B------:R-:W-:Y:S01]  /*5d6f0*/  ISETP.LT.AND P3, PT, R59, UR66, !P3 ;  /* 0x000000423b007c0c */ /* 0x000fe2000df61270 */
[----:B------:R-:W2:Y:S01]  /*5d700*/  LDCU UR67, c[0x0][0x398] ;  /* 0x00007300ff4377ac */ /* 0x000ea20008000800 */
[----:B------:R-:W-:Y:S01]  /*5d710*/  ISETP.GE.AND P6, PT, R8, UR46, PT ;  /* 0x0000002e08007c0c */ /* 0x000fe2000bfc6270 */
[----:B------:R-:W2:Y:S01]  /*5d720*/  LDCU UR46, c[0x0][0x398] ;  /* 0x00007300ff2e77ac */ /* 0x000ea20008000800 */
[C---:B-1----:R-:W-:Y:S01]  /*5d730*/  IMAD.WIDE R50, R5.reuse, 0x2, R48 ;  /* 0x0000000205327825 */ /* 0x042fe200078e0230 */
[----:B------:R-:W1:Y:S03]  /*5d740*/  LDCU UR66, c[0x0][0x3b8] ;  /* 0x00007700ff4277ac */ /* 0x000e660008000800 */
[----:B0-----:R-:W-:Y:S01]  /*5d750*/  IMAD.WIDE R6, R5, 0x2, R2 ;  /* 0x0000000205067825 */ /* 0x001fe200078e0202 */
[----:B------:R0:W-:Y:S01]  /*5d760*/  @P1 STG.E.U16 desc[UR8][R50.64], R52 ;  /* 0x0000003432001986 */ /* 0x0001e2000c101508 */
[----:B------:R-:W-:Y:S01]  /*5d770*/  ISETP.LT.AND P1, PT, R55, UR47, !P6 ;  /* 0x0000002f37007c0c */ /* 0x000fe2000f721270 */
[----:B------:R-:W1:Y:S01]  /*5d780*/  LDCU UR47, c[0x0][0x398] ;  /* 0x00007300ff2f77ac */ /* 0x000e620008000800 */
[C---:B------:R-:W-:Y:S01]  /*5d790*/  VIADD R4, R5.reuse, UR31 ;  /* 0x0000001f05047c36 */ /* 0x040fe20008000000 */
[----:B------:R-:W1:Y:S01]  /*5d7a0*/  LDCU UR31, c[0x0][0x39c] ;  /* 0x00007380ff1f77ac */ /* 0x000e620008000800 */
[----:B0-----:R-:W-:Y:S01]  /*5d7b0*/  IMAD.WIDE R50, R5, 0x2, R16 ;  /* 0x0000000205327825 */ /* 0x001fe200078e0210 */
[----:B--2---:R-:W-:Y:S01]  /*5d7c0*/  PRMT R8, R57, 0x7632, R8 ;  /* 0x0000763239087816 */ /* 0x004fe20000000008 */
[----:B------:R0:W-:Y:S01]  /*5d7d0*/  @P5 STG.E.U16 desc[UR8][R6.64], R57 ;  /* 0x0000003906005986 */ /* 0x0001e2000c101508 */
[----:B------:R-:W-:Y:S01]  /*5d7e0*/  ISETP.LT.AND P5, PT, R39, UR63, !P6 ;  /* 0x0000003f27007c0c */ /* 0x000fe2000f7a1270 */
[----:B------:R-:W2:Y:S02]  /*5d7f0*/  LDCU UR63, c[0x0][0x398] ;  /* 0x00007300ff3f77ac */ /* 0x000ea40008000800 */
[----:B------:R1:W-:Y:S01]  /*5d800*/  @P4 STG.E.U16 desc[UR8][R50.64], R8 ;  /* 0x0000000832004986 */ /* 0x0003e2000c101508 */
[----:B------:R-:W-:Y:S01]  /*5d810*/  ISETP.LT.AND P4, PT, R27, UR65, !P6 ;  /* 0x000000411b007c0c */ /* 0x000fe2000f781270 */
[----:B------:R-:W2:Y:S01]  /*5d820*/  LDCU UR65, c[0x0][0x398] ;  /* 0x00007300ff4177ac */ /* 0x000ea20008000800 */
[----:B0-----:R-:W-:-:S04]  /*5d830*/  IMAD.WIDE R6, R5, 0x2, R18 ;  /* 0x0000000205067825 */ /* 0x001fc800078e0212 */
[----:B-1----:R-:W-:Y:S01]  /*5d840*/  IMAD.WIDE R50, R5, 0x2, R40 ;  /* 0x0000000205327825 */ /* 0x002fe200078e0228 */
[----:B------:R-:W-:Y:S01]  /*5d850*/  PRMT R5, R12, 0x7632, R5 ;  /* 0x000076320c057816 */ /* 0x000fe20000000005 */
[----:B------:R0:W-:Y:S01]  /*5d860*/  @P2 STG.E.U16 desc[UR8][R6.64], R12 ;  /* 0x0000000c06002986 */ /* 0x0001e2000c101508 */
[----:B------:R-:W-:Y:S01]  /*5d870*/  ISETP.LT.AND P2, PT, R35, UR24, !P6 ;  /* 0x0000001823007c0c */ /* 0x000fe2000f741270 */
[----:B------:R-:W-:Y:S01]  /*5d880*/  VIADD R8, R26, 0x22 ;  /* 0x000000221a087836 */ /* 0x000fe20000000000 */
[----:B------:R-:W1:Y:S01]  /*5d890*/  LDCU UR24, c[0x0][0x398] ;  /* 0x00007300ff1877ac */ /* 0x000e620008000800 */
[----:B------:R2:W-:Y:S01]  /*5d8a0*/  @P3 STG.E.U16 desc[UR8][R50.64], R5 ;  /* 0x0000000532003986 */ /* 0x0005e2000c101508 */
[----:B------:R-:W-:Y:S01]  /*5d8b0*/  ISETP.LT.AND P3, PT, R31, UR77, !P6 ;  /* 0x0000004d1f007c0c */ /* 0x000fe2000f761270 */
[----:B------:R-:W1:Y:S01]  /*5d8c0*/  LDCU UR77, c[0x0][0x398] ;  /* 0x00007300ff4d77ac */ /* 0x000e620008000800 */
[----:B0-----:R-:W-:-:S04]  /*5d8d0*/  IMAD.WIDE R6, R4, 0x2, R42 ;  /* 0x0000000204067825 */ /* 0x001fc800078e022a */
[----:B--2---:R-:W-:Y:S01]  /*5d8e0*/  IMAD.WIDE R50, R4, 0x2, R44 ;  /* 0x0000000204327825 */ /* 0x004fe200078e022c */
[----:B------:R-:W-:Y:S02]  /*5d8f0*/  PRMT R12, R13, 0x7632, R12 ;  /* 0x000076320d0c7816 */ /* 0x000fe4000000000c */
[----:B---3--:R-:W-:Y:S01]  /*5d900*/  PRMT R5, R58, 0x7632, R5 ;  /* 0x000076323a057816 */ /* 0x008fe20000000005 */
[----:B------:R0:W-:Y:S04]  /*5d910*/  @P1 STG.E.U16 desc[UR8][R6.64], R58 ;  /* 0x0000003a06001986 */ /* 0x0001e8000c101508 */
[----:B------:R2:W-:Y:S01]  /*5d920*/  @P5 STG.E.U16 desc[UR8][R50.64], R5 ;  /* 0x0000000532005986 */ /* 0x0005e2000c101508 */
[----:B0-----:R-:W-:-:S04]  /*5d930*/  IMAD.WIDE R6, R4, 0x2, R46 ;  /* 0x0000000204067825 */ /* 0x001fc800078e022e */
[----:B--2---:R-:W-:Y:S01]  /*5d940*/  IMAD.WIDE R50, R4, 0x2, R48 ;  /* 0x0000000204327825 */ /* 0x004fe200078e0230 */
[----:B------:R0:W-:Y:S01]  /*5d950*/  @P4 STG.E.U16 desc[UR8][R6.64], R13 ;  /* 0x0000000d06004986 */ /* 0x0001e2000c101508 */
[----:B------:R-:W-:Y:S01]  /*5d960*/  ISETP.GE.AND P4, PT, R8, UR62, PT ;  /* 0x0000003e08007c0c */ /* 0x000fe2000bf86270 */
[----:B------:R-:W2:Y:S01]  /*5d970*/  LDCU UR62, c[0x0][0x398] ;  /* 0x00007300ff3e77ac */ /* 0x000ea20008000800 */
[----:B------:R-:W-:Y:S01]  /*5d980*/  PRMT R8, R9, 0x7632, R8 ;  /* 0x0000763209087816 */ /* 0x000fe20000000008 */
[----:B------:R-:W-:Y:S01]  /*5d990*/  @P2 STG.E.U16 desc[UR8][R50.64], R12 ;  /* 0x0000000c32002986 */ /* 0x000fe2000c101508 */
[----:B0-----:R-:W-:-:S03]  /*5d9a0*/  IMAD.WIDE R6, R4, 0x2, R2 ;  /* 0x0000000204067825 */ /* 0x001fc600078e0202 */
[----:B------:R-:W3:Y:S04]  /*5d9b0*/  LDL.LU R13, [R1+0x23a0] ;  /* 0x0023a000010d7983 */ /* 0x000ee80000300800 */
[----:B------:R0:W-:Y:S04]  /*5d9c0*/  @P3 STG.E.U16 desc[UR8][R6.64], R9 ;  /* 0x0000000906003986 */ /* 0x0001e8000c101508 */
[----:B0-----:R-:W2:Y:S04]  /*5d9d0*/  LDL.LU R9, [R1+0x239c] ;  /* 0x00239c0001097983 */ /* 0x001ea80000300800 */
[----:B------:R-:W3:Y:S04]  /*5d9e0*/  LDL.LU R56, [R1+0x2d4] ;  /* 0x0002d40001387983 */ /* 0x000ee80000300800 */
[----:B------:R-:W4:Y:S04]  /*5d9f0*/  LDL.LU R57, [R1+0x2e4] ;  /* 0x0002e40001397983 */ /* 0x000f280000300800 */
[----:B------:R-:W4:Y:S01]  /*5da00*/  LDL.LU R58, [R1+0x2f4] ;  /* 0x0002f400013a7983 */ /* 0x000f220000300800 */
[----:B------:R-:W-:-:S02]  /*5da10*/  ISETP.LT.AND P1, PT, R61, UR64, !P6 ;  /* 0x000000403d007c0c */ /* 0x000fc4000f721270 */
        /* <DEDUP_REMOVED lines=8> */
[C---:B------:R-:W-:Y:S02]  /*5daa0*/  VIADD R5, R4.reuse, UR25 ;  /* 0x0000001904057c36 */ /* 0x040fe40008000000 */
[----:B------:R1:W-:Y:S01]  /*5dab0*/  @P1 STG.E.U16 desc[UR8][R50.64], R8 ;  /* 0x0000000832001986 */ /* 0x0003e2000c101508 */
[----:B------:R-:W-:Y:S01]  /*5dac0*/  ISETP.LT.AND P1, PT, R27, UR59, !P4 ;  /* 0x0000003b1b007c0c */ /* 0x000fe2000e721270 */
[----:B------:R-:W-:Y:S01]  /*5dad0*/  VIADD R12, R5, UR27 ;  /* 0x0000001b050c7c36 */ /* 0x000fe20008000000 */
[----:B------:R-:W0:Y:S01]  /*5dae0*/  LDCU UR25, c[0x0][0x39c] ;  /* 0x00007380ff1977ac */ /* 0x000e220008000800 */
[----:B------:R1:W-:Y:S01]  /*5daf0*/  @P5 STG.E.U16 desc[UR8][R6.64], R20 ;  /* 0x0000001406005986 */ /* 0x0003e2000c101508 */
[----:B------:R-:W-:Y:S01]  /*5db00*/  ISETP.LT.AND P5, PT, R35, UR61, !P4 ;  /* 0x0000003d23007c0c */ /* 0x000fe2000e7a1270 */
[----:B------:R-:W0:Y:S01]  /*5db10*/  LDCU UR37, c[0x0][0x3b8] ;  /* 0x00007700ff2577ac */ /* 0x000e220008000800 */
[----:B------:R-:W0:Y:S01]  /*5db20*/  LDCU UR30, c[0x0][0x398] ;  /* 0x00007300ff1e77ac */ /* 0x000e220008000800 */
[----:B-1----:R-:W-:Y:S01]  /*5db30*/  IMAD.WIDE R50, R4, 0x2, R40 ;  /* 0x0000000204327825 */ /* 0x002fe200078e0228 */
[----:B------:R-:W-:Y:S01]  /*5db40*/  PRMT R4, R20, 0x7632, R4 ;  /* 0x0000763214047816 */ /* 0x000fe20000000004 */
[----:B------:R-:W1:Y:S02]  /*5db50*/  LDCU UR14, c[0x0][0x398] ;  /* 0x00007300ff0e77ac */ /* 0x000e640008000800 */
[----:B------:R-:W-:-:S02]  /*5db60*/  IMAD.WIDE R6, R5, 0x2, R42 ;  /* 0x0000000205067825 */ /* 0x000fc400078e022a */
[----:B------:R0:W-:Y:S01]  /*5db70*/  @P6 STG.E.U16 desc[UR8][R50.64], R4 ;  /* 0x0000000432006986 */ /* 0x0001e2000c101508 */
[----:B------:R-:W-:Y:S01]  /*5db80*/  ISETP.LT.AND P6, PT, R31, UR39, !P4 ;  /* 0x000000271f007c0c */ /* 0x000fe2000e7c1270 */
[----:B------:R-:W1:Y:S01]  /*5db90*/  LDCU UR59, c[0x0][0x398] ;  /* 0x00007300ff3b77ac */ /* 0x000e620008000800 */
[----:B------:R-:W1:Y:S01]  /*5dba0*/  LDCU UR61, c[0x0][0x398] ;  /* 0x00007300ff3d77ac */ /* 0x000e620008000800 */
[----:B------:R-:W1:Y:S01]  /*5dbb0*/  LDCU UR27, c[0x0][0x39c] ;  /* 0x00007380ff1b77ac */ /* 0x000e620008000800 */
[----:B0-----:R-:W-:Y:S01]  /*5dbc0*/  IMAD.WIDE R50, R5, 0x2, R44 ;  /* 0x0000000205327825 */ /* 0x001fe200078e022c */
[----:B------:R-:W0:Y:S01]  /*5dbd0*/  LDCU UR39, c[0x0][0x398] ;  /* 0x00007300ff2777ac */ /* 0x000e220008000800 */
[----:B--2---:R-:W-:Y:S01]  /*5dbe0*/  PRMT R4, R9, 0x7632, R4 ;  /* 0x0000763209047816 */ /* 0x004fe20000000004 */
[----:B------:R2:W-:Y:S01]  /*5dbf0*/  @P2 STG.E.U16 desc[UR8][R6.64], R9 ;  /* 0x0000000906002986 */ /* 0x0005e2000c101508 */
[----:B------:R-:W-:Y:S01]  /*5dc00*/  ISETP.LT.AND P2, PT, R61, UR60, !P4 ;  /* 0x0000003c3d007c0c */ /* 0x000fe2000e741270 */
[----:B------:R-:W0:Y:S01]  /*5dc10*/  LDCU UR60, c[0x0][0x398] ;  /* 0x00007300ff3c77ac */ /* 0x000e220008000800 */
[----:B---3--:R-:W-:Y:S01]  /*5dc20*/  PRMT R20, R56, 0x7632, R20 ;  /* 0x0000763238147816 */ /* 0x008fe20000000014 */
[----:B------:R3:W-:Y:S01]  /*5dc30*/  @P3 STG.E.U16 desc[UR8][R50.64], R4 ;  /* 0x0000000432003986 */ /* 0x0007e2000c101508 */
[----:B------:R-:W-:Y:S01]  /*5dc40*/  ISETP.LT.AND P3, PT, R60, UR22, !P4 ;  /* 0x000000163c007c0c */ /* 0x000fe2000e761270 */
[----:B------:R-:W0:Y:S01]  /*5dc50*/  LDCU UR22, c[0x0][0x398] ;  /* 0x00007300ff1677ac */ /* 0x000e220008000800 */
[----:B------:R-:W-:Y:S01]  /*5dc60*/  ISETP.LT.AND P4, PT, R59, UR44, !P4 ;  /* 0x0000002c3b007c0c */ /* 0x000fe2000e781270 */
[----:B------:R-:W0:Y:S01]  /*5dc70*/  LDCU UR44, c[0x0][0x3b8] ;  /* 0x00007700ff2c77ac */ /* 0x000e220008000800 */
[----:B--2---:R-:W-:-:S04]  /*5dc80*/  IMAD.WIDE R6, R5, 0x2, R46 ;  /* 0x0000000205067825 */ /* 0x004fc800078e022e */
[----:B---3--:R-:W-:Y:S02]  /*5dc90*/  VIADD R4, R26, 0x23 ;  /* 0x000000231a047836 */ /* 0x008fe40000000000 */
[----:B------:R-:W-:Y:S01]  /*5dca0*/  IMAD.WIDE R8, R5, 0x2, R48 ;  /* 0x0000000205087825 */ /* 0x000fe200078e0230 */
[----:B------:R2:W-:Y:S02]  /*5dcb0*/  @P1 STG.E.U16 desc[UR8][R6.64], R56 ;  /* 0x0000003806001986 */ /* 0x0005e4000c101508 */
[----:B------:R-:W-:Y:S01]  /*5dcc0*/  ISETP.GE.AND P1, PT, R4, UR58, PT ;  /* 0x0000003a04007c0c */ /* 0x000fe2000bf26270 */
[----:B------:R-:W3:Y:S01]  /*5dcd0*/  LDCU UR58, c[0x0][0x398] ;  /* 0x00007300ff3a77ac */ /* 0x000ee20008000800 */
[----:B------:R0:W-:Y:S01]  /*5dce0*/  @P5 STG.E.U16 desc[UR8][R8.64], R20 ;  /* 0x0000001408005986 */ /* 0x0001e2000c101508 */
[----:B----4-:R-:W-:Y:S02]  /*5dcf0*/  PRMT R4, R57, 0x7632, R4 ;  /* 0x0000763239047816 */ /* 0x010fe40000000004 */
[----:B------:R-:W-:Y:S01]  /*5dd00*/  ISETP.LT.AND P5, PT, R55, UR43, !P1 ;  /* 0x0000002b37007c0c */ /* 0x000fe2000cfa1270 */
[----:B------:R-:W4:Y:S01]  /*5dd10*/  LDCU UR43, c[0x0][0x398] ;  /* 0x00007300ff2b77ac */ /* 0x000f220008000800 */
[----:B--2---:R-:W-:-:S04]  /*5dd20*/  IMAD.WIDE R6, R5, 0x2, R2 ;  /* 0x0000000205067825 */ /* 0x004fc800078e0202 */
[----:B0-----:R-:W-:Y:S01]  /*5dd30*/  IMAD.WIDE R8, R5, 0x2, R16 ;  /* 0x0000000205087825 */ /* 0x001fe200078e0210 */
[----:B------:R0:W-:Y:S04]  /*5dd40*/  @P6 STG.E.U16 desc[UR8][R6.64], R57 ;  /* 0x0000003906006986 */ /* 0x0001e8000c101508 */
[----:B------:R2:W-:Y:S01]  /*5dd50*/  @P2 STG.E.U16 desc[UR8][R8.64], R4 ;  /* 0x0000000408002986 */ /* 0x0005e2000c101508 */
[----:B------:R-:W-:Y:S01]  /*5dd60*/  ISETP.LT.AND P6, PT, R39, UR76, !P1 ;  /* 0x0000004c27007c0c */ /* 0x000fe2000cfc1270 */
[----:B------:R-:W1:Y:S01]  /*5dd70*/  LDCU UR76, c[0x0][0x398] ;  /* 0x00007300ff4c77ac */ /* 0x000e620008000800 */
[----:B------:R-:W-:Y:S01]  /*5dd80*/  ISETP.LT.AND P2, PT, R27, UR55, !P1 ;  /* 0x000000371b007c0c */ /* 0x000fe2000cf41270 */
[----:B------:R-:W1:Y:S01]  /*5dd90*/  LDCU UR55, c[0x0][0x398] ;  /* 0x00007300ff3777ac */ /* 0x000e620008000800 */
[----:B0-----:R-:W-:-:S04]  /*5dda0*/  IMAD.WIDE R6, R5, 0x2, R18 ;  /* 0x0000000205067825 */ /* 0x001fc800078e0212 */
[----:B--2---:R-:W-:Y:S01]  /*5ddb0*/  IMAD.WIDE R4, R5, 0x2, R40 ;  /* 0x0000000205047825 */ /* 0x004fe200078e0228 */
[----:B------:R-:W-:Y:S01]  /*5ddc0*/  PRMT R8, R13, 0x7632, R8 ;  /* 0x000076320d087816 */ /* 0x000fe20000000008 */
[----:B------:R0:W-:Y:S04]  /*5ddd0*/  @P3 STG.E.U16 desc[UR8][R6.64], R13 ;  /* 0x0000000d06003986 */ /* 0x0001e8000c101508 */
[----:B------:R2:W-:Y:S01]  /*5dde0*/  @P4 STG.E.U16 desc[UR8][R4.64], R8 ;  /* 0x0000000804004986 */ /* 0x0005e2000c101508 */
[----:B------:R-:W-:Y:S01]  /*5ddf0*/  ISETP.LT.AND P3, PT, R35, UR32, !P1 ;  /* 0x0000002023007c0c */ /* 0x000fe2000cf61270 */
[----:B------:R-:W-:Y:S01]  /*5de00*/  VIADD R9, R26, 0x24 ;  /* 0x000000241a097836 */ /* 0x000fe20000000000 */
[----:B------:R-:W-:Y:S01]  /*5de10*/  ISETP.LT.AND P4, PT, R31, UR36, !P1 ;  /* 0x000000241f007c0c */ /* 0x000fe2000cf81270 */
[----:B------:R-:W1:Y:S01]  /*5de20*/  LDCU UR32, c[0x0][0x398] ;  /* 0x00007300ff2077ac */ /* 0x000e620008000800 */
[----:B0-----:R-:W-:Y:S01]  /*5de30*/  IMAD.WIDE R6, R12, 0x2, R44 ;  /* 0x000000020c067825 */ /* 0x001fe200078e022c */
[----:B------:R-:W-:Y:S01]  /*5de40*/  PRMT R13, R14, 0x7632, R13 ;  /* 0x000076320e0d7816 */ /* 0x000fe2000000000d */
[----:B------:R-:W0:Y:S02]  /*5de50*/  LDCU UR36, c[0x0][0x398] ;  /* 0x00007300ff2477ac */ /* 0x000e240008000800 */
[----:B--2---:R-:W-:Y:S01]  /*5de60*/  IMAD.WIDE R4, R12, 0x2, R42 ;  /* 0x000000020c047825 */ /* 0x004fe200078e022a */
[----:B------:R-:W-:-:S04]  /*5de70*/  PRMT R8, R58, 0x7632, R8 ;  /* 0x000076323a087816 */ /* 0x000fc80000000008 */
[----:B------:R2:W-:Y:S04]  /*5de80*/  @P5 STG.E.U16 desc[UR8][R4.64], R58 ;  /* 0x0000003a04005986 */ /* 0x0005e8000c101508 */
[----:B------:R0:W-:Y:S01]  /*5de90*/  @P6 STG.E.U16 desc[UR8][R6.64], R8 ;  /* 0x0000000806006986 */ /* 0x0001e2000c101508 */
[----:B--2---:R-:W-:-:S04]  /*5dea0*/  IMAD.WIDE R4, R12, 0x2, R46 ;  /* 0x000000020c047825 */ /* 0x004fc800078e022e */
[----:B0-----:R-:W-:Y:S01]  /*5deb0*/  IMAD.WIDE R6, R12, 0x2, R48 ;  /* 0x000000020c067825 */ /* 0x001fe200078e0230 */
[----:B------:R0:W-:Y:S01]  /*5dec0*/  @P2 STG.E.U16 desc[UR8][R4.64], R14 ;  /* 0x0000000e04002986 */ /* 0x0001e2000c101508 */
[----:B------:R-:W-:Y:S01]  /*5ded0*/  ISETP.GE.AND P2, PT, R9, UR57, PT ;  /* 0x0000003909007c0c */ /* 0x000fe2000bf46270 */
[----:B------:R-:W2:Y:S01]  /*5dee0*/  LDCU UR57, c[0x0][0x398] ;  /* 0x00007300ff3977ac */ /* 0x000ea20008000800 */
[----:B------:R-:W-:Y:S01]  /*5def0*/  PRMT R9, R10, 0x7632, R9 ;  /* 0x000076320a097816 */ /* 0x000fe20000000009 */
[----:B------:R-:W-:Y:S01]  /*5df00*/  @P3 STG.E.U16 desc[UR8][R6.64], R13 ;  /* 0x0000000d06003986 */ /* 0x000fe2000c101508 */
[----:B0-----:R-:W-:-:S03]  /*5df10*/  IMAD.WIDE R4, R12, 0x2, R2 ;  /* 0x000000020c047825 */ /* 0x001fc600078e0202 */
[----:B------:R-:W2:Y:S04]  /*5df20*/  LDL.LU R14, [R1+0x2398] ;  /* 0x00239800010e7983 */ /* 0x000ea80000300800 */
        /* <DEDUP_REMOVED lines=17> */
[----:B------:R-:W0:Y:S02]  /*5e040*/  LDCU UR12, c[0x0][0x39c] ;  /* 0x00007380ff0c77ac */ /* 0x000e240008000800 */
[----:B------:R0:W-:Y:S01]  /*5e050*/  @P6 STG.E.U16 desc[UR8][R4.64], R21 ;  /* 0x0000001504006986 */ /* 0x0001e2000c101508 */
[----:B------:R-:W-:Y:S01]  /*5e060*/  ISETP.LT.AND P6, PT, R35, UR53, !P2 ;  /* 0x0000003523007c0c */ /* 0x000fe2000d7c1270 */
[----:B------:R-:W2:Y:S01]  /*5e070*/  LDCU UR35, c[0x0][0x3b8] ;  /* 0x00007700ff2377ac */ /* 0x000ea20008000800 */
[----:B------:R-:W2:Y:S01]  /*5e080*/  LDCU UR52, c[0x0][0x398] ;  /* 0x00007300ff3477ac */ /* 0x000ea20008000800 */
[----:B-1----:R-:W-:Y:S01]  /*5e090*/  IMAD.WIDE R6, R12, 0x2, R40 ;  /* 0x000000020c067825 */ /* 0x002fe200078e0228 */
[----:B------:R-:W-:Y:S01]  /*5e0a0*/  PRMT R9, R21, 0x7632, R9 ;  /* 0x0000763215097816 */ /* 0x000fe20000000009 */
[----:B------:R-:W1:Y:S02]  /*5e0b0*/  LDCU UR34, c[0x0][0x398] ;  /* 0x00007300ff2277ac */ /* 0x000e640008000800 */
[----:B0-----:R-:W-:-:S02]  /*5e0c0*/  IMAD.WIDE R4, R8, 0x2, R42 ;  /* 0x0000000208047825 */ /* 0x001fc400078e022a */
[----:B------:R0:W-:Y:S01]  /*5e0d0*/  @P1 STG.E.U16 desc[UR8][R6.64], R9 ;  /* 0x0000000906001986 */ /* 0x0001e2000c101508 */
[----:B------:R-:W-:Y:S01]  /*5e0e0*/  ISETP.LT.AND P1, PT, R31, UR54, !P2 ;  /* 0x000000361f007c0c */ /* 0x000fe2000d721270 */
[----:B------:R-:W1:Y:S01]  /*5e0f0*/  LDCU UR74, c[0x0][0x398] ;  /* 0x00007300ff4a77ac */ /* 0x000e620008000800 */
[----:B------:R-:W1:Y:S01]  /*5e100*/  LDCU UR53, c[0x0][0x398] ;  /* 0x00007300ff3577ac */ /* 0x000e620008000800 */
[----:B------:R-:W1:Y:S01]  /*5e110*/  LDCU UR54, c[0x0][0x398] ;  /* 0x00007300ff3677ac */ /* 0x000e620008000800 */
[----:B0-----:R-:W-:Y:S01]  /*5e120*/  IMAD.WIDE R6, R8, 0x2, R44 ;  /* 0x0000000208067825 */ /* 0x001fe200078e022c */
[----:B--2---:R-:W-:Y:S01]  /*5e130*/  PRMT R9, R10, 0x7632, R9 ;  /* 0x000076320a097816 */ /* 0x004fe20000000009 */
[----:B------:R0:W-:Y:S01]  /*5e140*/  @P3 STG.E.U16 desc[UR8][R4.64], R10 ;  /* 0x0000000a04003986 */ /* 0x0001e2000c101508 */
[----:B------:R-:W-:Y:S01]  /*5e150*/  ISETP.LT.AND P3, PT, R61, UR6, !P2 ;  /* 0x000000063d007c0c */ /* 0x000fe2000d761270 */
[----:B------:R-:W2:Y:S01]  /*5e160*/  LDCU UR6, c[0x0][0x398] ;  /* 0x00007300ff0677ac */ /* 0x000ea20008000800 */
[----:B---3--:R-:W-:Y:S01]  /*5e170*/  PRMT R12, R56, 0x7632, R12 ;  /* 0x00007632380c7816 */ /* 0x008fe2000000000c */
[----:B------:R3:W-:Y:S01]  /*5e180*/  @P4 STG.E.U16 desc[UR8][R6.64], R9 ;  /* 0x0000000906004986 */ /* 0x0007e2000c101508 */
[----:B------:R-:W-:Y:S01]  /*5e190*/  ISETP.LT.AND P4, PT, R60, UR75, !P2 ;  /* 0x0000004b3c007c0c */ /* 0x000fe2000d781270 */
[----:B------:R-:W1:Y:S01]  /*5e1a0*/  LDCU UR75, c[0x0][0x398] ;  /* 0x00007300ff4b77ac */ /* 0x000e620008000800 */
[----:B0-----:R-:W-:-:S04]  /*5e1b0*/  IMAD.WIDE R4, R8, 0x2, R46 ;  /* 0x0000000208047825 */ /* 0x001fc800078e022e */
[----:B------:R-:W-:Y:S02]  /*5e1c0*/  VIADD R10, R26, 0x25 ;  /* 0x000000251a0a7836 */ /* 0x000fe40000000000 */
[----:B---3--:R-:W-:Y:S01]  /*5e1d0*/  IMAD.WIDE R6, R8, 0x2, R48 ;  /* 0x0000000208067825 */ /* 0x008fe200078e0230 */
[----:B------:R0:W-:Y:S02]  /*5e1e0*/  @P5 STG.E.U16 desc[UR8][R4.64], R56 ;  /* 0x0000003804005986 */ /* 0x0001e4000c101508 */
[----:B------:R-:W-:Y:S01]  /*5e1f0*/  ISETP.GE.AND P5, PT, R10, UR41, PT ;  /* 0x000000290a007c0c */ /* 0x000fe2000bfa6270 */
[C---:B------:R-:W-:Y:S01]  /*5e200*/  VIADD R9, R8.reuse, UR26 ;  /* 0x0000001a08097c36 */ /* 0x040fe20008000000 */
[----:B------:R-:W-:Y:S01]  /*5e210*/  ISETP.LT.AND P2, PT, R59, UR40, !P2 ;  /* 0x000000283b007c0c */ /* 0x000fe2000d741270 */
[----:B------:R3:W-:Y:S01]  /*5e220*/  @P6 STG.E.U16 desc[UR8][R6.64], R12 ;  /* 0x0000000c06006986 */ /* 0x0007e2000c101508 */
[----:B----4-:R-:W-:Y:S01]  /*5e230*/  PRMT R10, R57, 0x7632, R10 ;  /* 0x00007632390a7816 */ /* 0x010fe2000000000a */
[----:B------:R-:W4:Y:S01]  /*5e240*/  LDCU UR26, c[0x0][0x39c] ;  /* 0x00007380ff1a77ac */ /* 0x000f220008000800 */
[----:B------:R-:W-:Y:S01]  /*5e250*/  ISETP.LT.AND P6, PT, R55, UR73, !P5 ;  /* 0x0000004937007c0c */ /* 0x000fe2000efc1270 */
[----:B------:R-:W1:Y:S01]  /*5e260*/  LDCU UR41, c[0x0][0x398] ;  /* 0x00007300ff2977ac */ /* 0x000e620008000800 */
[C---:B0-----:R-:W-:Y:S01]  /*5e270*/  IMAD.WIDE R4, R8.reuse, 0x2, R2 ;  /* 0x0000000208047825 */ /* 0x041fe200078e0202 */
[----:B------:R-:W0:Y:S03]  /*5e280*/  LDCU UR40, c[0x0][0x3b8] ;  /* 0x00007700ff2877ac */ /* 0x000e260008000800 */
[C---:B---3--:R-:W-:Y:S01]  /*5e290*/  IMAD.WIDE R6, R8.reuse, 0x2, R16 ;  /* 0x0000000208067825 */ /* 0x048fe200078e0210 */
[----:B------:R3:W-:Y:S01]  /*5e2a0*/  @P1 STG.E.U16 desc[UR8][R4.64], R57 ;  /* 0x0000003904001986 */ /* 0x0007e2000c101508 */
[----:B------:R-:W-:Y:S01]  /*5e2b0*/  ISETP.LT.AND P1, PT, R39, UR50, !P5 ;  /* 0x0000003227007c0c */ /* 0x000fe2000ef21270 */
[----:B------:R-:W0:Y:S02]  /*5e2c0*/  LDCU UR73, c[0x0][0x398] ;  /* 0x00007300ff4977ac */ /* 0x000e240008000800 */
[----:B------:R1:W-:Y:S01]  /*5e2d0*/  @P3 STG.E.U16 desc[UR8][R6.64], R10 ;  /* 0x0000000a06003986 */ /* 0x0003e2000c101508 */
[----:B------:R-:W-:Y:S01]  /*5e2e0*/  ISETP.LT.AND P3, PT, R27, UR70, !P5 ;  /* 0x000000461b007c0c */ /* 0x000fe2000ef61270 */
[----:B------:R-:W0:Y:S01]  /*5e2f0*/  LDCU UR50, c[0x0][0x398] ;  /* 0x00007300ff3277ac */ /* 0x000e220008000800 */
[----:B------:R-:W-:Y:S01]  /*5e300*/  PRMT R12, R15, 0x7632, R12 ;  /* 0x000076320f0c7816 */ /* 0x000fe2000000000c */
[----:B------:R-:W0:Y:S01]  /*5e310*/  LDCU UR70, c[0x0][0x398] ;  /* 0x00007300ff4677ac */ /* 0x000e220008000800 */
[----:B---3--:R-:W-:-:S04]  /*5e320*/  IMAD.WIDE R4, R8, 0x2, R18 ;  /* 0x0000000208047825 */ /* 0x008fc800078e0212 */
[----:B-1----:R-:W-:Y:S01]  /*5e330*/  IMAD.WIDE R6, R8, 0x2, R40 ;  /* 0x0000000208067825 */ /* 0x002fe200078e0228 */
[----:B------:R-:W-:Y:S01]  /*5e340*/  PRMT R8, R14, 0x7632, R8 ;  /* 0x000076320e087816 */ /* 0x000fe20000000008 */
[----:B------:R1:W-:Y:S01]  /*5e350*/  @P4 STG.E.U16 desc[UR8][R4.64], R14 ;  /* 0x0000000e04004986 */ /* 0x0003e2000c101508 */
[----:B------:R-:W-:Y:S01]  /*5e360*/  ISETP.LT.AND P4, PT, R35, UR72, !P5 ;  /* 0x0000004823007c0c */ /* 0x000fe2000ef81270 */
[----:B------:R-:W-:Y:S01]  /*5e370*/  VIADD R10, R26, 0x26 ;  /* 0x000000261a0a7836 */ /* 0x000fe20000000000 */
[----:B------:R-:W3:Y:S01]  /*5e380*/  LDCU UR72, c[0x0][0x398] ;  /* 0x00007300ff4877ac */ /* 0x000ee20008000800 */
[----:B------:R0:W-:Y:S01]  /*5e390*/  @P2 STG.E.U16 desc[UR8][R6.64], R8 ;  /* 0x0000000806002986 */ /* 0x0001e2000c101508 */
[----:B------:R-:W-:Y:S01]  /*5e3a0*/  ISETP.LT.AND P2, PT, R31, UR20, !P5 ;  /* 0x000000141f007c0c */ /* 0x000fe2000ef41270 */
[----:B------:R-:W2:Y:S01]  /*5e3b0*/  LDCU UR20, c[0x0][0x398] ;  /* 0x00007300ff1477ac */ /* 0x000ea20008000800 */
[----:B-1----:R-:W-:-:S04]  /*5e3c0*/  IMAD.WIDE R4, R9, 0x2, R42 ;  /* 0x0000000209047825 */ /* 0x002fc800078e022a */
[C---:B0-----:R-:W-:Y:S01]  /*5e3d0*/  IMAD.WIDE R6, R9.reuse, 0x2, R44 ;  /* 0x0000000209067825 */ /* 0x041fe200078e022c */
[----:B------:R-:W-:Y:S01]  /*5e3e0*/  PRMT R8, R58, 0x7632, R8 ;  /* 0x000076323a087816 */ /* 0x000fe20000000008 */
[----:B------:R0:W-:Y:S04]  /*5e3f0*/  @P6 STG.E.U16 desc[UR8][R4.64], R58 ;  /* 0x0000003a04006986 */ /* 0x0001e8000c101508 */
[----:B------:R1:W-:Y:S01]  /*5e400*/  @P1 STG.E.U16 desc[UR8][R6.64], R8 ;  /* 0x0000000806001986 */ /* 0x0003e2000c101508 */
[----:B0-----:R-:W-:-:S04]  /*5e410*/  IMAD.WIDE R4, R9, 0x2, R46 ;  /* 0x0000000209047825 */ /* 0x001fc800078e022e */
[----:B-1----:R-:W-:Y:S01]  /*5e420*/  IMAD.WIDE R6, R9, 0x2, R48 ;  /* 0x0000000209067825 */ /* 0x002fe200078e0230 */
[----:B------:R0:W-:Y:S01]  /*5e430*/  @P3 STG.E.U16 desc[UR8][R4.64], R15 ;  /* 0x0000000f04003986 */ /* 0x0001e2000c101508 */
[----:B------:R-:W-:Y:S01]  /*5e440*/  ISETP.GE.AND P3, PT, R10, UR49, PT ;  /* 0x000000310a007c0c */ /* 0x000fe2000bf66270 */
[----:B------:R-:W1:Y:S01]  /*5e450*/  LDCU UR49, c[0x0][0x398] ;  /* 0x00007300ff3177ac */ /* 0x000e620008000800 */
[----:B------:R-:W-:Y:S01]  /*5e460*/  PRMT R10, R11, 0x7632, R10 ;  /* 0x000076320b0a7816 */ /* 0x000fe2000000000a */
[----:B------:R-:W-:Y:S01]  /*5e470*/  @P4 STG.E.U16 desc[UR8][R6.64], R12 ;  /* 0x0000000c06004986 */ /* 0x000fe2000c101508 */
[----:B0-----:R-:W-:-:S03]  /*5e480*/  IMAD.WIDE R4, R9, 0x2, R2 ;  /* 0x0000000209047825 */ /* 0x001fc600078e0202 */
[----:B------:R-:W2:Y:S04]  /*5e490*/  LDL.LU R15, [R1+0x2390] ;  /* 0x00239000010f7983 */ /* 0x000ea80000300800 */
[----:B------:R0:W-:Y:S04]  /*5e4a0*/  @P2 STG.E.U16 desc[UR8][R4.64], R11 ;  /* 0x0000000b04002986 */ /* 0x0001e8000c101508 */
[----:B0-----:R-:W2:Y:S04]  /*5e4b0*/  LDL.LU R11, [R1+0x238c] ;  /* 0x00238c00010b7983 */ /* 0x001ea80000300800 */
[----:B------:R-:W3:Y:S04]  /*5e4c0*/  LDL.LU R56, [R1+0x2dc] ;  /* 0x0002dc0001387983 */ /* 0x000ee80000300800 */
[----:B------:R-:W3:Y:S04]  /*5e4d0*/  LDL.LU R57, [R1+0x2ec] ;  /* 0x0002ec0001397983 */ /* 0x000ee80000300800 */
[----:B------:R-:W3:Y:S01]  /*5e4e0*/  LDL.LU R58, [R1+0x2fc] ;  /* 0x0002fc00013a7983 */ /* 0x000ee20000300800 */
[----:B------:R-:W-:-:S02]  /*5e4f0*/  ISETP.LT.AND P6, PT, R61, UR29, !P5 ;  /* 0x0000001d3d007c0c */ /* 0x000fc4000efc1270 */
[----:B------:R-:W-:Y:S01]  /*5e500*/  ISETP.LT.AND P1, PT, R60, UR71, !P5 ;  /* 0x000000473c007c0c */ /* 0x000fe2000ef21270 */
[----:B------:R-:W-:Y:S01]  /*5e510*/  IMAD.WIDE R6, R9, 0x2, R16 ;  /* 0x0000000209067825 */ /* 0x000fe200078e0210 */
[----:B------:R-:W-:Y:S01]  /*5e520*/  ISETP.LT.AND P5, PT, R59, UR18, !P5 ;  /* 0x000000123b007c0c */ /* 0x000fe2000efa1270 */
[----:B------:R-:W0:Y:S01]  /*5e530*/  LDCU UR29, c[0x0][0x398] ;  /* 0x00007300ff1d77ac */ /* 0x000e220008000800 */
[----:B------:R-:W-:Y:S01]  /*5e540*/  ISETP.LT.AND P4, PT, R55, UR68, !P3 ;  /* 0x0000004437007c0c */ /* 0x000fe2000df81270 */
[----:B------:R-:W-:Y:S01]  /*5e550*/  IMAD.WIDE R4, R9, 0x2, R18 ;  /* 0x0000000209047825 */ /* 0x000fe200078e0212 */
[----:B------:R-:W-:Y:S01]  /*5e560*/  ISETP.LT.AND P2, PT, R39, UR51, !P3 ;  /* 0x0000003327007c0c */ /* 0x000fe2000df41270 */
[----:B------:R-:W0:Y:S02]  /*5e570*/  LDCU UR71, c[0x0][0x398] ;  /* 0x00007300ff4777ac */ /* 0x000e240008000800 */
[----:B------:R-:W-:Y:S02]  /*5e580*/  VIADD R8, R9, UR42 ;  /* 0x0000002a09087c36 */ /* 0x000fe40008000000 */
        /* <DEDUP_REMOVED lines=13> */
[----:B------:R-:W-:Y:S01]  /*5e660*/  VIADD R10, R26, 0x27 ;  /* 0x000000271a0a7836 */ /* 0x000fe20000000000 */
[----:B------:R-:W0:Y:S01]  /*5e670*/  LDCU UR33, c[0x0][0x398] ;  /* 0x00007300ff2177ac */ /* 0x000e220008000800 */
[----:B------:R-:W0:Y:S01]  /*5e680*/  LDCU UR69, c[0x0][0x398] ;  /* 0x00007300ff4577ac */ /* 0x000e220008000800 */
[----:B------:R-:W0:Y:S01]  /*5e690*/  LDCU UR28, c[0x0][0x398] ;  /* 0x00007300ff1c77ac */ /* 0x000e220008000800 */
[C---:B----4-:R-:W-:Y:S01]  /*5e6a0*/  IMAD.WIDE R6, R8.reuse, 0x2, R44 ;  /* 0x0000000208067825 */ /* 0x050fe200078e022c */
[----:B--2---:R-:W-:Y:S01]  /*5e6b0*/  PRMT R9, R11, 0x7632, R9 ;  /* 0x000076320b097816 */ /* 0x004fe20000000009 */
[----:B------:R2:W-:Y:S04]  /*5e6c0*/  @P4 STG.E.U16 desc[UR8][R4.64], R11 ;  /* 0x0000000b04004986 */ /* 0x0005e8000c101508 */
[----:B------:R4:W-:Y:S01]  /*5e6d0*/  @P2 STG.E.U16 desc[UR8][R6.64], R9 ;  /* 0x0000000906002986 */ /* 0x0009e2000c101508 */
[----:B--2---:R-:W-:Y:S01]  /*5e6e0*/  IMAD.WIDE R4, R8, 0x2, R46 ;  /* 0x0000000208047825 */ /* 0x004fe200078e022e */
[----:B---3--:R-:W-:-:S04]  /*5e6f0*/  PRMT R11, R56, 0x7632, R11 ;  /* 0x00007632380b7816 */ /* 0x008fc8000000000b */
[----:B------:R2:W-:Y:S01]  /*5e700*/  @P6 STG.E.U16 desc[UR8][R4.64], R56 ;  /* 0x0000003804006986 */ /* 0x0005e2000c101508 */
[----:B----4-:R-:W-:Y:S01]  /*5e710*/  IMAD.WIDE R6, R8, 0x2, R48 ;  /* 0x0000000208067825 */ /* 0x010fe200078e0230 */
[----:B------:R-:W-:Y:S01]  /*5e720*/  ISETP.GE.AND P6, PT, R10, UR31, PT ;  /* 0x0000001f0a007c0c */ /* 0x000fe2000bfc6270 */
[----:B------:R-:W3:Y:S01]  /*5e730*/  LDCU UR31, c[0x0][0x398] ;  /* 0x00007300ff1f77ac */ /* 0x000ee20008000800 */
[----:B------:R-:W-:Y:S02]  /*5e740*/  PRMT R10, R57, 0x7632, R10 ;  /* 0x00007632390a7816 */ /* 0x000fe4000000000a */
[----:B------:R-:W-:Y:S04]  /*5e750*/  @P1 STG.E.U16 desc[UR8][R6.64], R11 ;  /* 0x0000000b06001986 */ /* 0x000fe8000c101508 */
[----:B--2---:R-:W2:Y:S01]  /*5e760*/  LDL.LU R56, [R1+0x30c] ;  /* 0x00030c0001387983 */ /* 0x004ea20000300800 */
[----:B------:R-:W-:-:S05]  /*5e770*/  IMAD.WIDE R4, R8, 0x2, R2 ;  /* 0x0000000208047825 */ /* 0x000fca00078e0202 */
[----:B------:R4:W-:Y:S04]  /*5e780*/  @P5 STG.E.U16 desc[UR8][R4.64], R57 ;  /* 0x0000003904005986 */ /* 0x0009e8000c101508 */
[----:B----4-:R-:W4:Y:S01]  /*5e790*/  LDL.LU R57, [R1+0x31c] ;  /* 0x00031c0001397983 */ /* 0x010f220000300800 */
[----:B------:R-:W-:Y:S02]  /*5e7a0*/  ISETP.LT.AND P4, PT, R61, UR16, !P3 ;  /* 0x000000103d007c0c */ /* 0x000fe4000df81270 */
[----:B------:R-:W-:Y:S01]  /*5e7b0*/  ISETP.LT.AND P2, PT, R60, UR38, !P3 ;  /* 0x000000263c007c0c */ /* 0x000fe2000df41270 */
[C---:B------:R-:W-:Y:S01]  /*5e7c0*/  IMAD.WIDE R6, R8.reuse, 0x2, R16 ;  /* 0x0000000208067825 */ /* 0x040fe200078e0210 */
[----:B------:R-:W-:Y:S01]  /*5e7d0*/  ISETP.LT.AND P3, PT, R59, UR67, !P3 ;  /* 0x000000433b007c0c */ /* 0x000fe2000df61270 */
[----:B------:R-:W0:Y:S01]  /*5e7e0*/  LDCU UR16, c[0x0][0x398] ;  /* 0x00007300ff1077ac */ /* 0x000e220008000800 */
[----:B------:R-:W-:Y:S01]  /*5e7f0*/  ISETP.LT.AND P1, PT, R55, UR46, !P6 ;  /* 0x0000002e37007c0c */ /* 0x000fe2000f721270 */
[----:B------:R-:W-:-:S04]  /*5e800*/  IMAD.WIDE R4, R8, 0x2, R18 ;  /* 0x0000000208047825 */ /* 0x000fc800078e0212 */
[C---:B------:R-:W-:Y:S01]  /*5e810*/  VIADD R9, R8.reuse, UR66 ;  /* 0x0000004208097c36 */ /* 0x040fe20008000000 */
[----:B------:R-:W-:Y:S01]  /*5e820*/  ISETP.LT.AND P5, PT, R39, UR47, !P6 ;  /* 0x0000002f27007c0c */ /* 0x000fe2000f7a1270 */
[----:B------:R0:W-:Y:S01]  /*5e830*/  @P4 STG.E.U16 desc[UR8][R6.64], R10 ;  /* 0x0000000a06004986 */ /* 0x0001e2000c101508 */
[----:B------:R-:W1:Y:S03]  /*5e840*/  LDCU UR66, c[0x0][0x39c] ;  /* 0x00007380ff4277ac */ /* 0x000e660008000800 */
[----:B------:R3:W-:Y:S01]  /*5e850*/  @P2 STG.E.U16 desc[UR8][R4.64], R15 ;  /* 0x0000000f04002986 */ /* 0x0007e2000c101508 */
[----:B------:R-:W1:Y:S01]  /*5e860*/  LDCU UR38, c[0x0][0x398] ;  /* 0x00007300ff2677ac */ /* 0x000e620008000800 */
[----:B------:R-:W1:Y:S01]  /*5e870*/  LDCU UR67, c[0x0][0x3b8] ;  /* 0x00007700ff4377ac */ /* 0x000e620008000800 */
[----:B0-----:R-:W-:Y:S01]  /*5e880*/  IMAD.WIDE R6, R8, 0x2, R40 ;  /* 0x0000000208067825 */ /* 0x001fe200078e0228 */
[----:B------:R-:W-:Y:S01]  /*5e890*/  PRMT R8, R15, 0x7632, R8 ;  /* 0x000076320f087816 */ /* 0x000fe20000000008 */
[----:B------:R-:W0:Y:S02]  /*5e8a0*/  LDCU UR46, c[0x0][0x398] ;  /* 0x00007300ff2e77ac */ /* 0x000e240008000800 */
[----:B---3--:R-:W-:-:S02]  /*5e8b0*/  IMAD.WIDE R4, R9, 0x2, R42 ;  /* 0x0000000209047825 */ /* 0x008fc400078e022a */
[----:B------:R3:W-:Y:S01]  /*5e8c0*/  @P3 STG.E.U16 desc[UR8][R6.64], R8 ;  /* 0x0000000806003986 */ /* 0x0007e2000c101508 */
[----:B------:R-:W0:Y:S03]  /*5e8d0*/  LDCU UR47, c[0x0][0x398] ;  /* 0x00007300ff2f77ac */ /* 0x000e260008000800 */
[----:B------:R1:W-:Y:S01]  /*5e8e0*/  @P1 STG.E.U16 desc[UR8][R4.64], R58 ;  /* 0x0000003a04001986 */ /* 0x0003e2000c101508 */
[----:B---3--:R-:W-:-:S03]  /*5e8f0*/  PRMT R8, R58, 0x7632, R8 ;  /* 0x000076323a087816 */ /* 0x008fc60000000008 */
[----:B-1----:R-:W3:Y:S01]  /*5e900*/  LDL.LU R58, [R1+0x330] ;  /* 0x00033000013a7983 */ /* 0x002ee20000300800 */
[----:B------:R-:W-:Y:S01]  /*5e910*/  ISETP.LT.AND P4, PT, R27, UR63, !P6 ;  /* 0x0000003f1b007c0c */ /* 0x000fe2000f781270 */
[----:B------:R-:W-:Y:S01]  /*5e920*/  IMAD.WIDE R6, R9, 0x2, R44 ;  /* 0x0000000209067825 */ /* 0x000fe200078e022c */
[----:B------:R-:W-:Y:S01]  /*5e930*/  ISETP.LT.AND P2, PT, R35, UR65, !P6 ;  /* 0x0000004123007c0c */ /* 0x000fe2000f741270 */
[----:B------:R-:W1:Y:S01]  /*5e940*/  LDCU UR63, c[0x0][0x398] ;  /* 0x00007300ff3f77ac */ /* 0x000e620008000800 */
[----:B------:R-:W-:Y:S01]  /*5e950*/  ISETP.LT.AND P3, PT, R31, UR24, !P6 ;  /* 0x000000181f007c0c */ /* 0x000fe2000f761270 */
[----:B------:R-:W-:Y:S01]  /*5e960*/  IMAD.WIDE R4, R9, 0x2, R46 ;  /* 0x0000000209047825 */ /* 0x000fe200078e022e */
[----:B------:R0:W-:Y:S03]  /*5e970*/  @P5 STG.E.U16 desc[UR8][R6.64], R8 ;  /* 0x0000000806005986 */ /* 0x0001e6000c101508 */
[----:B------:R-:W-:Y:S01]  /*5e980*/  VIADD R10, R26, 0x28 ;  /* 0x000000281a0a7836 */ /* 0x000fe20000000000 */
[----:B------:R-:W-:Y:S01]  /*5e990*/  ISETP.LT.AND P1, PT, R61, UR77, !P6 ;  /* 0x0000004d3d007c0c */ /* 0x000fe2000f721270 */
[----:B------:R-:W1:Y:S01]  /*5e9a0*/  LDCU UR65, c[0x0][0x398] ;  /* 0x00007300ff4177ac */ /* 0x000e620008000800 */
[----:B------:R-:W1:Y:S01]  /*5e9b0*/  LDCU UR24, c[0x0][0x398] ;  /* 0x00007300ff1877ac */ /* 0x000e620008000800 */
[C---:B0-----:R-:W-:Y:S01]  /*5e9c0*/  IMAD.WIDE R6, R9.reuse, 0x2, R48 ;  /* 0x0000000209067825 */ /* 0x041fe200078e0230 */
[----:B--2---:R-:W-:Y:S01]  /*5e9d0*/  PRMT R11, R56, 0x7632, R11 ;  /* 0x00007632380b7816 */ /* 0x004fe2000000000b */
[----:B------:R0:W-:Y:S01]  /*5e9e0*/  @P4 STG.E.U16 desc[UR8][R4.64], R56 ;  /* 0x0000003804004986 */ /* 0x0001e2000c101508 */
[----:B------:R-:W-:Y:S01]  /*5e9f0*/  ISETP.GE.AND P4, PT, R10, UR25, PT ;  /* 0x000000190a007c0c */ /* 0x000fe2000bf86270 */
[C---:B------:R-:W-:Y:S01]  /*5ea00*/  VIADD R8, R9.reuse, UR37 ;  /* 0x0000002509087c36 */ /* 0x040fe20008000000 */
[----:B------:R-:W-:Y:S01]  /*5ea10*/  ISETP.LT.AND P5, PT, R60, UR64, !P6 ;  /* 0x000000403c007c0c */ /* 0x000fe2000f7a1270 */
[----:B------:R-:W-:Y:S01]  /*5ea20*/  @P2 STG.E.U16 desc[UR8][R6.64], R11 ;  /* 0x0000000b06002986 */ /* 0x000fe2000c101508 */
[----:B------:R-:W2:Y:S03]  /*5ea30*/  LDCU UR77, c[0x0][0x398] ;  /* 0x00007300ff4d77ac */ /* 0x000ea60008000800 */
[----:B0-----:R-:W2:Y:S01]  /*5ea40*/  LDL.LU R56, [R1+0x320] ;  /* 0x0003200001387983 */ /* 0x001ea20000300800 */
[----:B------:R-:W-:Y:S01]  /*5ea50*/  IMAD.WIDE R4, R9, 0x2, R2 ;  /* 0x0000000209047825 */ /* 0x000fe200078e0202 */
[----:B------:R-:W0:Y:S01]  /*5ea60*/  LDCU UR37, c[0x0][0x39c] ;  /* 0x00007380ff2577ac */ /* 0x000e220008000800 */
[----:B----4-:R-:W-:-:S03]  /*5ea70*/  PRMT R10, R57, 0x7632, R10 ;  /* 0x00007632390a7816 */ /* 0x010fc6000000000a */
[----:B------:R4:W-:Y:S01]  /*5ea80*/  @P3 STG.E.U16 desc[UR8][R4.64], R57 ;  /* 0x0000003904003986 */ /* 0x0009e2000c101508 */
[----:B------:R-:W0:Y:S01]  /*5ea90*/  LDCU UR64, c[0x0][0x398] ;  /* 0x00007300ff4077ac */ /* 0x000e220008000800 */
[----:B------:R-:W0:Y:S02]  /*5eaa0*/  LDCU UR25, c[0x0][0x398] ;  /* 0x00007300ff1977ac */ /* 0x000e240008000800 */
[----:B----4-:R-:W4:Y:S01]  /*5eab0*/  LDL.LU R57, [R1+0x360] ;  /* 0x0003600001397983 */ /* 0x010f220000300800 */
[----:B------:R-:W-:Y:S01]  /*5eac0*/  ISETP.LT.AND P6, PT, R59, UR48, !P6 ;  /* 0x000000303b007c0c */ /* 0x000fe2000f7c1270 */
[----:B------:R-:W-:Y:S01]  /*5ead0*/  IMAD.WIDE R6, R9, 0x2, R16 ;  /* 0x0000000209067825 */ /* 0x000fe200078e0210 */
[----:B------:R-:W-:Y:S01]  /*5eae0*/  ISETP.LT.AND P2, PT, R55, UR62, !P4 ;  /* 0x0000003e37007c0c */ /* 0x000fe2000e741270 */
[----:B------:R-:W4:Y:S02]  /*5eaf0*/  LDL.LU R54, [R1+0x350] ;  /* 0x0003500001367983 */ /* 0x000f240000300800 */
[----:B------:R-:W-:Y:S01]  /*5eb00*/  IMAD.WIDE R4, R9, 0x2, R18 ;  /* 0x0000000209047825 */ /* 0x000fe200078e0212 */
[----:B------:R-:W-:Y:S01]  /*5eb10*/  ISETP.LT.AND P3, PT, R39, UR30, !P4 ;  /* 0x0000001e27007c0c */ /* 0x000fe2000e761270 */
[----:B------:R0:W-:Y:S01]  /*5eb20*/  @P1 STG.E.U16 desc[UR8][R6.64], R10 ;  /* 0x0000000a06001986 */ /* 0x0001e2000c101508 */
[----:B------:R-:W1:Y:S03]  /*5eb30*/  LDCU UR48, c[0x0][0x3b8] ;  /* 0x00007700ff3077ac */ /* 0x000e660008000800 */
[----:B------:R-:W-:Y:S01]  /*5eb40*/  @P5 STG.E.U16 desc[UR8][R4.64], R23 ;  /* 0x0000001704005986 */ /* 0x000fe2000c101508 */
[----:B------:R-:W1:Y:S01]  /*5eb50*/  LDCU UR62, c[0x0][0x398] ;  /* 0x00007300ff3e77ac */ /* 0x000e620008000800 */
[----:B------:R-:W1:Y:S01]  /*5eb60*/  LDCU UR30, c[0x0][0x398] ;  /* 0x00007300ff1e77ac */ /* 0x000e620008000800 */
[----:B0-----:R-:W-:Y:S01]  /*5eb70*/  IMAD.WIDE R6, R9, 0x2, R40 ;  /* 0x0000000209067825 */ /* 0x001fe200078e0228 */
[----:B------:R-:W-:-:S05]  /*5eb80*/  PRMT R9, R23, 0x7632, R9 ;  /* 0x0000763217097816 */ /* 0x000fca0000000009 */
[----:B------:R0:W-:Y:S02]  /*5eb90*/  @P6 STG.E.U16 desc[UR8][R6.64], R9 ;  /* 0x0000000906006986 */ /* 0x0001e4000c101508 */
[----:B0-----:R-:W-:Y:S01]  /*5eba0*/  IMAD.WIDE R6, R8, 0x2, R42 ;  /* 0x0000000208067825 */ /* 0x001fe200078e022a */
[----:B---3--:R-:W-:-:S04]  /*5ebb0*/  PRMT R9, R58, 0x7632, R9 ;  /* 0x000076323a097816 */ /* 0x008fc80000000009 */
[----:B------:R0:W-:Y:S04]  /*5ebc0*/  @P2 STG.E.U16 desc[UR8][R6.64], R58 ;  /* 0x0000003a06002986 */ /* 0x0001e8000c101508 */
[----:B0-----:R-:W3:Y:S01]  /*5ebd0*/  LDL.LU R58, [R1+0x210] ;  /* 0x00021000013a7983 */ /* 0x001ee20000300800 */
[----:B------:R-:W-:Y:S01]  /*5ebe0*/  ISETP.LT.AND P1, PT, R27, UR14, !P4 ;  /* 0x0000000e1b007c0c */ /* 0x000fe2000e721270 */
[C---:B------:R-:W-:Y:S01]  /*5ebf0*/  IMAD.WIDE R4, R8.reuse, 0x2, R44 ;  /* 0x0000000208047825 */ /* 0x040fe200078e022c */
[----:B------:R-:W-:Y:S01]  /*5ec00*/  ISETP.LT.AND P5, PT, R35, UR59, !P4 ;  /* 0x0000003b23007c0c */ /* 0x000fe2000e7a1270 */
[----:B------:R-:W0:Y:S01]  /*5ec10*/  LDCU UR14, c[0x0][0x398] ;  /* 0x00007300ff0e77ac */ /* 0x000e220008000800 */
[----:B------:R-:W-:Y:S01]  /*5ec20*/  ISETP.LT.AND P6, PT, R31, UR61, !P4 ;  /* 0x0000003d1f007c0c */ /* 0x000fe2000e7c1270 */
[----:B------:R-:W-:Y:S01]  /*5ec30*/  IMAD.WIDE R6, R8, 0x2, R46 ;  /* 0x0000000208067825 */ /* 0x000fe200078e022e */
[----:B------:R0:W-:Y:S01]  /*5ec40*/  @P3 STG.E.U16 desc[UR8][R4.64], R9 ;  /* 0x0000000904003986 */ /* 0x0001e2000c101508 */
[----:B------:R-:W-:Y:S01]  /*5ec50*/  ISETP.LT.AND P2, PT, R61, UR39, !P4 ;  /* 0x000000273d007c0c */ /* 0x000fe2000e741270 */
[----:B------:R-:W0:Y:S01]  /*5ec60*/  LDCU UR59, c[0x0][0x398] ;  /* 0x00007300ff3b77ac */ /* 0x000e220008000800 */
[----:B--2---:R-:W-:Y:S01]  /*5ec70*/  PRMT R12, R56, 0x7632, R12 ;  /* 0x00007632380c7816 */ /* 0x004fe2000000000c */
[----:B0-----:R-:W-:-:S03]  /*5ec80*/  VIADD R4, R26, 0x29 ;  /* 0x000000291a047836 */ /* 0x001fc60000000000 */
[----:B------:R0:W-:Y:S01]  /*5ec90*/  @P1 STG.E.U16 desc[UR8][R6.64], R56 ;  /* 0x0000003806001986 */ /* 0x0001e2000c101508 */
[----:B----4-:R-:W-:-:S03]  /*5eca0*/  PRMT R13, R57, 0x7632, R13 ;  /* 0x00007632390d7816 */ /* 0x010fc6000000000d */
[----:B0-----:R-:W2:Y:S01]  /*5ecb0*/  LDL.LU R56, [R1+0x200] ;  /* 0x0002000001387983 */ /* 0x001ea20000300800 */
[----:B------:R-:W-:Y:S01]  /*5ecc0*/  ISETP.GE.AND P1, PT, R4, UR27, PT ;  /* 0x0000001b04007c0c */ /* 0x000fe2000bf26270 */
[----:B------:R-:W-:Y:S01]  /*5ecd0*/  IMAD.WIDE R4, R8, 0x2, R48 ;  /* 0x0000000208047825 */ /* 0x000fe200078e0230 */
[----:B------:R-:W-:Y:S01]  /*5ece0*/  ISETP.LT.AND P3, PT, R60, UR60, !P4 ;  /* 0x0000003c3c007c0c */ /* 0x000fe2000e761270 */
[----:B------:R-:W0:Y:S02]  /*5ecf0*/  LDCU UR61, c[0x0][0x398] ;  /* 0x00007300ff3d77ac */ /* 0x000e240008000800 */
[C---:B------:R-:W-:Y:S01]  /*5ed00*/  IMAD.WIDE R6, R8.reuse, 0x2, R2 ;  /* 0x0000000208067825 */ /* 0x040fe200078e0202 */
[----:B------:R-:W-:Y:S01]  /*5ed10*/  @P5 STG.E.U16 desc[UR8][R4.64], R12 ;  /* 0x0000000c04005986 */ /* 0x000fe2000c101508 */
[----:B------:R-:W4:Y:S03]  /*5ed20*/  LDCU UR39, c[0x0][0x398] ;  /* 0x00007300ff2777ac */ /* 0x000f260008000800 */
[----:B------:R0:W-:Y:S01]  /*5ed30*/  @P6 STG.E.U16 desc[UR8][R6.64], R57 ;  /* 0x0000003906006986 */ /* 0x0001e2000c101508 */
[C---:B------:R-:W-:Y:S01]  /*5ed40*/  IMAD.WIDE R10, R8.reuse, 0x2, R16 ;  /* 0x00000002080a7825 */ /* 0x040fe200078e0210 */
[----:B------:R-:W1:Y:S03]  /*5ed50*/  LDCU UR60, c[0x0][0x398] ;  /* 0x00007300ff3c77ac */ /* 0x000e660008000800 */
[----:B------:R-:W-:Y:S01]  /*5ed60*/  VIADD R9, R8, UR44 ;  /* 0x0000002c08097c36 */ /* 0x000fe20008000000 */
[----:B------:R-:W1:Y:S01]  /*5ed70*/  LDCU UR27, c[0x0][0x398] ;  /* 0x00007300ff1b77ac */ /* 0x000e620008000800 */
[----:B0-----:R-:W4:Y:S01]  /*5ed80*/  LDL.LU R57, [R1+0x1f0] ;  /* 0x0001f00001397983 */ /* 0x001f220000300800 */
[----:B------:R-:W-:-:S02]  /*5ed90*/  ISETP.LT.AND P4, PT, R59, UR22, !P4 ;  /* 0x000000163b007c0c */ /* 0x000fc4000e781270 */
[----:B------:R-:W-:Y:S01]  /*5eda0*/  ISETP.LT.AND P5, PT, R55, UR58, !P1 ;  /* 0x0000003a37007c0c */ /* 0x000fe2000cfa1270 */
[C---:B------:R-:W-:Y:S01]  /*5edb0*/  IMAD.WIDE R4, R8.reuse, 0x2, R18 ;  /* 0x0000000208047825 */ /* 0x040fe200078e0212 */
[----:B------:R0:W-:Y:S03]  /*5edc0*/  @P2 STG.E.U16 desc[UR8][R10.64], R13 ;  /* 0x0000000d0a002986 */ /* 0x0001e6000c101508 */
[----:B------:R-:W-:Y:S01]  /*5edd0*/  IMAD.WIDE R6, R8, 0x2, R40 ;  /* 0x0000000208067825 */ /* 0x000fe200078e0228 */
[----:B------:R-:W-:Y:S01]  /*5ede0*/  PRMT R8, R54, 0x7632, R8 ;  /* 0x0000763236087816 */ /* 0x000fe20000000008 */
[----:B------:R1:W-:Y:S01]  /*5edf0*/  @P3 STG.E.U16 desc[UR8][R4.64], R54 ;  /* 0x0000003604003986 */ /* 0x0003e2000c101508 */
[----:B------:R-:W-:Y:S01]  /*5ee00*/  ISETP.LT.AND P6, PT, R31, UR32, !P1 ;  /* 0x000000201f007c0c */ /* 0x000fe2000cfc1270 */
[----:B------:R-:W2:Y:S01]  /*5ee10*/  LDCU UR44, c[0x0][0x39c] ;  /* 0x00007380ff2c77ac */ /* 0x000ea20008000800 */
[----:B------:R-:W2:Y:S01]  /*5ee20*/  LDCU UR22, c[0x0][0x3b8] ;  /* 0x00007700ff1677ac */ /* 0x000ea20008000800 */
[----:B0-----:R-:W-:Y:S01]  /*5ee30*/  IMAD.WIDE R10, R9, 0x2, R42 ;  /* 0x00000002090a7825 */ /* 0x001fe200078e022a */
[----:B------:R3:W-:Y:S01]  /*5ee40*/  @P4 STG.E.U16 desc[UR8][R6.64], R8 ;  /* 0x0000000806004986 */ /* 0x0007e2000c101508 */
[----:B------:R-:W-:Y:S01]  /*5ee50*/  ISETP.LT.AND P2, PT, R39, UR43, !P1 ;  /* 0x0000002b27007c0c */ /* 0x000fe2000cf41270 */
[----:B------:R-:W0:Y:S01]  /*5ee60*/  LDCU UR58, c[0x0][0x398] ;  /* 0x00007300ff3a77ac */ /* 0x000e220008000800 */
[----:B-1----:R-:W-:Y:S01]  /*5ee70*/  IMAD.WIDE R4, R9, 0x2, R44 ;  /* 0x0000000209047825 */ /* 0x002fe200078e022c */
[----:B------:R-:W1:Y:S01]  /*5ee80*/  LDCU UR32, c[0x0][0x398] ;  /* 0x00007300ff2077ac */ /* 0x000e620008000800 */
[----:B---3--:R-:W-:Y:S01]  /*5ee90*/  PRMT R8, R58, 0x7632, R8 ;  /* 0x000076323a087816 */ /* 0x008fe20000000008 */
[----:B------:R3:W-:Y:S01]  /*5eea0*/  @P5 STG.E.U16 desc[UR8][R10.64], R58 ;  /* 0x0000003a0a005986 */ /* 0x0007e2000c101508 */
[----:B------:R-:W-:Y:S01]  /*5eeb0*/  ISETP.LT.AND P4, PT, R27, UR76, !P1 ;  /* 0x0000004c1b007c0c */ /* 0x000fe2000cf81270 */
[----:B------:R-:W-:Y:S01]  /*5eec0*/  IMAD.WIDE R6, R9, 0x2, R46 ;  /* 0x0000000209067825 */ /* 0x000fe200078e022e */
[----:B------:R-:W0:Y:S01]  /*5eed0*/  LDCU UR43, c[0x0][0x398] ;  /* 0x00007300ff2b77ac */ /* 0x000e220008000800 */
[----:B---3--:R-:W3:Y:S01]  /*5eee0*/  LDL.LU R58, [R1+0x1d0] ;  /* 0x0001d000013a7983 */ /* 0x008ee20000300800 */
[----:B------:R-:W-:Y:S01]  /*5eef0*/  ISETP.LT.AND P5, PT, R35, UR55, !P1 ;  /* 0x0000003723007c0c */ /* 0x000fe2000cfa1270 */
[----:B------:R-:W-:Y:S01]  /*5ef00*/  VIADD R10, R26, 0x2a ;  /* 0x0000002a1a0a7836 */ /* 0x000fe20000000000 */
[----:B------:R-:W0:Y:S01]  /*5ef10*/  LDCU UR76, c[0x0][0x398] ;  /* 0x00007300ff4c77ac */ /* 0x000e220008000800 */
[----:B------:R-:W3:Y:S04]  /*5ef20*/  LDL.LU R54, [R1+0x334] ;  /* 0x0003340001367983 */ /* 0x000ee80000300800 */
[----:B------:R1:W-:Y:S01]  /*5ef30*/  @P2 STG.E.U16 desc[UR8][R4.64], R8 ;  /* 0x0000000804002986 */ /* 0x0003e2000c101508 */
[----:B------:R-:W0:Y:S01]  /*5ef40*/  LDCU UR55, c[0x0][0x398] ;  /* 0x00007300ff3777ac */ /* 0x000e220008000800 */
[----:B-1----:R-:W-:-:S02]  /*5ef50*/  IMAD.WIDE R4, R9, 0x2, R48 ;  /* 0x0000000209047825 */ /* 0x002fc400078e0230 */
[----:B--2---:R1:W-:Y:S01]  /*5ef60*/  @P4 STG.E.U16 desc[UR8][R6.64], R56 ;  /* 0x0000003806004986 */ /* 0x0043e2000c101508 */
[----:B------:R-:W-:-:S05]  /*5ef70*/  PRMT R8, R56, 0x7632, R8 ;  /* 0x0000763238087816 */ /* 0x000fca0000000008 */
[----:B------:R-:W-:Y:S04]  /*5ef80*/  @P5 STG.E.U16 desc[UR8][R4.64], R8 ;  /* 0x0000000804005986 */ /* 0x000fe8000c101508 */
[----:B-1----:R-:W2:Y:S01]  /*5ef90*/  LDL.LU R56, [R1+0x324] ;  /* 0x0003240001387983 */ /* 0x002ea20000300800 */
[----:B------:R-:W-:Y:S01]  /*5efa0*/  IMAD.WIDE R6, R9, 0x2, R2 ;  /* 0x0000000209067825 */ /* 0x000fe200078e0202 */
[----:B----4-:R-:W-:-:S04]  /*5efb0*/  PRMT R12, R57, 0x7632, R12 ;  /* 0x00007632390c7816 */ /* 0x010fc8000000000c */
[----:B------:R1:W-:Y:S04]  /*5efc0*/  @P6 STG.E.U16 desc[UR8][R6.64], R57 ;  /* 0x0000003906006986 */ /* 0x0003e8000c101508 */
[----:B-1----:R-:W4:Y:S01]  /*5efd0*/  LDL.LU R57, [R1+0x364] ;  /* 0x0003640001397983 */ /* 0x002f220000300800 */
[----:B------:R-:W-:Y:S02]  /*5efe0*/  ISETP.LT.AND P2, PT, R61, UR36, !P1 ;  /* 0x000000243d007c0c */ /* 0x000fe4000cf41270 */
[----:B------:R-:W-:Y:S02]  /*5eff0*/  ISETP.LT.AND P4, PT, R60, UR56, !P1 ;  /* 0x000000383c007c0c */ /* 0x000fe4000cf81270 */
[----:B------:R-:W-:Y:S01]  /*5f000*/  ISETP.GE.AND P3, PT, R10, UR12, PT ;  /* 0x0000000c0a007c0c */ /* 0x000fe2000bf66270 */
[----:B------:R-:W-:-:S04]  /*5f010*/  IMAD.WIDE R10, R9, 0x2, R16 ;  /* 0x00000002090a7825 */ /* 0x000fc800078e0210 */
[----:B------:R-:W-:Y:S01]  /*5f020*/  IMAD.WIDE R4, R9, 0x2, R18 ;  /* 0x0000000209047825 */ /* 0x000fe200078e0212 */
[----:B---3--:R-:W-:-:S03]  /*5f030*/  PRMT R13, R58, 0x7632, R13 ;  /* 0x000076323a0d7816 */ /* 0x008fc6000000000d */
[----:B------:R1:W-:Y:S01]  /*5f040*/  @P2 STG.E.U16 desc[UR8][R10.64], R12 ;  /* 0x0000000c0a002986 */ /* 0x0003e2000c101508 */
[----:B------:R-:W-:Y:S01]  /*5f050*/  ISETP.LT.AND P1, PT, R59, UR45, !P1 ;  /* 0x0000002d3b007c0c */ /* 0x000fe2000cf21270 */
[----:B------:R-:W3:Y:S02]  /*5f060*/  LDCU UR12, c[0x0][0x398] ;  /* 0x00007300ff0c77ac */ /* 0x000ee40008000800 */
[----:B------:R0:W-:Y:S01]  /*5f070*/  @P4 STG.E.U16 desc[UR8][R4.64], R58 ;  /* 0x0000003a04004986 */ /* 0x0001e2000c101508 */
[----:B------:R-:W-:Y:S01]  /*5f080*/  ISETP.LT.AND P2, PT, R55, UR57, !P3 ;  /* 0x0000003937007c0c */ /* 0x000fe2000df41270 */
[----:B------:R-:W2:Y:S01]  /*5f090*/  LDCU UR56, c[0x0][0x39c] ;  /* 0x00007380ff3877ac */ /* 0x000ea20008000800 */
[----:B------:R-:W-:Y:S02]  /*5f0a0*/  ISETP.LT.AND P5, PT, R39, UR52, !P3 ;  /* 0x0000003427007c0c */ /* 0x000fe4000dfa1270 */
[----:B------:R-:W-:Y:S01]  /*5f0b0*/  ISETP.LT.AND P6, PT, R27, UR34, !P3 ;  /* 0x000000221b007c0c */ /* 0x000fe2000dfc1270 */
[----:B------:R-:W2:Y:S01]  /*5f0c0*/  LDCU UR36, c[0x0][0x398] ;  /* 0x00007300ff2477ac */ /* 0x000ea20008000800 */
[C---:B-1----:R-:W-:Y:S01]  /*5f0d0*/  VIADD R12, R9.reuse, UR35 ;  /* 0x00000023090c7c36 */ /* 0x042fe20008000000 */
[----:B------:R-:W-:Y:S01]  /*5f0e0*/  PRMT R14, R54, 0x7632, R14 ;  /* 0x00007632360e7816 */ /* 0x000fe2000000000e */
[----:B------:R-:W1:Y:S01]  /*5f0f0*/  LDCU UR52, c[0x0][0x398] ;  /* 0x00007300ff3477ac */ /* 0x000e620008000800 */
[----:B0-----:R-:W3:Y:S01]  /*5f100*/  LDL.LU R58, [R1+0x354] ;  /* 0x00035400013a7983 */ /* 0x001ee20000300800 */
[----:B------:R-:W-:Y:S01]  /*5f110*/  IMAD.WIDE R4, R9, 0x2, R40 ;  /* 0x0000000209047825 */ /* 0x000fe200078e0228 */
[----:B------:R-:W-:Y:S01]  /*5f120*/  ISETP.LT.AND P4, PT, R31, UR53, !P3 ;  /* 0x000000351f007c0c */ /* 0x000fe2000df81270 */
[----:B------:R-:W0:Y:S02]  /*5f130*/  LDCU UR45, c[0x0][0x3b8] ;  /* 0x00007700ff2d77ac */ /* 0x000e240008000800 */
[C---:B------:R-:W-:Y:S01]  /*5f140*/  IMAD.WIDE R6, R12.reuse, 0x2, R42 ;  /* 0x000000020c067825 */ /* 0x040fe200078e022a */
[----:B------:R1:W-:Y:S01]  /*5f150*/  @P1 STG.E.U16 desc[UR8][R4.64], R13 ;  /* 0x0000000d04001986 */ /* 0x0003e2000c101508 */
[----:B------:R-:W-:Y:S01]  /*5f160*/  ISETP.LT.AND P1, PT, R35, UR74, !P3 ;  /* 0x0000004a23007c0c */ /* 0x000fe2000df21270 */
[----:B------:R-:W0:Y:S02]  /*5f170*/  LDCU UR34, c[0x0][0x398] ;  /* 0x00007300ff2277ac */ /* 0x000e240008000800 */
[----:B------:R1:W-:Y:S01]  /*5f180*/  @P2 STG.E.U16 desc[UR8][R6.64], R54 ;  /* 0x0000003606002986 */ /* 0x0003e2000c101508 */
[C---:B------:R-:W-:Y:S01]  /*5f190*/  IMAD.WIDE R8, R12.reuse, 0x2, R44 ;  /* 0x000000020c087825 */ /* 0x040fe200078e022c */
[----:B------:R-:W0:Y:S03]  /*5f1a0*/  LDCU UR35, c[0x0][0x398] ;  /* 0x00007300ff2377ac */ /* 0x000e260008000800 */
[----:B------:R-:W-:Y:S01]  /*5f1b0*/  IMAD.WIDE R10, R12, 0x2, R46 ;  /* 0x000000020c0a7825 */ /* 0x000fe200078e022e */
[----:B------:R-:W0:Y:S03]  /*5f1c0*/  LDCU UR53, c[0x0][0x398] ;  /* 0x00007300ff3577ac */ /* 0x000e260008000800 */
[----:B-1----:R-:W-:Y:S01]  /*5f1d0*/  VIADD R4, R26, 0x2b ;  /* 0x0000002b1a047836 */ /* 0x002fe20000000000 */
[----:B------:R-:W3:Y:S04]  /*5f1e0*/  LDL.LU R54, [R1+0x214] ;  /* 0x0002140001367983 */ /* 0x000ee80000300800 */
[----:B------:R-:W-:Y:S01]  /*5f1f0*/  ISETP.GE.AND P2, PT, R4, UR26, PT ;  /* 0x0000001a04007c0c */ /* 0x000fe2000bf46270 */
[C---:B------:R-:W-:Y:S01]  /*5f200*/  IMAD.WIDE R4, R12.reuse, 0x2, R48 ;  /* 0x000000020c047825 */ /* 0x040fe200078e0230 */
[----:B------:R-:W-:Y:S01]  /*5f210*/  @P5 STG.E.U16 desc[UR8][R8.64], R14 ;  /* 0x0000000e08005986 */ /* 0x000fe2000c101508 */
[----:B------:R-:W1:Y:S02]  /*5f220*/  LDCU UR26, c[0x0][0x398] ;  /* 0x00007300ff1a77ac */ /* 0x000e640008000800 */
[----:B------:R-:W-:Y:S01]  /*5f230*/  IMAD.WIDE R6, R12, 0x2, R2 ;  /* 0x000000020c067825 */ /* 0x000fe200078e0202 */
[----:B--2---:R2:W-:Y:S01]  /*5f240*/  @P6 STG.E.U16 desc[UR8][R10.64], R56 ;  /* 0x000000380a006986 */ /* 0x0045e2000c101508 */
[----:B------:R-:W-:-:S05]  /*5f250*/  PRMT R13, R56, 0x7632, R13 ;  /* 0x00007632380d7816 */ /* 0x000fca000000000d */
[----:B------:R-:W-:Y:S04]  /*5f260*/  @P1 STG.E.U16 desc[UR8][R4.64], R13 ;  /* 0x0000000d04001986 */ /* 0x000fe8000c101508 */
[----:B--2---:R-:W2:Y:S01]  /*5f270*/  LDL.LU R56, [R1+0x204] ;  /* 0x0002040001387983 */ /* 0x004ea20000300800 */
[----:B----4-:R-:W-:-:S03]  /*5f280*/  PRMT R14, R57, 0x7632, R14 ;  /* 0x00007632390e7816 */ /* 0x010fc6000000000e */
[----:B------:R4:W-:Y:S04]  /*5f290*/  @P4 STG.E.U16 desc[UR8][R6.64], R57 ;  /* 0x0000003906004986 */ /* 0x0009e8000c101508 */
[----:B----4-:R-:W4:Y:S01]  /*5f2a0*/  LDL.LU R57, [R1+0x1f4] ;  /* 0x0001f40001397983 */ /* 0x010f220000300800 */
[----:B------:R-:W-:Y:S02]  /*5f2b0*/  ISETP.LT.AND P5, PT, R61, UR54, !P3 ;  /* 0x000000363d007c0c */ /* 0x000fe4000dfa1270 */
[----:B------:R-:W-:Y:S01]  /*5f2c0*/  ISETP.LT.AND P6, PT, R60, UR6, !P3 ;  /* 0x000000063c007c0c */ /* 0x000fe2000dfc1270 */
[----:B------:R-:W-:-:S04]  /*5f2d0*/  IMAD.WIDE R8, R12, 0x2, R16 ;  /* 0x000000020c087825 */ /* 0x000fc800078e0210 */
[----:B------:R-:W-:Y:S01]  /*5f2e0*/  IMAD.WIDE R10, R12, 0x2, R18 ;  /* 0x000000020c0a7825 */ /* 0x000fe200078e0212 */
[----:B------:R-:W-:Y:S01]  /*5f2f0*/  ISETP.LT.AND P4, PT, R55, UR41, !P2 ;  /* 0x0000002937007c0c */ /* 0x000fe2000d781270 */
[----:B------:R-:W0:Y:S04]  /*5f300*/  LDCU UR6, c[0x0][0x398] ;  /* 0x00007300ff0677ac */ /* 0x000e280008000800 */
[----:B------:R0:W-:Y:S01]  /*5f310*/  @P5 STG.E.U16 desc[UR8][R8.64], R14 ;  /* 0x0000000e08005986 */ /* 0x0001e2000c101508 */
[----:B------:R-:W-:Y:S01]  /*5f320*/  ISETP.LT.AND P3, PT, R59, UR75, !P3 ;  /* 0x0000004b3b007c0c */ /* 0x000fe2000df61270 */
[----:B------:R-:W-:Y:S01]  /*5f330*/  VIADD R4, R26, 0x2c ;  /* 0x0000002c1a047836 */ /* 0x000fe20000000000 */
[----:B------:R-:W1:Y:S01]  /*5f340*/  LDCU UR41, c[0x0][0x398] ;  /* 0x00007300ff2977ac */ /* 0x000e620008000800 */
[----:B---3--:R3:W-:Y:S01]  /*5f350*/  @P6 STG.E.U16 desc[UR8][R10.64], R58 ;  /* 0x0000003a0a006986 */ /* 0x0087e2000c101508 */
[----:B0-----:R-:W-:-:S03]  /*5f360*/  PRMT R14, R58, 0x7632, R14 ;  /* 0x000076323a0e7816 */ /* 0x001fc6000000000e */
[----:B---3--:R-:W3:Y:S01]  /*5f370*/  LDL.LU R58, [R1+0x1d4] ;  /* 0x0001d400013a7983 */ /* 0x008ee20000300800 */
[----:B------:R-:W-:Y:S01]  /*5f380*/  VIADD R13, R12, UR40 ;  /* 0x000000280c0d7c36 */ /* 0x000fe20008000000 */
[----:B------:R-:W-:Y:S01]  /*5f390*/  ISETP.GE.AND P1, PT, R4, UR42, PT ;  /* 0x0000002a04007c0c */ /* 0x000fe2000bf26270 */
[----:B------:R-:W-:Y:S01]  /*5f3a0*/  IMAD.WIDE R4, R12, 0x2, R40 ;  /* 0x000000020c047825 */ /* 0x000fe200078e0228 */
[----:B------:R-:W-:Y:S01]  /*5f3b0*/  ISETP.LT.AND P5, PT, R39, UR73, !P2 ;  /* 0x0000004927007c0c */ /* 0x000fe2000d7a1270 */
[----:B------:R-:W3:Y:S01]  /*5f3c0*/  LDL.LU R53, [R1+0x338] ;  /* 0x0003380001357983 */ /* 0x000ee20000300800 */
[----:B------:R-:W-:Y:S01]  /*5f3d0*/  ISETP.LT.AND P6, PT, R27, UR50, !P2 ;  /* 0x000000321b007c0c */ /* 0x000fe2000d7c1270 */
[----:B------:R-:W-:Y:S01]  /*5f3e0*/  IMAD.WIDE R6, R13, 0x2, R42 ;  /* 0x000000020d067825 */ /* 0x000fe200078e022a */
[----:B------:R-:W0:Y:S01]  /*5f3f0*/  LDCU UR40, c[0x0][0x398] ;  /* 0x00007300ff2877ac */ /* 0x000e220008000800 */
[----:B------:R1:W-:Y:S01]  /*5f400*/  @P3 STG.E.U16 desc[UR8][R4.64], R14 ;  /* 0x0000000e04003986 */ /* 0x0003e2000c101508 */
[----:B------:R-:W-:Y:S01]  /*5f410*/  ISETP.LT.AND P3, PT, R35, UR70, !P2 ;  /* 0x0000004623007c0c */ /* 0x000fe2000d761270 */
[----:B------:R-:W-:Y:S01]  /*5f420*/  IMAD.WIDE R8, R13, 0x2, R44 ;  /* 0x000000020d087825 */ /* 0x000fe200078e022c */
[----:B------:R-:W-:Y:S01]  /*5f430*/  PRMT R12, R54, 0x7632, R12 ;  /* 0x00007632360c7816 */ /* 0x000fe2000000000c */
[----:B------:R0:W-:Y:S01]  /*5f440*/  @P4 STG.E.U16 desc[UR8][R6.64], R54 ;  /* 0x0000003606004986 */ /* 0x0001e2000c101508 */
[----:B------:R-:W-:Y:S01]  /*5f450*/  ISETP.LT.AND P4, PT, R31, UR72, !P2 ;  /* 0x000000481f007c0c */ /* 0x000fe2000d781270 */
[C---:B------:R-:W-:Y:S01]  /*5f460*/  IMAD.WIDE R10, R13.reuse, 0x2, R46 ;  /* 0x000000020d0a7825 */ /* 0x040fe200078e022e */
[----:B------:R-:W2:Y:S01]  /*5f470*/  LDCU UR50, c[0x0][0x398] ;  /* 0x00007300ff3277ac */ /* 0x000ea20008000800 */
[----:B------:R2:W-:Y:S01]  /*5f480*/  @P5 STG.E.U16 desc[UR8][R8.64], R12 ;  /* 0x0000000c08005986 */ /* 0x0005e2000c101508 */
[----:B------:R-:W2:Y:S01]  /*5f490*/  LDCU UR42, c[0x0][0x3b8] ;  /* 0x00007700ff2a77ac */ /* 0x000ea20008000800 */
[----:B-1----:R-:W-:-:S02]  /*5f4a0*/  IMAD.WIDE R4, R13, 0x2, R48 ;  /* 0x000000020d047825 */ /* 0x002fc400078e0230 */
[----:B0-----:R-:W3:Y:S02]  /*5f4b0*/  LDL.LU R54, [R1+0x328] ;  /* 0x0003280001367983 */ /* 0x001ee40000300800 */
[----:B------:R-:W-:Y:S01]  /*5f4c0*/  IMAD.WIDE R6, R13, 0x2, R2 ;  /* 0x000000020d067825 */ /* 0x000fe200078e0202 */
[----:B--2---:R-:W-:Y:S01]  /*5f4d0*/  PRMT R12, R56, 0x7632, R12 ;  /* 0x00007632380c7816 */ /* 0x004fe2000000000c */
[----:B------:R-:W-:Y:S04]  /*5f4e0*/  @P6 STG.E.U16 desc[UR8][R10.64], R56 ;  /* 0x000000380a006986 */ /* 0x000fe8000c101508 */
[----:B------:R-:W-:Y:S01]  /*5f4f0*/  @P3 STG.E.U16 desc[UR8][R4.64], R12 ;  /* 0x0000000c04003986 */ /* 0x000fe2000c101508 */
[----:B----4-:R-:W-:-:S03]  /*5f500*/  PRMT R14, R57, 0x7632, R14 ;  /* 0x00007632390e7816 */ /* 0x010fc6000000000e */
[----:B------:R0:W-:Y:S04]  /*5f510*/  @P4 STG.E.U16 desc[UR8][R6.64], R57 ;  /* 0x0000003906004986 */ /* 0x0001e8000c101508 */
[----:B0-----:R-:W2:Y:S01]  /*5f520*/  LDL.LU R57, [R1+0x368] ;  /* 0x0003680001397983 */ /* 0x001ea20000300800 */
[----:B------:R-:W-:Y:S02]  /*5f530*/  ISETP.LT.AND P5, PT, R61, UR20, !P2 ;  /* 0x000000143d007c0c */ /* 0x000fe4000d7a1270 */
[----:B------:R-:W-:Y:S01]  /*5f540*/  ISETP.LT.AND P6, PT, R60, UR29, !P2 ;  /* 0x0000001d3c007c0c */ /* 0x000fe2000d7c1270 */
[C---:B------:R-:W-:Y:S01]  /*5f550*/  IMAD.WIDE R8, R13.reuse, 0x2, R16 ;  /* 0x000000020d087825 */ /* 0x040fe200078e0210 */
[----:B------:R-:W4:Y:S03]  /*5f560*/  LDL.LU R56, [R1+0x358] ;  /* 0x0003580001387983 */ /* 0x000f260000300800 */
[----:B------:R-:W-:Y:S01]  /*5f570*/  IMAD.WIDE R10, R13, 0x2, R18 ;  /* 0x000000020d0a7825 */ /* 0x000fe200078e0212 */
[----:B---3--:R-:W-:-:S05]  /*5f580*/  PRMT R6, R58, 0x7632, R6 ;  /* 0x000076323a067816 */ /* 0x008fca0000000006 */
[----:B------:R0:W-:Y:S01]  /*5f590*/  @P5 STG.E.U16 desc[UR8][R8.64], R14 ;  /* 0x0000000e08005986 */ /* 0x0001e2000c101508 */
[----:B------:R-:W-:Y:S01]  /*5f5a0*/  IMAD.WIDE R4, R13, 0x2, R40 ;  /* 0x000000020d047825 */ /* 0x000fe200078e0228 */
[----:B------:R-:W-:Y:S01]  /*5f5b0*/  ISETP.LT.AND P4, PT, R55, UR49, !P1 ;  /* 0x0000003137007c0c */ /* 0x000fe2000cf81270 */
[----:B------:R-:W1:Y:S01]  /*5f5c0*/  LDCU UR20, c[0x0][0x39c] ;  /* 0x00007380ff1477ac */ /* 0x000e620008000800 */
[----:B------:R3:W-:Y:S01]  /*5f5d0*/  @P6 STG.E.U16 desc[UR8][R10.64], R58 ;  /* 0x0000003a0a006986 */ /* 0x0007e2000c101508 */
[----:B------:R-:W-:Y:S02]  /*5f5e0*/  ISETP.LT.AND P2, PT, R59, UR71, !P2 ;  /* 0x000000473b007c0c */ /* 0x000fe4000d741270 */
[----:B------:R-:W-:Y:S01]  /*5f5f0*/  ISETP.LT.AND P3, PT, R39, UR68, !P1 ;  /* 0x0000004427007c0c */ /* 0x000fe2000cf61270 */
[----:B------:R-:W1:Y:S01]  /*5f600*/  LDCU UR29, c[0x0][0x398] ;  /* 0x00007300ff1d77ac */ /* 0x000e620008000800 */
[----:B------:R-:W-:Y:S02]  /*5f610*/  ISETP.LT.AND P5, PT, R31, UR69, !P1 ;  /* 0x000000451f007c0c */ /* 0x000fe4000cfa1270 */
[----:B0-----:R-:W-:Y:S01]  /*5f620*/  PRMT R9, R53, 0x7632, R9 ;  /* 0x0000763235097816 */ /* 0x001fe20000000009 */
[----:B------:R-:W-:Y:S01]  /*5f630*/  VIADD R8, R26, 0x2d ;  /* 0x0000002d1a087836 */ /* 0x000fe20000000000 */
[----:B------:R-:W0:Y:S01]  /*5f640*/  LDCU UR49, c[0x0][0x398] ;  /* 0x00007300ff3177ac */ /* 0x000e220008000800 */
[----:B---3--:R-:W3:Y:S01]  /*5f650*/  LDL.LU R58, [R1+0x218] ;  /* 0x00021800013a7983 */ /* 0x008ee20000300800 */
[----:B------:R-:W-:Y:S01]  /*5f660*/  VIADD R10, R13, UR18 ;  /* 0x000000120d0a7c36 */ /* 0x000fe20008000000 */
[----:B------:R-:W-:Y:S01]  /*5f670*/  ISETP.LT.AND P6, PT, R35, UR33, !P1 ;  /* 0x0000002123007c0c */ /* 0x000fe2000cfc1270 */
[----:B------:R-:W0:Y:S01]  /*5f680*/  LDCU UR18, c[0x0][0x398] ;  /* 0x00007300ff1277ac */ /* 0x000e220008000800 */
[----:B------:R1:W-:Y:S01]  /*5f690*/  @P2 STG.E.U16 desc[UR8][R4.64], R6 ;  /* 0x0000000604002986 */ /* 0x0003e2000c101508 */
[----:B------:R-:W-:-:S02]  /*5f6a0*/  ISETP.LT.AND P2, PT, R27, UR51, !P1 ;  /* 0x000000331b007c0c */ /* 0x000fc4000cf41270 */
[----:B------:R-:W-:Y:S01]  /*5f6b0*/  PRMT R11, R54, 0x7632, R11 ;  /* 0x00007632360b7816 */ /* 0x000fe2000000000b */
[C---:B------:R-:W-:Y:S01]  /*5f6c0*/  VIADD R12, R10.reuse, UR67 ;  /* 0x000000430a0c7c36 */ /* 0x040fe20008000000 */
[----:B------:R-:W0:Y:S01]  /*5f6d0*/  LDCU UR33, c[0x0][0x398] ;  /* 0x00007300ff2177ac */ /* 0x000e220008000800 */
[----:B------:R-:W0:Y:S01]  /*5f6e0*/  LDCU UR51, c[0x0][0x398] ;  /* 0x00007300ff3377ac */ /* 0x000e220008000800 */
[----:B-1----:R-:W-:-:S04]  /*5f6f0*/  IMAD.WIDE R4, R10, 0x2, R42 ;  /* 0x000000020a047825 */ /* 0x002fc800078e022a */
[----:B------:R-:W-:Y:S01]  /*5f700*/  IMAD.WIDE R6, R10, 0x2, R44 ;  /* 0x000000020a067825 */ /* 0x000fe200078e022c */
[----:B------:R1:W-:Y:S01]  /*5f710*/  @P4 STG.E.U16 desc[UR8][R4.64], R53 ;  /* 0x0000003504004986 */ /* 0x0003e2000c101508 */
[----:B------:R-:W-:-:S03]  /*5f720*/  ISETP.GE.AND P4, PT, R8, UR66, PT ;  /* 0x0000004208007c0c */ /* 0x000fc6000bf86270 */
[----:B------:R0:W-:Y:S01]  /*5f730*/  @P3 STG.E.U16 desc[UR8][R6.64], R9 ;  /* 0x0000000906003986 */ /* 0x0001e2000c101508 */
[----:B-1----:R-:W-:-:S04]  /*5f740*/  IMAD.WIDE R4, R10, 0x2, R46 ;  /* 0x000000020a047825 */ /* 0x002fc800078e022e */
[C---:B0-----:R-:W-:Y:S01]  /*5f750*/  IMAD.WIDE R6, R10.reuse, 0x2, R48 ;  /* 0x000000020a067825 */ /* 0x041fe200078e0230 */
[----:B------:R-:W-:Y:S03]  /*5f760*/  @P2 STG.E.U16 desc[UR8][R4.64], R54 ;  /* 0x0000003604002986 */ /* 0x000fe6000c101508 */
[----:B------:R-:W-:Y:S01]  /*5f770*/  IMAD.WIDE R8, R10, 0x2, R2 ;  /* 0x000000020a087825 */ /* 0x000fe200078e0202 */
[----:B------:R0:W-:Y:S04]  /*5f780*/  @P6 STG.E.U16 desc[UR8][R6.64], R11 ;  /* 0x0000000b06006986 */ /* 0x0001e8000c101508 */
[----:B--2---:R1:W-:Y:S01]  /*5f790*/  @P5 STG.E.U16 desc[UR8][R8.64], R57 ;  /* 0x0000003908005986 */ /* 0x0043e2000c101508 */
[----:B0-----:R-:W-:-:S03]  /*5f7a0*/  PRMT R6, R57, 0x7632, R6 ;  /* 0x0000763239067816 */ /* 0x001fc60000000006 */
[----:B-1----:R-:W2:Y:S01]  /*5f7b0*/  LDL.LU R57, [R1+0x208] ;  /* 0x0002080001397983 */ /* 0x002ea20000300800 */
[----:B------:R-:W-:Y:S02]  /*5f7c0*/  ISETP.LT.AND P3, PT, R61, UR28, !P1 ;  /* 0x0000001c3d007c0c */ /* 0x000fe4000cf61270 */
[----:B------:R-:W-:Y:S01]  /*5f7d0*/  ISETP.LT.AND P2, PT, R60, UR16, !P1 ;  /* 0x000000103c007c0c */ /* 0x000fe2000cf41270 */
[----:B------:R-:W-:Y:S01]  /*5f7e0*/  IMAD.WIDE R4, R10, 0x2, R16 ;  /* 0x000000020a047825 */ /* 0x000fe200078e0210 */
[----:B------:R-:W-:Y:S01]  /*5f7f0*/  ISETP.LT.AND P1, PT, R59, UR38, !P1 ;  /* 0x000000263b007c0c */ /* 0x000fe2000cf21270 */
[----:B------:R-:W2:Y:S01]  /*5f800*/  LDL.LU R54, [R1+0x1f8] ;  /* 0x0001f80001367983 */ /* 0x000ea20000300800 */
[----:B------:R-:W-:Y:S01]  /*5f810*/  ISETP.LT.AND P5, PT, R55, UR31, !P4 ;  /* 0x0000001f37007c0c */ /* 0x000fe2000e7a1270 */
[----:B------:R-:W-:Y:S01]  /*5f820*/  IMAD.WIDE R8, R12, 0x2, R42 ;  /* 0x000000020c087825 */ /* 0x000fe200078e022a */
[----:B----4-:R-:W-:Y:S01]  /*5f830*/  PRMT R13, R56, 0x7632, R13 ;  /* 0x00007632380d7816 */ /* 0x010fe2000000000d */
[----:B------:R-:W0:Y:S04]  /*5f840*/  LDCU UR28, c[0x0][0x398] ;  /* 0x00007300ff1c77ac */ /* 0x000e280008000800 */
[----:B------:R1:W-:Y:S01]  /*5f850*/  @P3 STG.E.U16 desc[UR8][R4.64], R6 ;  /* 0x0000000604003986 */ /* 0x0003e2000c101508 */
[----:B---3--:R-:W-:Y:S01]  /*5f860*/  PRMT R14, R58, 0x7632, R14 ;  /* 0x000076323a0e7816 */ /* 0x008fe2000000000e */
[C---:B-1----:R-:W-:Y:S01]  /*5f870*/  IMAD.WIDE R4, R10.reuse, 0x2, R18 ;  /* 0x000000020a047825 */ /* 0x042fe200078e0212 */
[----:B------:R-:W-:Y:S01]  /*5f880*/  ISETP.LT.AND P6, PT, R39, UR46, !P4 ;  /* 0x0000002e27007c0c */ /* 0x000fe2000e7c1270 */
[----:B------:R-:W1:Y:S02]  /*5f890*/  LDCU UR38, c[0x0][0x39c] ;  /* 0x00007380ff2677ac */ /* 0x000e640008000800 */
[----:B------:R-:W-:Y:S01]  /*5f8a0*/  IMAD.WIDE R6, R10, 0x2, R40 ;  /* 0x000000020a067825 */ /* 0x000fe200078e0228 */
[----:B------:R-:W-:Y:S01]  /*5f8b0*/  @P2 STG.E.U16 desc[UR8][R4.64], R56 ;  /* 0x0000003804002986 */ /* 0x000fe2000c101508 */
[----:B------:R-:W-:Y:S01]  /*5f8c0*/  ISETP.LT.AND P3, PT, R35, UR63, !P4 ;  /* 0x0000003f23007c0c */ /* 0x000fe2000e761270 */
[----:B------:R-:W3:Y:S02]  /*5f8d0*/  LDCU UR16, c[0x0][0x398] ;  /* 0x00007300ff1077ac */ /* 0x000ee40008000800 */
[----:B------:R-:W-:Y:S01]  /*5f8e0*/  @P1 STG.E.U16 desc[UR8][R6.64], R13 ;  /* 0x0000000d06001986 */ /* 0x000fe2000c101508 */
[----:B------:R-:W4:Y:S03]  /*5f8f0*/  LDCU UR46, c[0x0][0x398] ;  /* 0x00007300ff2e77ac */ /* 0x000f260008000800 */
[----:B------:R0:W-:Y:S01]  /*5f900*/  @P5 STG.E.U16 desc[UR8][R8.64], R58 ;  /* 0x0000003a08005986 */ /* 0x0001e2000c101508 */
[----:B------:R-:W1:Y:S03]  /*5f910*/  LDCU UR31, c[0x0][0x3b8] ;  /* 0x00007700ff1f77ac */ /* 0x000e660008000800 */
[----:B0-----:R-:W3:Y:S01]  /*5f920*/  LDL.LU R58, [R1+0x1d8] ;  /* 0x0001d800013a7983 */ /* 0x001ee20000300800 */
[----:B------:R-:W-:Y:S01]  /*5f930*/  ISETP.LT.AND P2, PT, R27, UR47, !P4 ;  /* 0x0000002f1b007c0c */ /* 0x000fe2000e741270 */
[----:B------:R-:W-:-:S02]  /*5f940*/  VIADD R4, R26, 0x2e ;  /* 0x0000002e1a047836 */ /* 0x000fc40000000000 */
[----:B------:R-:W-:Y:S01]  /*5f950*/  IMAD.WIDE R10, R12, 0x2, R44 ;  /* 0x000000020c0a7825 */ /* 0x000fe200078e022c */
[----:B------:R-:W4:Y:S01]  /*5f960*/  LDL.LU R56, [R1+0x33c] ;  /* 0x00033c0001387983 */ /* 0x000f220000300800 */
[----:B------:R-:W-:Y:S01]  /*5f970*/  ISETP.LT.AND P5, PT, R31, UR65, !P4 ;  /* 0x000000411f007c0c */ /* 0x000fe2000e7a1270 */
[----:B------:R-:W0:Y:S01]  /*5f980*/  LDCU UR47, c[0x0][0x398] ;  /* 0x00007300ff2f77ac */ /* 0x000e220008000800 */
[----:B------:R-:W-:Y:S01]  /*5f990*/  ISETP.GE.AND P1, PT, R4, UR37, PT ;  /* 0x0000002504007c0c */ /* 0x000fe2000bf26270 */
[C---:B------:R-:W-:Y:S01]  /*5f9a0*/  IMAD.WIDE R4, R12.reuse, 0x2, R46 ;  /* 0x000000020c047825 */ /* 0x040fe200078e022e */
[----:B------:R-:W-:Y:S03]  /*5f9b0*/  @P6 STG.E.U16 desc[UR8][R10.64], R14 ;  /* 0x0000000e0a006986 */ /* 0x000fe6000c101508 */
[C---:B------:R-:W-:Y:S01]  /*5f9c0*/  IMAD.WIDE R6, R12.reuse, 0x2, R48 ;  /* 0x000000020c067825 */ /* 0x040fe200078e0230 */
[----:B------:R-:W-:Y:S01]  /*5f9d0*/  ISETP.LT.AND P6, PT, R61, UR24, !P4 ;  /* 0x000000183d007c0c */ /* 0x000fe2000e7c1270 */
[----:B------:R-:W0:Y:S01]  /*5f9e0*/  LDCU UR24, c[0x0][0x398] ;  /* 0x00007300ff1877ac */ /* 0x000e220008000800 */
[----:B--2---:R-:W-:Y:S01]  /*5f9f0*/  PRMT R13, R57, 0x7632, R13 ;  /* 0x00007632390d7816 */ /* 0x004fe2000000000d */
[----:B------:R2:W-:Y:S01]  /*5fa00*/  @P2 STG.E.U16 desc[UR8][R4.64], R57 ;  /* 0x0000003904002986 */ /* 0x0005e2000c101508 */
[----:B------:R-:W-:Y:S01]  /*5fa10*/  IMAD.WIDE R8, R12, 0x2, R2 ;  /* 0x000000020c087825 */ /* 0x000fe200078e0202 */
[----:B------:R-:W0:Y:S02]  /*5fa20*/  LDCU UR37, c[0x0][0x398] ;  /* 0x00007300ff2577ac */ /* 0x000e240008000800 */
[----:B--2---:R-:W2:Y:S04]  /*5fa30*/  LDL.LU R57, [R1+0x32c] ;  /* 0x00032c0001397983 */ /* 0x004ea80000300800 */
[----:B------:R0:W-:Y:S01]  /*5fa40*/  @P3 STG.E.U16 desc[UR8][R6.64], R13 ;  /* 0x0000000d06003986 */ /* 0x0001e2000c101508 */
[----:B------:R-:W-:Y:S01]  /*5fa50*/  ISETP.LT.AND P3, PT, R60, UR77, !P4 ;  /* 0x0000004d3c007c0c */ /* 0x000fe2000e761270 */
[----:B------:R-:W-:Y:S01]  /*5fa60*/  IMAD.WIDE R10, R12, 0x2, R16 ;  /* 0x000000020c0a7825 */ /* 0x000fe200078e0210 */
[----:B------:R-:W-:Y:S01]  /*5fa70*/  PRMT R14, R54, 0x7632, R14 ;  /* 0x00007632360e7816 */ /* 0x000fe2000000000e */
[----:B------:R1:W-:Y:S02]  /*5fa80*/  @P5 STG.E.U16 desc[UR8][R8.64], R54 ;  /* 0x0000003608005986 */ /* 0x0003e4000c101508 */
[----:B------:R-:W-:-:S02]  /*5fa90*/  IMAD.WIDE R4, R12, 0x2, R18 ;  /* 0x000000020c047825 */ /* 0x000fc400078e0212 */
[----:B------:R-:W-:Y:S02]  /*5faa0*/  @P6 STG.E.U16 desc[UR8][R10.64], R14 ;  /* 0x0000000e0a006986 */ /* 0x000fe4000c101508 */
[C---:B0-----:R-:W-:Y:S02]  /*5fab0*/  VIADD R13, R12.reuse, UR48 ;  /* 0x000000300c0d7c36 */ /* 0x041fe40008000000 */
[----:B-1----:R-:W2:Y:S01]  /*5fac0*/  LDL.LU R54, [R1+0x36c] ;  /* 0x00036c0001367983 */ /* 0x002ea20000300800 */
[----:B------:R-:W-:Y:S01]  /*5fad0*/  IMAD.WIDE R6, R12, 0x2, R40 ;  /* 0x000000020c067825 */ /* 0x000fe200078e0228 */
[----:B------:R-:W-:Y:S01]  /*5fae0*/  ISETP.LT.AND P4, PT, R59, UR64, !P4 ;  /* 0x000000403b007c0c */ /* 0x000fe2000e781270 */
[----:B------:R-:W0:Y:S01]  /*5faf0*/  LDCU UR48, c[0x0][0x39c] ;  /* 0x00007380ff3077ac */ /* 0x000e220008000800 */
[----:B---3--:R-:W-:Y:S01]  /*5fb00*/  PRMT R12, R58, 0x7632, R12 ;  /* 0x000076323a0c7816 */ /* 0x008fe2000000000c */
[----:B------:R1:W-:Y:S04]  /*5fb10*/  @P3 STG.E.U16 desc[UR8][R4.64], R58 ;  /* 0x0000003a04003986 */ /* 0x0003e8000c101508 */
[----:B-1----:R-:W3:Y:S01]  /*5fb20*/  LDL.LU R58, [R1+0x35c] ;  /* 0x00035c00013a7983 */ /* 0x002ee20000300800 */
[----:B------:R-:W-:Y:S01]  /*5fb30*/  ISETP.LT.AND P5, PT, R55, UR25, !P1 ;  /* 0x0000001937007c0c */ /* 0x000fe2000cfa1270 */
[----:B------:R-:W-:Y:S01]  /*5fb40*/  IMAD.WIDE R8, R13, 0x2, R42 ;  /* 0x000000020d087825 */ /* 0x000fe200078e022a */
[----:B------:R-:W-:-:S02]  /*5fb50*/  ISETP.LT.AND P6, PT, R39, UR62, !P1 ;  /* 0x0000003e27007c0c */ /* 0x000fc4000cfc1270 */
[----:B------:R-:W-:Y:S01]  /*5fb60*/  ISETP.LT.AND P2, PT, R27, UR30, !P1 ;  /* 0x0000001e1b007c0c */ /* 0x000fe2000cf41270 */
[----:B------:R1:W-:Y:S01]  /*5fb70*/  @P4 STG.E.U16 desc[UR8][R6.64], R12 ;  /* 0x0000000c06004986 */ /* 0x0003e2000c101508 */
[----:B----4-:R-:W-:Y:S01]  /*5fb80*/  PRMT R14, R56, 0x7632, R14 ;  /* 0x00007632380e7816 */ /* 0x010fe2000000000e */
[----:B------:R-:W-:-:S04]  /*5fb90*/  IMAD.WIDE R10, R13, 0x2, R44 ;  /* 0x000000020d0a7825 */ /* 0x000fc800078e022c */
[----:B------:R-:W-:Y:S01]  /*5fba0*/  IMAD.WIDE R4, R13, 0x2, R46 ;  /* 0x000000020d047825 */ /* 0x000fe200078e022e */
[----:B------:R-:W-:Y:S01]  /*5fbb0*/  ISETP.LT.AND P3, PT, R35, UR14, !P1 ;  /* 0x0000000e23007c0c */ /* 0x000fe2000cf61270 */
[----:B------:R4:W-:Y:S01]  /*5fbc0*/  @P5 STG.E.U16 desc[UR8][R8.64], R56 ;  /* 0x0000003808005986 */ /* 0x0009e2000c101508 */
[----:B------:R-:W-:Y:S01]  /*5fbd0*/  ISETP.LT.AND P4, PT, R60, UR39, !P1 ;  /* 0x000000273c007c0c */ /* 0x000fe2000cf81270 */
[----:B------:R-:W0:Y:S02]  /*5fbe0*/  LDCU UR25, c[0x0][0x398] ;  /* 0x00007300ff1977ac */ /* 0x000e240008000800 */
[----:B------:R2:W-:Y:S01]  /*5fbf0*/  @P6 STG.E.U16 desc[UR8][R10.64], R14 ;  /* 0x0000000e0a006986 */ /* 0x0005e2000c101508 */
[----:B-1----:R-:W-:Y:S01]  /*5fc00*/  IMAD.WIDE R6, R13, 0x2, R2 ;  /* 0x000000020d067825 */ /* 0x002fe200078e0202 */
[----:B------:R-:W1:Y:S01]  /*5fc10*/  LDCU UR30, c[0x0][0x398] ;  /* 0x00007300ff1e77ac */ /* 0x000e620008000800 */
[----:B------:R-:W0:Y:S01]  /*5fc20*/  LDCU UR14, c[0x0][0x398] ;  /* 0x00007300ff0e77ac */ /* 0x000e220008000800 */
[----:B----4-:R-:W4:Y:S01]  /*5fc30*/  LDL.LU R56, [R1+0x21c] ;  /* 0x00021c0001387983 */ /* 0x010f220000300800 */
[----:B------:R-:W-:Y:S01]  /*5fc40*/  ISETP.LT.AND P5, PT, R31, UR59, !P1 ;  /* 0x0000003b1f007c0c */ /* 0x000fe2000cfa1270 */
[----:B------:R-:W-:Y:S01]  /*5fc50*/  IMAD.WIDE R8, R13, 0x2, R16 ;  /* 0x000000020d087825 */ /* 0x000fe200078e0210 */
[----:B------:R-:W0:Y:S01]  /*5fc60*/  LDCU UR39, c[0x0][0x3b8] ;  /* 0x00007700ff2777ac */ /* 0x000e220008000800 */
[----:B--2---:R-:W-:Y:S01]  /*5fc70*/  PRMT R10, R57, 0x7632, R10 ;  /* 0x00007632390a7816 */ /* 0x004fe2000000000a */
[----:B------:R2:W-:Y:S04]  /*5fc80*/  @P2 STG.E.U16 desc[UR8][R4.64], R57 ;  /* 0x0000003904002986 */ /* 0x0005e8000c101508 */
[----:B--2---:R-:W2:Y:S01]  /*5fc90*/  LDL.LU R57, [R1+0x20c] ;  /* 0x00020c0001397983 */ /* 0x004ea20000300800 */
[----:B------:R-:W-:Y:S01]  /*5fca0*/  ISETP.LT.AND P6, PT, R61, UR61, !P1 ;  /* 0x0000003d3d007c0c */ /* 0x000fe2000cfc1270 */
[----:B------:R-:W-:-:S04]  /*5fcb0*/  IMAD.WIDE R4, R13, 0x2, R48 ;  /* 0x000000020d047825 */ /* 0x000fc800078e0230 */
[----:B------:R-:W-:Y:S01]  /*5fcc0*/  VIADD R11, R26, 0x2f ;  /* 0x0000002f1a0b7836 */ /* 0x000fe20000000000 */
[----:B------:R0:W-:Y:S01]  /*5fcd0*/  @P3 STG.E.U16 desc[UR8][R4.64], R10 ;  /* 0x0000000a04003986 */ /* 0x0001e2000c101508 */
[----:B------:R-:W-:-:S03]  /*5fce0*/  PRMT R12, R54, 0x7632, R12 ;  /* 0x00007632360c7816 */ /* 0x000fc6000000000c */
[----:B------:R1:W-:Y:S01]  /*5fcf0*/  @P5 STG.E.U16 desc[UR8][R6.64], R54 ;  /* 0x0000003606005986 */ /* 0x0003e2000c101508 */
[----:B------:R-:W-:Y:S01]  /*5fd00*/  ISETP.GE.AND P2, PT, R11, UR44, PT ;  /* 0x0000002c0b007c0c */ /* 0x000fe2000bf46270 */
[----:B------:R-:W2:Y:S02]  /*5fd10*/  LDCU UR44, c[0x0][0x398] ;  /* 0x00007300ff2c77ac */ /* 0x000ea40008000800 */
[----:B------:R-:W-:Y:S01]  /*5fd20*/  @P6 STG.E.U16 desc[UR8][R8.64], R12 ;  /* 0x0000000c08006986 */ /* 0x000fe2000c101508 */
[----:B0-----:R-:W-:-:S03]  /*5fd30*/  IMAD.WIDE R4, R13, 0x2, R18 ;  /* 0x000000020d047825 */ /* 0x001fc600078e0212 */
[----:B-1----:R-:W2:Y:S01]  /*5fd40*/  LDL.LU R54, [R1+0x1fc] ;  /* 0x0001fc0001367983 */ /* 0x002ea20000300800 */
[----:B---3--:R-:W-:-:S03]  /*5fd50*/  PRMT R11, R58, 0x7632, R11 ;  /* 0x000076323a0b7816 */ /* 0x008fc6000000000b */
[----:B------:R0:W-:Y:S04]  /*5fd60*/  @P4 STG.E.U16 desc[UR8][R4.64], R58 ;  /* 0x0000003a04004986 */ /* 0x0001e8000c101508 */
[----:B0-----:R-:W3:Y:S01]  /*5fd70*/  LDL.LU R58, [R1+0x1dc] ;  /* 0x0001dc00013a7983 */ /* 0x001ee20000300800 */
[----:B------:R-:W-:Y:S02]  /*5fd80*/  ISETP.LT.AND P3, PT, R59, UR60, !P1 ;  /* 0x0000003c3b007c0c */ /* 0x000fe4000cf61270 */
[----:B------:R-:W-:Y:S01]  /*5fd90*/  ISETP.LT.AND P5, PT, R55, UR27, !P2 ;  /* 0x0000001b37007c0c */ /* 0x000fe2000d7a1270 */
[C---:B------:R-:W-:Y:S02]  /*5fda0*/  VIADD R10, R13.reuse, UR22 ;  /* 0x000000160d0a7c36 */ /* 0x040fe40008000000 */
[----:B------:R-:W-:Y:S01]  /*5fdb0*/  IMAD.WIDE R4, R13, 0x2, R40 ;  /* 0x000000020d047825 */ /* 0x000fe200078e0228 */
[----:B------:R-:W-:Y:S01]  /*5fdc0*/  ISETP.LT.AND P6, PT, R39, UR58, !P2 ;  /* 0x0000003a27007c0c */ /* 0x000fe2000d7c1270 */
[----:B------:R-:W0:Y:S02]  /*5fdd0*/  LDCU UR22, c[0x0][0x398] ;  /* 0x00007300ff1677ac */ /* 0x000e240008000800 */
[----:B------:R-:W-:Y:S01]  /*5fde0*/  IMAD.WIDE R6, R10, 0x2, R42 ;  /* 0x000000020a067825 */ /* 0x000fe200078e022a */
[----:B------:R-:W-:Y:S01]  /*5fdf0*/  ISETP.LT.AND P4, PT, R27, UR43, !P2 ;  /* 0x0000002b1b007c0c */ /* 0x000fe2000d781270 */
[----:B------:R-:W1:Y:S01]  /*5fe00*/  LDCU UR27, c[0x0][0x398] ;  /* 0x00007300ff1b77ac */ /* 0x000e620008000800 */
[----:B----4-:R-:W-:Y:S01]  /*5fe10*/  PRMT R13, R56, 0x7632, R13 ;  /* 0x00007632380d7816 */ /* 0x010fe2000000000d */
[----:B------:R4:W-:Y:S01]  /*5fe20*/  @P3 STG.E.U16 desc[UR8][R4.64], R11 ;  /* 0x0000000b04003986 */ /* 0x0009e2000c101508 */
[C---:B------:R-:W-:Y:S01]  /*5fe30*/  IMAD.WIDE R8, R10.reuse, 0x2, R44 ;  /* 0x000000020a087825 */ /* 0x040fe200078e022c */
[----:B------:R-:W0:Y:S02]  /*5fe40*/  LDCU UR43, c[0x0][0x398] ;  /* 0x00007300ff2b77ac */ /* 0x000e240008000800 */
[----:B------:R1:W-:Y:S04]  /*5fe50*/  @P5 STG.E.U16 desc[UR8][R6.64], R56 ;  /* 0x0000003806005986 */ /* 0x0003e8000c101508 */
[----:B------:R-:W-:Y:S01]  /*5fe60*/  @P6 STG.E.U16 desc[UR8][R8.64], R13 ;  /* 0x0000000d08006986 */ /* 0x000fe2000c101508 */
[----:B----4-:R-:W-:-:S03]  /*5fe70*/  IMAD.WIDE R4, R10, 0x2, R46 ;  /* 0x000000020a047825 */ /* 0x010fc600078e022e */
[----:B-1----:R-:W4:Y:S01]  /*5fe80*/  LDL.LU R56, [R1+0x220] ;  /* 0x0002200001387983 */ /* 0x002f220000300800 */
[----:B--2---:R-:W-:-:S03]  /*5fe90*/  PRMT R11, R57, 0x7632, R11 ;  /* 0x00007632390b7816 */ /* 0x004fc6000000000b */
[----:B------:R1:W-:Y:S04]  /*5fea0*/  @P4 STG.E.U16 desc[UR8][R4.64], R57 ;  /* 0x0000003904004986 */ /* 0x0003e8000c101508 */
[----:B-1----:R-:W2:Y:S01]  /*5feb0*/  LDL.LU R57, [R1+0x370] ;  /* 0x0003700001397983 */ /* 0x002ea20000300800 */
[----:B------:R-:W-:Y:S02]  /*5fec0*/  ISETP.LT.AND P6, PT, R35, UR76, !P2 ;  /* 0x0000004c23007c0c */ /* 0x000fe4000d7c1270 */
[----:B------:R-:W-:Y:S02]  /*5fed0*/  ISETP.LT.AND P5, PT, R31, UR55, !P2 ;  /* 0x000000371f007c0c */ /* 0x000fe4000d7a1270 */
[----:B------:R-:W-:Y:S01]  /*5fee0*/  ISETP.LT.AND P3, PT, R61, UR32, !P2 ;  /* 0x000000203d007c0c */ /* 0x000fe2000d761270 */
[----:B------:R-:W-:Y:S01]  /*5fef0*/  VIADD R12, R26, 0x30 ;  /* 0x000000301a0c7836 */ /* 0x000fe20000000000 */
[----:B------:R-:W-:Y:S01]  /*5ff00*/  ISETP.LT.AND P4, PT, R60, UR12, !P2 ;  /* 0x0000000c3c007c0c */ /* 0x000fe2000d781270 */
[C---:B------:R-:W-:Y:S01]  /*5ff10*/  IMAD.WIDE R8, R10.reuse, 0x2, R48 ;  /* 0x000000020a087825 */ /* 0x040fe200078e0230 */
[----:B------:R-:W1:Y:S03]  /*5ff20*/  LDCU UR32, c[0x0][0x398] ;  /* 0x00007300ff2077ac */ /* 0x000e660008000800 */
[----:B------:R-:W-:Y:S01]  /*5ff30*/  IMAD.WIDE R6, R10, 0x2, R2 ;  /* 0x000000020a067825 */ /* 0x000fe200078e0202 */
[----:B------:R-:W-:Y:S01]  /*5ff40*/  ISETP.GE.AND P1, PT, R12, UR56, PT ;  /* 0x000000380c007c0c */ /* 0x000fe2000bf26270 */
[----:B------:R0:W-:Y:S01]  /*5ff50*/  @P6 STG.E.U16 desc[UR8][R8.64], R11 ;  /* 0x0000000b08006986 */ /* 0x0001e2000c101508 */
[----:B------:R-:W-:Y:S01]  /*5ff60*/  PRMT R12, R54, 0x7632, R12 ;  /* 0x00007632360c7816 */ /* 0x000fe2000000000c */
[C---:B------:R-:W-:Y:S01]  /*5ff70*/  IMAD.WIDE R4, R10.reuse, 0x2, R16 ;  /* 0x000000020a047825 */ /* 0x040fe200078e0210 */
[----:B------:R-:W1:Y:S01]  /*5ff80*/  LDCU UR12, c[0x0][0x398] ;  /* 0x00007300ff0c77ac */ /* 0x000e620008000800 */
[----:B------:R0:W-:Y:S04]  /*5ff90*/  @P5 STG.E.U16 desc[UR8][R6.64], R54 ;  /* 0x0000003606005986 */ /* 0x0001e8000c101508 */
[----:B------:R-:W-:Y:S01]  /*5ffa0*/  @P3 STG.E.U16 desc[UR8][R4.64], R12 ;  /* 0x0000000c04003986 */ /* 0x000fe2000c101508 */
[----:B0-----:R-:W-:-:S03]  /*5ffb0*/  IMAD.WIDE R8, R10, 0x2, R18 ;  /* 0x000000020a087825 */ /* 0x001fc600078e0212 */
[----:B------:R-:W2:Y:S01]  /*5ffc0*/  LDL.LU R54, [R1+0x380] ;  /* 0x0003800001367983 */ /* 0x000ea20000300800 */
        /* <DEDUP_REMOVED lines=11> */
[----:B------:R-:W0:Y:S02]  /*60080*/  LDCU UR34, c[0x0][0x398] ;  /* 0x00007300ff2277ac */ /* 0x000e240008000800 */
[----:B------:R1:W-:Y:S01]  /*60090*/  @P3 STG.E.U16 desc[UR8][R4.64], R11 ;  /* 0x0000000b04003986 */ /* 0x0003e2000c101508 */
[----:B------:R-:W-:Y:S01]  /*600a0*/  VIADD R13, R26, 0x31 ;  /* 0x000000311a0d7836 */ /* 0x000fe20000000000 */
[----:B------:R-:W0:Y:S01]  /*600b0*/  LDCU UR35, c[0x0][0x398] ;  /* 0x00007300ff2377ac */ /* 0x000e220008000800 */
[----:B----4-:R-:W-:Y:S01]  /*600c0*/  PRMT R10, R56, 0x7632, R10 ;  /* 0x00007632380a7816 */ /* 0x010fe2000000000a */
[----:B------:R4:W-:Y:S01]  /*600d0*/  @P5 STG.E.U16 desc[UR8][R6.64], R56 ;  /* 0x0000003806005986 */ /* 0x0009e2000c101508 */
[C---:B------:R-:W-:Y:S01]  /*600e0*/  IMAD.WIDE R8, R12.reuse, 0x2, R44 ;  /* 0x000000020c087825 */ /* 0x040fe200078e022c */
[----:B------:R-:W-:Y:S01]  /*600f0*/  ISETP.GE.AND P2, PT, R13, UR20, PT ;  /* 0x000000140d007c0c */ /* 0x000fe2000bf46270 */
[----:B------:R-:W0:Y:S01]  /*60100*/  LDCU UR20, c[0x0][0x3b8] ;  /* 0x00007700ff1477ac */ /* 0x000e220008000800 */
[----:B------:R-:W0:Y:S01]  /*60110*/  LDCU UR45, c[0x0][0x398] ;  /* 0x00007300ff2d77ac */ /* 0x000e220008000800 */
[----:B-1----:R-:W-:Y:S01]  /*60120*/  IMAD.WIDE R4, R12, 0x2, R46 ;  /* 0x000000020c047825 */ /* 0x002fe200078e022e */
[----:B----4-:R-:W4:Y:S04]  /*60130*/  LDL.LU R56, [R1+0x230] ;  /* 0x0002300001387983 */ /* 0x010f280000300800 */
[----:B------:R-:W-:Y:S04]  /*60140*/  @P6 STG.E.U16 desc[UR8][R8.64], R10 ;  /* 0x0000000a08006986 */ /* 0x000fe8000c101508 */
[----:B--2---:R1:W-:Y:S01]  /*60150*/  @P4 STG.E.U16 desc[UR8][R4.64], R57 ;  /* 0x0000003904004986 */ /* 0x0043e2000c101508 */
[----:B------:R-:W-:-:S03]  /*60160*/  PRMT R13, R57, 0x7632, R13 ;  /* 0x00007632390d7816 */ /* 0x000fc6000000000d */
[----:B-1----:R-:W2:Y:S01]  /*60170*/  LDL.LU R57, [R1+0x1e0] ;  /* 0x0001e00001397983 */ /* 0x002ea20000300800 */
[----:B------:R-:W-:Y:S02]  /*60180*/  ISETP.LT.AND P6, PT, R35, UR26, !P1 ;  /* 0x0000001a23007c0c */ /* 0x000fe4000cfc1270 */
[----:B------:R-:W-:Y:S02]  /*60190*/  ISETP.LT.AND P5, PT, R31, UR6, !P1 ;  /* 0x000000061f007c0c */ /* 0x000fe4000cfa1270 */
[----:B------:R-:W-:Y:S01]  /*601a0*/  ISETP.LT.AND P3, PT, R61, UR53, !P1 ;  /* 0x000000353d007c0c */ /* 0x000fe2000cf61270 */
[----:B------:R-:W-:Y:S01]  /*601b0*/  IMAD.WIDE R4, R12, 0x2, R48 ;  /* 0x000000020c047825 */ /* 0x000fe200078e0230 */
[----:B------:R-:W-:Y:S01]  /*601c0*/  ISETP.LT.AND P4, PT, R60, UR41, !P1 ;  /* 0x000000293c007c0c */ /* 0x000fe2000cf81270 */
[----:B------:R-:W1:Y:S02]  /*601d0*/  LDCU UR26, c[0x0][0x39c] ;  /* 0x00007380ff1a77ac */ /* 0x000e640008000800 */
[C---:B------:R-:W-:Y:S01]  /*601e0*/  IMAD.WIDE R6, R12.reuse, 0x2, R2 ;  /* 0x000000020c067825 */ /* 0x040fe200078e0202 */
[----:B------:R-:W0:Y:S03]  /*601f0*/  LDCU UR41, c[0x0][0x398] ;  /* 0x00007300ff2977ac */ /* 0x000e260008000800 */
[----:B------:R-:W-:Y:S01]  /*60200*/  IMAD.WIDE R8, R12, 0x2, R16 ;  /* 0x000000020c087825 */ /* 0x000fe200078e0210 */
[----:B------:R-:W-:Y:S01]  /*60210*/  @P6 STG.E.U16 desc[UR8][R4.64], R13 ;  /* 0x0000000d04006986 */ /* 0x000fe2000c101508 */
[----:B------:R-:W0:Y:S01]  /*60220*/  LDCU UR6, c[0x0][0x3b8] ;  /* 0x00007700ff0677ac */ /* 0x000e220008000800 */
[----:B------:R-:W-:Y:S01]  /*60230*/  PRMT R14, R54, 0x7632, R14 ;  /* 0x00007632360e7816 */ /* 0x000fe2000000000e */
[----:B------:R-:W-:Y:S01]  /*60240*/  IMAD.WIDE R10, R12, 0x2, R18 ;  /* 0x000000020c0a7825 */ /* 0x000fe200078e0212 */
[----:B------:R0:W-:Y:S04]  /*60250*/  @P5 STG.E.U16 desc[UR8][R6.64], R54 ;  /* 0x0000003606005986 */ /* 0x0001e8000c101508 */
[----:B------:R-:W-:Y:S04]  /*60260*/  @P3 STG.E.U16 desc[UR8][R8.64], R14 ;  /* 0x0000000e08003986 */ /* 0x000fe8000c101508 */
[----:B0-----:R-:W2:Y:S04]  /*60270*/  LDL.LU R54, [R1+0x270] ;  /* 0x0002700001367983 */ /* 0x001ea80000300800 */
[----:B---3--:R0:W-:Y:S02]  /*60280*/  @P4 STG.E.U16 desc[UR8][R10.64], R58 ;  /* 0x0000003a0a004986 */ /* 0x0081e4000c101508 */
[----:B0-----:R-:W-:-:S02]  /*60290*/  PRMT R10, R58, 0x7632, R10 ;  /* 0x000076323a0a7816 */ /* 0x001fc4000000000a */
[----:B------:R-:W3:Y:S01]  /*602a0*/  LDL.LU R58, [R1+0x250] ;  /* 0x00025000013a7983 */ /* 0x000ee20000300800 */
        /* <DEDUP_REMOVED lines=10> */
[----:B----4-:R-:W-:Y:S01]  /*60350*/  PRMT R12, R56, 0x7632, R12 ;  /* 0x00007632380c7816 */ /* 0x010fe2000000000c */
[----:B------:R-:W-:-:S02]  /*60360*/  VIADD R11, R26, 0x32 ;  /* 0x000000321a0b7836 */ /* 0x000fc40000000000 */
[----:B------:R4:W-:Y:S01]  /*60370*/  @P5 STG.E.U16 desc[UR8][R6.64], R56 ;  /* 0x0000003806005986 */ /* 0x0009e2000c101508 */
[C---:B------:R-:W-:Y:S01]  /*60380*/  IMAD.WIDE R8, R13.reuse, 0x2, R44 ;  /* 0x000000020d087825 */ /* 0x040fe200078e022c */
[----:B------:R-:W0:Y:S03]  /*60390*/  LDCU UR42, c[0x0][0x398] ;  /* 0x00007300ff2a77ac */ /* 0x000e260008000800 */
[----:B-1----:R-:W-:Y:S01]  /*603a0*/  IMAD.WIDE R4, R13, 0x2, R46 ;  /* 0x000000020d047825 */ /* 0x002fe200078e022e */
[----:B----4-:R-:W4:Y:S04]  /*603b0*/  LDL.LU R56, [R1+0x224] ;  /* 0x0002240001387983 */ /* 0x010f280000300800 */
[----:B------:R1:W-:Y:S04]  /*603c0*/  @P6 STG.E.U16 desc[UR8][R8.64], R12 ;  /* 0x0000000c08006986 */ /* 0x0003e8000c101508 */
[----:B--2---:R2:W-:Y:S01]  /*603d0*/  @P4 STG.E.U16 desc[UR8][R4.64], R57 ;  /* 0x0000003904004986 */ /* 0x0045e2000c101508 */
[----:B-1----:R-:W-:-:S03]  /*603e0*/  PRMT R12, R57, 0x7632, R12 ;  /* 0x00007632390c7816 */ /* 0x002fc6000000000c */
[----:B--2---:R-:W2:Y:S01]  /*603f0*/  LDL.LU R57, [R1+0x374] ;  /* 0x0003740001397983 */ /* 0x004ea20000300800 */
[----:B------:R-:W-:Y:S02]  /*60400*/  ISETP.LT.AND P6, PT, R35, UR18, !P2 ;  /* 0x0000001223007c0c */ /* 0x000fe4000d7c1270 */
[----:B------:R-:W-:Y:S02]  /*60410*/  ISETP.LT.AND P5, PT, R31, UR33, !P2 ;  /* 0x000000211f007c0c */ /* 0x000fe4000d7a1270 */
[----:B------:R-:W-:Y:S01]  /*60420*/  ISETP.LT.AND P3, PT, R61, UR51, !P2 ;  /* 0x000000333d007c0c */ /* 0x000fe2000d761270 */
[C---:B------:R-:W-:Y:S01]  /*60430*/  IMAD.WIDE R4, R13.reuse, 0x2, R48 ;  /* 0x000000020d047825 */ /* 0x040fe200078e0230 */
[----:B------:R-:W-:Y:S01]  /*60440*/  ISETP.LT.AND P4, PT, R60, UR28, !P2 ;  /* 0x0000001c3c007c0c */ /* 0x000fe2000d781270 */
[----:B------:R-:W1:Y:S02]  /*60450*/  LDCU UR18, c[0x0][0x398] ;  /* 0x00007300ff1277ac */ /* 0x000e640008000800 */
[----:B------:R-:W-:Y:S01]  /*60460*/  IMAD.WIDE R6, R13, 0x2, R2 ;  /* 0x000000020d067825 */ /* 0x000fe200078e0202 */
[----:B------:R-:W-:Y:S01]  /*60470*/  ISETP.GE.AND P1, PT, R11, UR38, PT ;  /* 0x000000260b007c0c */ /* 0x000fe2000bf26270 */
[----:B------:R-:W0:Y:S02]  /*60480*/  LDCU UR38, c[0x0][0x398] ;  /* 0x00007300ff2677ac */ /* 0x000e240008000800 */
[C---:B------:R-:W-:Y:S01]  /*60490*/  IMAD.WIDE R8, R13.reuse, 0x2, R16 ;  /* 0x000000020d087825 */ /* 0x040fe200078e0210 */
[----:B------:R-:W-:Y:S01]  /*604a0*/  @P6 STG.E.U16 desc[UR8][R4.64], R12 ;  /* 0x0000000c04006986 */ /* 0x000fe2000c101508 */
[----:B------:R-:W0:Y:S02]  /*604b0*/  LDCU UR28, c[0x0][0x398] ;  /* 0x00007300ff1c77ac */ /* 0x000e240008000800 */
[----:B------:R-:W-:Y:S01]  /*604c0*/  IMAD.WIDE R10, R13, 0x2, R18 ;  /* 0x000000020d0a7825 */ /* 0x000fe200078e0212 */
[----:B------:R-:W-:Y:S01]  /*604d0*/  PRMT R14, R54, 0x7632, R14 ;  /* 0x00007632360e7816 */ /* 0x000fe2000000000e */
[----:B------:R0:W-:Y:S01]  /*604e0*/  @P5 STG.E.U16 desc[UR8][R6.64], R54 ;  /* 0x0000003606005986 */ /* 0x0001e2000c101508 */
[----:B------:R-:W1:Y:S03]  /*604f0*/  LDCU UR33, c[0x0][0x398] ;  /* 0x00007300ff2177ac */ /* 0x000e660008000800 */
        /* <DEDUP_REMOVED lines=16> */
[----:B------:R-:W-:-:S02]  /*60600*/  IMAD.WIDE R8, R12, 0x2, R44 ;  /* 0x000000020c087825 */ /* 0x000fc400078e022c */
[----:B------:R4:W-:Y:S01]  /*60610*/  @P5 STG.E.U16 desc[UR8][R6.64], R56 ;  /* 0x0000003806005986 */ /* 0x0009e2000c101508 */
[----:B------:R-:W0:Y:S03]  /*60620*/  LDCU UR31, c[0x0][0x398] ;  /* 0x00007300ff1f77ac */ /* 0x000e260008000800 */
[----:B------:R0:W-:Y:S01]  /*60630*/  @P6 STG.E.U16 desc[UR8][R8.64], R13 ;  /* 0x0000000d08006986 */ /* 0x0001e2000c101508 */
[----:B------:R-:W-:Y:S01]  /*60640*/  VIADD R11, R26, 0x33 ;  /* 0x000000331a0b7836 */ /* 0x000fe20000000000 */
[----:B------:R-:W0:Y:S01]  /*60650*/  LDCU UR37, c[0x0][0x398] ;  /* 0x00007300ff2577ac */ /* 0x000e220008000800 */
[----:B-1----:R-:W-:Y:S01]  /*60660*/  IMAD.WIDE R4, R12, 0x2, R46 ;  /* 0x000000020c047825 */ /* 0x002fe200078e022e */
[----:B----4-:R-:W4:Y:S04]  /*60670*/  LDL.LU R56, [R1+0x234] ;  /* 0x0002340001387983 */ /* 0x010f280000300800 */
[----:B--2---:R1:W-:Y:S01]  /*60680*/  @P4 STG.E.U16 desc[UR8][R4.64], R57 ;  /* 0x0000003904004986 */ /* 0x0043e2000c101508 */
[----:B0-----:R-:W-:-:S03]  /*60690*/  PRMT R13, R57, 0x7632, R13 ;  /* 0x00007632390d7816 */ /* 0x001fc6000000000d */
[----:B-1----:R-:W2:Y:S01]  /*606a0*/  LDL.LU R57, [R1+0x1e4] ;  /* 0x0001e40001397983 */ /* 0x002ea20000300800 */
[----:B------:R-:W-:Y:S02]  /*606b0*/  ISETP.LT.AND P6, PT, R35, UR25, !P1 ;  /* 0x0000001923007c0c */ /* 0x000fe4000cfc1270 */
[----:B------:R-:W-:Y:S02]  /*606c0*/  ISETP.LT.AND P5, PT, R31, UR30, !P1 ;  /* 0x0000001e1f007c0c */ /* 0x000fe4000cfa1270 */
[----:B------:R-:W-:Y:S01]  /*606d0*/  ISETP.LT.AND P3, PT, R61, UR47, !P1 ;  /* 0x0000002f3d007c0c */ /* 0x000fe2000cf61270 */
[----:B------:R-:W-:Y:S01]  /*606e0*/  IMAD.WIDE R4, R12, 0x2, R48 ;  /* 0x000000020c047825 */ /* 0x000fe200078e0230 */
[----:B------:R-:W-:Y:S01]  /*606f0*/  ISETP.LT.AND P4, PT, R60, UR14, !P1 ;  /* 0x0000000e3c007c0c */ /* 0x000fe2000cf81270 */
[----:B------:R-:W0:Y:S02]  /*60700*/  LDCU UR25, c[0x0][0x398] ;  /* 0x00007300ff1977ac */ /* 0x000e240008000800 */
[C---:B------:R-:W-:Y:S01]  /*60710*/  IMAD.WIDE R6, R12.reuse, 0x2, R2 ;  /* 0x000000020c067825 */ /* 0x040fe200078e0202 */
[----:B------:R-:W-:Y:S01]  /*60720*/  ISETP.GE.AND P2, PT, R11, UR48, PT ;  /* 0x000000300b007c0c */ /* 0x000fe2000bf46270 */
[----:B------:R-:W1:Y:S02]  /*60730*/  LDCU UR30, c[0x0][0x398] ;  /* 0x00007300ff1e77ac */ /* 0x000e640008000800 */
[C---:B------:R-:W-:Y:S01]  /*60740*/  IMAD.WIDE R8, R12.reuse, 0x2, R16 ;  /* 0x000000020c087825 */ /* 0x040fe200078e0210 */
[----:B------:R-:W-:Y:S01]  /*60750*/  @P6 STG.E.U16 desc[UR8][R4.64], R13 ;  /* 0x0000000d04006986 */ /* 0x000fe2000c101508 */
[----:B------:R-:W0:Y:S02]  /*60760*/  LDCU UR14, c[0x0][0x3b8] ;  /* 0x00007700ff0e77ac */ /* 0x000e240008000800 */
[----:B------:R-:W-:Y:S01]  /*60770*/  IMAD.WIDE R10, R12, 0x2, R18 ;  /* 0x000000020c0a7825 */ /* 0x000fe200078e0212 */
[----:B------:R-:W-:Y:S01]  /*60780*/  PRMT R14, R54, 0x7632, R14 ;  /* 0x00007632360e7816 */ /* 0x000fe2000000000e */
        /* <DEDUP_REMOVED lines=21> */
[----:B-1----:R-:W-:-:S03]  /*608e0*/  IMAD.WIDE R4, R13, 0x2, R46 ;  /* 0x000000020d047825 */ /* 0x002fc600078e022e */
[----:B----4-:R-:W4:Y:S04]  /*608f0*/  LDL.LU R56, [R1+0x228] ;  /* 0x0002280001387983 */ /* 0x010f280000300800 */
[----:B--2---:R1:W-:Y:S01]  /*60900*/  @P4 STG.E.U16 desc[UR8][R4.64], R57 ;  /* 0x0000003904004986 */ /* 0x0043e2000c101508 */
[----:B0-----:R-:W-:-:S03]  /*60910*/  PRMT R12, R57, 0x7632, R12 ;  /* 0x00007632390c7816 */ /* 0x001fc6000000000c */
[----:B-1----:R-:W2:Y:S01]  /*60920*/  LDL.LU R57, [R1+0x378] ;  /* 0x0003780001397983 */ /* 0x002ea20000300800 */
[----:B------:R-:W-:Y:S02]  /*60930*/  ISETP.LT.AND P6, PT, R35, UR32, !P2 ;  /* 0x0000002023007c0c */ /* 0x000fe4000d7c1270 */
[----:B------:R-:W-:Y:S02]  /*60940*/  ISETP.LT.AND P5, PT, R31, UR12, !P2 ;  /* 0x0000000c1f007c0c */ /* 0x000fe4000d7a1270 */
[----:B------:R-:W-:Y:S01]  /*60950*/  ISETP.LT.AND P1, PT, R61, UR36, !P2 ;  /* 0x000000243d007c0c */ /* 0x000fe2000d721270 */
[----:B------:R-:W-:Y:S01]  /*60960*/  VIADD R11, R26, 0x34 ;  /* 0x000000341a0b7836 */ /* 0x000fe20000000000 */
[----:B------:R-:W-:Y:S01]  /*60970*/  ISETP.LT.AND P4, PT, R60, UR34, !P2 ;  /* 0x000000223c007c0c */ /* 0x000fe2000d781270 */
[C---:B------:R-:W-:Y:S01]  /*60980*/  IMAD.WIDE R4, R13.reuse, 0x2, R48 ;  /* 0x000000020d047825 */ /* 0x040fe200078e0230 */
[----:B------:R-:W0:Y:S03]  /*60990*/  LDCU UR32, c[0x0][0x398] ;  /* 0x00007300ff2077ac */ /* 0x000e260008000800 */
[----:B------:R-:W-:Y:S01]  /*609a0*/  IMAD.WIDE R6, R13, 0x2, R2 ;  /* 0x000000020d067825 */ /* 0x000fe200078e0202 */
[----:B------:R-:W-:Y:S01]  /*609b0*/  ISETP.GE.AND P3, PT, R11, UR26, PT ;  /* 0x0000001a0b007c0c */ /* 0x000fe2000bf66270 */
[----:B------:R-:W-:Y:S02]  /*609c0*/  @P6 STG.E.U16 desc[UR8][R4.64], R12 ;  /* 0x0000000c04006986 */ /* 0x000fe4000c101508 */
[----:B------:R-:W-:Y:S01]  /*609d0*/  IMAD.WIDE R8, R13, 0x2, R16 ;  /* 0x000000020d087825 */ /* 0x000fe200078e0210 */
[----:B------:R-:W-:-:S03]  /*609e0*/  PRMT R14, R54, 0x7632, R14 ;  /* 0x00007632360e7816 */ /* 0x000fc6000000000e */
[----:B------:R-:W-:Y:S01]  /*609f0*/  IMAD.WIDE R10, R13, 0x2, R18 ;  /* 0x000000020d0a7825 */ /* 0x000fe200078e0212 */
[----:B------:R1:W-:Y:S01]  /*60a00*/  @P5 STG.E.U16 desc[UR8][R6.64], R54 ;  /* 0x0000003606005986 */ /* 0x0003e2000c101508 */
[----:B------:R-:W-:Y:S01]  /*60a10*/  ISETP.LT.AND P2, PT, R59, UR35, !P2 ;  /* 0x000000233b007c0c */ /* 0x000fe2000d741270 */
[----:B------:R-:W0:Y:S02]  /*60a20*/  LDCU UR26, c[0x0][0x398] ;  /* 0x00007300ff1a77ac */ /* 0x000e240008000800 */
[----:B------:R-:W-:Y:S01]  /*60a30*/  @P1 STG.E.U16 desc[UR8][R8.64], R14 ;  /* 0x0000000e08001986 */ /* 0x000fe2000c101508 */
[----:B------:R-:W0:Y:S01]  /*60a40*/  LDCU UR34, c[0x0][0x398] ;  /* 0x00007300ff2277ac */ /* 0x000e220008000800 */
[----:B------:R-:W0:Y:S02]  /*60a50*/  LDCU UR36, c[0x0][0x398] ;  /* 0x00007300ff2477ac */ /* 0x000e240008000800 */
[----:B-1----:R-:W2:Y:S01]  /*60a60*/  LDL.LU R54, [R1+0x388] ;  /* 0x0003880001367983 */ /* 0x002ea20000300800 */
[----:B------:R-:W-:Y:S01]  /*60a70*/  ISETP.LT.AND P5, PT, R55, UR41, !P3 ;  /* 0x0000002937007c0c */ /* 0x000fe2000dfa1270 */
[C---:B------:R-:W-:Y:S01]  /*60a80*/  VIADD R12, R13.reuse, UR20 ;  /* 0x000000140d0c7c36 */ /* 0x040fe20008000000 */
[----:B------:R-:W1:Y:S01]  /*60a90*/  LDCU UR12, c[0x0][0x3b8] ;  /* 0x00007700ff0c77ac */ /* 0x000e620008000800 */
[----:B------:R-:W-:Y:S01]  /*60aa0*/  IMAD.WIDE R4, R13, 0x2, R40 ;  /* 0x000000020d047825 */ /* 0x000fe200078e0228 */
[----:B------:R-:W-:Y:S01]  /*60ab0*/  ISETP.LT.AND P6, PT, R39, UR45, !P3 ;  /* 0x0000002d27007c0c */ /* 0x000fe2000dfc1270 */
[----:B------:R-:W0:Y:S01]  /*60ac0*/  LDCU UR35, c[0x0][0x398] ;  /* 0x00007300ff2377ac */ /* 0x000e220008000800 */
[----:B---3--:R3:W-:Y:S01]  /*60ad0*/  @P4 STG.E.U16 desc[UR8][R10.64], R58 ;  /* 0x0000003a0a004986 */ /* 0x0087e2000c101508 */
[----:B------:R-:W0:Y:S01]  /*60ae0*/  LDCU UR20, c[0x0][0x398] ;  /* 0x00007300ff1477ac */ /* 0x000e220008000800 */
[----:B---3--:R-:W-:-:S02]  /*60af0*/  PRMT R10, R58, 0x7632, R10 ;  /* 0x000076323a0a7816 */ /* 0x008fc4000000000a */
[----:B------:R-:W3:Y:S01]  /*60b00*/  LDL.LU R58, [R1+0x248] ;  /* 0x00024800013a7983 */ /* 0x000ee20000300800 */
[C---:B------:R-:W-:Y:S01]  /*60b10*/  IMAD.WIDE R6, R12.reuse, 0x2, R42 ;  /* 0x000000020c067825 */ /* 0x040fe200078e022a */
[----:B------:R-:W-:Y:S02]  /*60b20*/  ISETP.LT.AND P4, PT, R27, UR40, !P3 ;  /* 0x000000281b007c0c */ /* 0x000fe4000df81270 */
[----:B------:R0:W-:Y:S01]  /*60b30*/  @P2 STG.E.U16 desc[UR8][R4.64], R10 ;  /* 0x0000000a04002986 */ /* 0x0001e2000c101508 */
[----:B------:R-:W-:Y:S01]  /*60b40*/  IMAD.WIDE R8, R12, 0x2, R44 ;  /* 0x000000020c087825 */ /* 0x000fe200078e022c */
[----:B----4-:R-:W-:Y:S02]  /*60b50*/  PRMT R13, R56, 0x7632, R13 ;  /* 0x00007632380d7816 */ /* 0x010fe4000000000d */
[----:B------:R4:W-:Y:S01]  /*60b60*/  @P5 STG.E.U16 desc[UR8][R6.64], R56 ;  /* 0x0000003806005986 */ /* 0x0009e2000c101508 */
[----:B0-----:R-:W-:-:S03]  /*60b70*/  IMAD.WIDE R4, R12, 0x2, R46 ;  /* 0x000000020c047825 */ /* 0x001fc600078e022e */
[----:B------:R0:W-:Y:S04]  /*60b80*/  @P6 STG.E.U16 desc[UR8][R8.64], R13 ;  /* 0x0000000d08006986 */ /* 0x0001e8000c101508 */
[----:B----4-:R-:W4:Y:S04]  /*60b90*/  LDL.LU R56, [R1+0x238] ;  /* 0x0002380001387983 */ /* 0x010f280000300800 */
[----:B--2---:R2:W-:Y:S01]  /*60ba0*/  @P4 STG.E.U16 desc[UR8][R4.64], R57 ;  /* 0x0000003904004986 */ /* 0x0045e2000c101508 */
[----:B0-----:R-:W-:-:S03]  /*60bb0*/  PRMT R13, R57, 0x7632, R13 ;  /* 0x00007632390d7816 */ /* 0x001fc6000000000d */
[----:B--2---:R-:W2:Y:S01]  /*60bc0*/  LDL.LU R57, [R1+0x1e8] ;  /* 0x0001e80001397983 */ /* 0x004ea20000300800 */
[----:B------:R-:W-:Y:S02]  /*60bd0*/  ISETP.LT.AND P6, PT, R35, UR29, !P3 ;  /* 0x0000001d23007c0c */ /* 0x000fe4000dfc1270 */
[----:B------:R-:W-:Y:S02]  /*60be0*/  ISETP.LT.AND P5, PT, R31, UR38, !P3 ;  /* 0x000000261f007c0c */ /* 0x000fe4000dfa1270 */
[----:B------:R-:W-:Y:S01]  /*60bf0*/  ISETP.LT.AND P2, PT, R61, UR42, !P3 ;  /* 0x0000002a3d007c0c */ /* 0x000fe2000df41270 */
[----:B------:R-:W-:Y:S01]  /*60c00*/  VIADD R11, R26, 0x35 ;  /* 0x000000351a0b7836 */ /* 0x000fe20000000000 */
[----:B------:R-:W-:Y:S01]  /*60c10*/  ISETP.LT.AND P4, PT, R60, UR18, !P3 ;  /* 0x000000123c007c0c */ /* 0x000fe2000df81270 */
[C---:B------:R-:W-:Y:S01]  /*60c20*/  IMAD.WIDE R4, R12.reuse, 0x2, R48 ;  /* 0x000000020c047825 */ /* 0x040fe200078e0230 */
[----:B------:R-:W0:Y:S03]  /*60c30*/  LDCU UR18, c[0x0][0x398] ;  /* 0x00007300ff1277ac */ /* 0x000e260008000800 */
[C---:B------:R-:W-:Y:S01]  /*60c40*/  IMAD.WIDE R6, R12.reuse, 0x2, R2 ;  /* 0x000000020c067825 */ /* 0x040fe200078e0202 */
[----:B------:R-:W-:Y:S01]  /*60c50*/  ISETP.GE.AND P1, PT, R11, UR16, PT ;  /* 0x000000100b007c0c */ /* 0x000fe2000bf26270 */
[----:B------:R-:W-:Y:S01]  /*60c60*/  @P6 STG.E.U16 desc[UR8][R4.64], R13 ;  /* 0x0000000d04006986 */ /* 0x000fe2000c101508 */
[----:B------:R-:W0:Y:S01]  /*60c70*/  LDCU UR16, c[0x0][0x398] ;  /* 0x00007300ff1077ac */ /* 0x000e220008000800 */
[C---:B------:R-:W-:Y:S01]  /*60c80*/  IMAD.WIDE R8, R12.reuse, 0x2, R16 ;  /* 0x000000020c087825 */ /* 0x040fe200078e0210 */
[----:B------:R-:W0:Y:S03]  /*60c90*/  LDCU UR29, c[0x0][0x398] ;  /* 0x00007300ff1d77ac */ /* 0x000e260008000800 */
        /* <DEDUP_REMOVED lines=8> */
[----:B------:R-:W-:Y:S01]  /*60d20*/  ISETP.LT.AND P2, PT, R59, UR28, !P3 ;  /* 0x0000001c3b007c0c */ /* 0x000fe2000df41270 */
[C---:B------:R-:W-:Y:S01]  /*60d30*/  VIADD R13, R12.reuse, UR6 ;  /* 0x000000060c0d7c36 */ /* 0x040fe20008000000 */
[----:B------:R-:W-:Y:S01]  /*60d40*/  ISETP.LT.AND P4, PT, R55, UR24, !P1 ;  /* 0x0000001837007c0c */ /* 0x000fe2000cf81270 */
[----:B------:R-:W-:Y:S01]  /*60d50*/  IMAD.WIDE R4, R12, 0x2, R40 ;  /* 0x000000020c047825 */ /* 0x000fe200078e0228 */
[----:B------:R-:W-:Y:S01]  /*60d60*/  ISETP.LT.AND P5, PT, R39, UR31, !P1 ;  /* 0x0000001f27007c0c */ /* 0x000fe2000cfa1270 */
[----:B------:R-:W0:Y:S02]  /*60d70*/  LDCU UR28, c[0x0][0x398] ;  /* 0x00007300ff1c77ac */ /* 0x000e240008000800 */
[----:B------:R-:W-:Y:S01]  /*60d80*/  IMAD.WIDE R6, R13, 0x2, R42 ;  /* 0x000000020d067825 */ /* 0x000fe200078e022a */
[----:B------:R-:W-:Y:S01]  /*60d90*/  ISETP.LT.AND P6, PT, R27, UR33, !P1 ;  /* 0x000000211b007c0c */ /* 0x000fe2000cfc1270 */
[----:B------:R-:W0:Y:S04]  /*60da0*/  LDCU UR24, c[0x0][0x398] ;  /* 0x00007300ff1877ac */ /* 0x000e280008000800 */
[----:B------:R1:W-:Y:S01]  /*60db0*/  @P2 STG.E.U16 desc[UR8][R4.64], R10 ;  /* 0x0000000a04002986 */ /* 0x0003e2000c101508 */
[----:B----4-:R-:W-:Y:S01]  /*60dc0*/  PRMT R12, R56, 0x7632, R12 ;  /* 0x00007632380c7816 */ /* 0x010fe2000000000c */
[C---:B------:R-:W-:Y:S01]  /*60dd0*/  IMAD.WIDE R8, R13.reuse, 0x2, R44 ;  /* 0x000000020d087825 */ /* 0x040fe200078e022c */
[----:B------:R-:W4:Y:S01]  /*60de0*/  LDCU UR31, c[0x0][0x398] ;  /* 0x00007300ff1f77ac */ /* 0x000f220008000800 */
[----:B------:R0:W-:Y:S02]  /*60df0*/  @P4 STG.E.U16 desc[UR8][R6.64], R56 ;  /* 0x0000003806004986 */ /* 0x0001e4000c101508 */
[----:B------:R-:W-:Y:S01]  /*60e00*/  VIADD R11, R26, 0x36 ;  /* 0x000000361a0b7836 */ /* 0x000fe20000000000 */
[----:B------:R-:W2:Y:S01]  /*60e10*/  LDCU UR6, c[0x0][0x3b8] ;  /* 0x00007700ff0677ac */ /* 0x000ea20008000800 */
[----:B------:R2:W-:Y:S01]  /*60e20*/  @P5 STG.E.U16 desc[UR8][R8.64], R12 ;  /* 0x0000000c08005986 */ /* 0x0005e2000c101508 */
[----:B-1----:R-:W-:-:S03]  /*60e30*/  IMAD.WIDE R4, R13, 0x2, R46 ;  /* 0x000000020d047825 */ /* 0x002fc600078e022e */
[----:B0-----:R-:W4:Y:S04]  /*60e40*/  LDL.LU R56, [R1+0x22c] ;  /* 0x00022c0001387983 */ /* 0x001f280000300800 */
[----:B--2---:R0:W-:Y:S01]  /*60e50*/  @P6 STG.E.U16 desc[UR8][R4.64], R57 ;  /* 0x0000003904006986 */ /* 0x0041e2000c101508 */
[----:B------:R-:W-:-:S03]  /*60e60*/  PRMT R12, R57, 0x7632, R12 ;  /* 0x00007632390c7816 */ /* 0x000fc6000000000c */
        /* <DEDUP_REMOVED lines=8> */
[----:B------:R-:W-:Y:S01]  /*60ef0*/  ISETP.GE.AND P3, PT, R11, UR23, PT ;  /* 0x000000170b007c0c */ /* 0x000fe2000bf66270 */
[----:B------:R-:W1:Y:S02]  /*60f00*/  LDCU UR23, c[0x0][0x398] ;  /* 0x00007300ff1777ac */ /* 0x000e640008000800 */
[----:B------:R-:W-:Y:S01]  /*60f10*/  @P2 STG.E.U16 desc[UR8][R4.64], R12 ;  /* 0x0000000c04002986 */ /* 0x000fe2000c101508 */
[C---:B------:R-:W-:Y:S01]  /*60f20*/  IMAD.WIDE R8, R13.reuse, 0x2, R16 ;  /* 0x000000020d087825 */ /* 0x040fe200078e0210 */
[----:B------:R-:W0:Y:S03]  /*60f30*/  LDCU UR30, c[0x0][0x398] ;  /* 0x00007300ff1e77ac */ /* 0x000e260008000800 */
[----:B------:R-:W-:Y:S01]  /*60f40*/  IMAD.WIDE R10, R13, 0x2, R18 ;  /* 0x000000020d0a7825 */ /* 0x000fe200078e0212 */
[----:B------:R-:W-:Y:S01]  /*60f50*/  PRMT R14, R54, 0x7632, R14 ;  /* 0x00007632360e7816 */ /* 0x000fe2000000000e */
[----:B------:R0:W-:Y:S04]  /*60f60*/  @P4 STG.E.U16 desc[UR8][R6.64], R54 ;  /* 0x0000003606004986 */ /* 0x0001e8000c101508 */
[----:B------:R-:W-:Y:S04]  /*60f70*/  @P5 STG.E.U16 desc[UR8][R8.64], R14 ;  /* 0x0000000e08005986 */ /* 0x000fe8000c101508 */
[----:B0-----:R-:W2:Y:S04]  /*60f80*/  LDL.LU R54, [R1+0x38c] ;  /* 0x00038c0001367983 */ /* 0x001ea80000300800 */
[----:B---3--:R0:W-:Y:S01]  /*60f90*/  @P6 STG.E.U16 desc[UR8][R10.64], R58 ;  /* 0x0000003a0a006986 */ /* 0x0081e2000c101508 */
[----:B------:R-:W-:-:S03]  /*60fa0*/  PRMT R6, R58, 0x7632, R6 ;  /* 0x000076323a067816 */ /* 0x000fc60000000006 */
[----:B0-----:R-:W3:Y:S01]  /*60fb0*/  LDL.LU R58, [R1+0x24c] ;  /* 0x00024c00013a7983 */ /* 0x001ee20000300800 */
[----:B------:R-:W-:Y:S02]  /*60fc0*/  ISETP.LT.AND P1, PT, R59, UR22, !P1 ;  /* 0x000000163b007c0c */ /* 0x000fe4000cf21270 */
[----:B------:R-:W-:Y:S01]  /*60fd0*/  ISETP.LT.AND P2, PT, R55, UR26, !P3 ;  /* 0x0000001a37007c0c */ /* 0x000fe2000df41270 */
[----:B------:R-:W-:-:S04]  /*60fe0*/  IMAD.WIDE R4, R13, 0x2, R40 ;  /* 0x000000020d047825 */ /* 0x000fc800078e0228 */
[----:B------:R-:W-:Y:S01]  /*60ff0*/  VIADD R10, R13, UR14 ;  /* 0x0000000e0d0a7c36 */ /* 0x000fe20008000000 */
[----:B------:R-:W-:Y:S01]  /*61000*/  ISETP.LT.AND P4, PT, R39, UR27, !P3 ;  /* 0x0000001b27007c0c */ /* 0x000fe2000df81270 */
[----:B------:R-:W-:Y:S01]  /*61010*/  VIADD R8, R26, 0x37 ;  /* 0x000000371a087836 */ /* 0x000fe20000000000 */
[----:B------:R-:W-:Y:S01]  /*61020*/  ISETP.LT.AND P5, PT, R27, UR32, !P3 ;  /* 0x000000201b007c0c */ /* 0x000fe2000dfa1270 */
[----:B------:R-:W0:Y:S02]  /*61030*/  LDCU UR22, c[0x0][0x398] ;  /* 0x00007300ff1677ac */ /* 0x000e240008000800 */
[----:B------:R0:W-:Y:S01]  /*61040*/  @P1 STG.E.U16 desc[UR8][R4.64], R6 ;  /* 0x0000000604001986 */ /* 0x0001e2000c101508 */
[----:B----4-:R-:W-:Y:S01]  /*61050*/  PRMT R9, R56, 0x7632, R9 ;  /* 0x0000763238097816 */ /* 0x010fe20000000009 */
[----:B------:R-:W4:Y:S01]  /*61060*/  LDCU UR14, c[0x0][0x398] ;  /* 0x00007300ff0e77ac */ /* 0x000f220008000800 */
[----:B------:R-:W-:Y:S01]  /*61070*/  ISETP.LT.AND P6, PT, R35, UR34, !P3 ;  /* 0x0000002223007c0c */ /* 0x000fe2000dfc1270 */
[----:B------:R-:W1:Y:S01]  /*61080*/  LDCU UR26, c[0x0][0x398] ;  /* 0x00007300ff1a77ac */ /* 0x000e620008000800 */
[C---:B0-----:R-:W-:Y:S01]  /*61090*/  IMAD.WIDE R4, R10.reuse, 0x2, R42 ;  /* 0x000000020a047825 */ /* 0x041fe200078e022a */
[----:B------:R-:W0:Y:S04]  /*610a0*/  LDCU UR27, c[0x0][0x398] ;  /* 0x00007300ff1b77ac */ /* 0x000e280008000800 */
[----:B------:R1:W-:Y:S01]  /*610b0*/  @P2 STG.E.U16 desc[UR8][R4.64], R56 ;  /* 0x0000003804002986 */ /* 0x0003e2000c101508 */
[----:B------:R-:W-:Y:S01]  /*610c0*/  IMAD.WIDE R6, R10, 0x2, R44 ;  /* 0x000000020a067825 */ /* 0x000fe200078e022c */
[----:B------:R-:W-:Y:S01]  /*610d0*/  ISETP.GE.AND P1, PT, R8, UR21, PT ;  /* 0x0000001508007c0c */ /* 0x000fe2000bf26270 */
[----:B------:R-:W0:Y:S01]  /*610e0*/  LDCU UR21, c[0x0][0x398] ;  /* 0x00007300ff1577ac */ /* 0x000e220008000800 */
[----:B------:R-:W0:Y:S01]  /*610f0*/  LDCU UR32, c[0x0][0x398] ;  /* 0x00007300ff2077ac */ /* 0x000e220008000800 */
[----:B-1----:R-:W4:Y:S01]  /*61100*/  LDL.LU R56, [R1+0x23c] ;  /* 0x00023c0001387983 */ /* 0x002f220000300800 */
[----:B------:R-:W-:-:S03]  /*61110*/  IMAD.WIDE R4, R10, 0x2, R46 ;  /* 0x000000020a047825 */ /* 0x000fc600078e022e */
[----:B------:R-:W-:Y:S01]  /*61120*/  @P4 STG.E.U16 desc[UR8][R6.64], R9 ;  /* 0x0000000906004986 */ /* 0x000fe2000c101508 */
[----:B--2---:R-:W-:-:S03]  /*61130*/  PRMT R8, R57, 0x7632, R8 ;  /* 0x0000763239087816 */ /* 0x004fc60000000008 */
[----:B------:R1:W-:Y:S04]  /*61140*/  @P5 STG.E.U16 desc[UR8][R4.64], R57 ;  /* 0x0000003904005986 */ /* 0x0003e8000c101508 */
[----:B-1----:R-:W2:Y:S01]  /*61150*/  LDL.LU R57, [R1+0x1ec] ;  /* 0x0001ec0001397983 */ /* 0x002ea20000300800 */
[----:B------:R-:W-:Y:S02]  /*61160*/  ISETP.LT.AND P2, PT, R31, UR35, !P3 ;  /* 0x000000231f007c0c */ /* 0x000fe4000df41270 */
[----:B------:R-:W-:Y:S01]  /*61170*/  ISETP.LT.AND P4, PT, R61, UR20, !P3 ;  /* 0x000000143d007c0c */ /* 0x000fe2000df81270 */
[----:B------:R-:W-:Y:S01]  /*61180*/  IMAD.WIDE R6, R10, 0x2, R48 ;  /* 0x000000020a067825 */ /* 0x000fe200078e0230 */
[----:B------:R-:W-:Y:S01]  /*61190*/  ISETP.LT.AND P5, PT, R60, UR16, !P3 ;  /* 0x000000103c007c0c */ /* 0x000fe2000dfa1270 */
[----:B------:R-:W1:Y:S02]  /*611a0*/  LDCU UR20, c[0x0][0x398] ;  /* 0x00007300ff1477ac */ /* 0x000e640008000800 */
[C---:B------:R-:W-:Y:S01]  /*611b0*/  IMAD.WIDE R4, R10.reuse, 0x2, R2 ;  /* 0x000000020a047825 */ /* 0x040fe200078e0202 */
[----:B------:R0:W-:Y:S01]  /*611c0*/  @P6 STG.E.U16 desc[UR8][R6.64], R8 ;  /* 0x0000000806006986 */ /* 0x0001e2000c101508 */
[----:B------:R-:W1:Y:S02]  /*611d0*/  LDCU UR16, c[0x0][0x398] ;  /* 0x00007300ff1077ac */ /* 0x000e640008000800 */
[----:B0-----:R-:W-:Y:S01]  /*611e0*/  IMAD.WIDE R6, R10, 0x2, R16 ;  /* 0x000000020a067825 */ /* 0x001fe200078e0210 */
[----:B------:R-:W-:Y:S01]  /*611f0*/  PRMT R11, R54, 0x7632, R11 ;  /* 0x00007632360b7816 */ /* 0x000fe2000000000b */
[----:B------:R0:W-:Y:S02]  /*61200*/  @P2 STG.E.U16 desc[UR8][R4.64], R54 ;  /* 0x0000003604002986 */ /* 0x0001e4000c101508 */
[----:B------:R-:W-:-:S02]  /*61210*/  IMAD.WIDE R8, R10, 0x2, R18 ;  /* 0x000000020a087825 */ /* 0x000fc400078e0212 */
[----:B------:R3:W-:Y:S04]  /*61220*/  @P4 STG.E.U16 desc[UR8][R6.64], R11 ;  /* 0x0000000b06004986 */ /* 0x0007e8000c101508 */
[----:B0-----:R-:W2:Y:S01]  /*61230*/  LDL.LU R54, [R1+0x27c] ;  /* 0x00027c0001367983 */ /* 0x001ea20000300800 */
[----:B---3--:R-:W-:-:S03]  /*61240*/  PRMT R6, R58, 0x7632, R6 ;  /* 0x000076323a067816 */ /* 0x008fc60000000006 */
[----:B------:R0:W-:Y:S04]  /*61250*/  @P5 STG.E.U16 desc[UR8][R8.64], R58 ;  /* 0x0000003a08005986 */ /* 0x0001e8000c101508 */
[----:B0-----:R-:W3:Y:S01]  /*61260*/  LDL.LU R58, [R1+0x25c] ;  /* 0x00025c00013a7983 */ /* 0x001ee20000300800 */
[----:B------:R-:W-:Y:S02]  /*61270*/  ISETP.LT.AND P3, PT, R59, UR36, !P3 ;  /* 0x000000243b007c0c */ /* 0x000fe4000df61270 */
[----:B------:R-:W-:Y:S01]  /*61280*/  ISETP.LT.AND P2, PT, R55, UR18, !P1 ;  /* 0x0000001237007c0c */ /* 0x000fe2000cf41270 */
[C---:B------:R-:W-:Y:S01]  /*61290*/  IMAD.WIDE R4, R10.reuse, 0x2, R40 ;  /* 0x000000020a047825 */ /* 0x040fe200078e0228 */
[----:B------:R-:W-:Y:S01]  /*612a0*/  ISETP.LT.AND P4, PT, R39, UR29, !P1 ;  /* 0x0000001d27007c0c */ /* 0x000fe2000cf81270 */
[----:B------:R-:W0:Y:S02]  /*612b0*/  LDCU UR18, c[0x0][0x398] ;  /* 0x00007300ff1277ac */ /* 0x000e240008000800 */
[----:B------:R-:W-:Y:S01]  /*612c0*/  VIADD R10, R10, UR12 ;  /* 0x0000000c0a0a7c36 */ /* 0x000fe20008000000 */
[----:B------:R-:W-:Y:S01]  /*612d0*/  ISETP.LT.AND P5, PT, R27, UR28, !P1 ;  /* 0x0000001c1b007c0c */ /* 0x000fe2000cfa1270 */
[----:B------:R-:W-:Y:S01]  /*612e0*/  VIADD R8, R26, 0x38 ;  /* 0x000000381a087836 */ /* 0x000fe20000000000 */
[----:B------:R-:W-:Y:S01]  /*612f0*/  ISETP.LT.AND P6, PT, R35, UR24, !P1 ;  /* 0x0000001823007c0c */ /* 0x000fe2000cfc1270 */
[----:B------:R-:W0:Y:S02]  /*61300*/  LDCU UR12, c[0x0][0x3b8] ;  /* 0x00007700ff0c77ac */ /* 0x000e240008000800 */
[----:B------:R1:W-:Y:S01]  /*61310*/  @P3 STG.E.U16 desc[UR8][R4.64], R6 ;  /* 0x0000000604003986 */ /* 0x0003e2000c101508 */
[----:B------:R-:W0:Y:S01]  /*61320*/  LDCU UR24, c[0x0][0x398] ;  /* 0x00007300ff1877ac */ /* 0x000e220008000800 */
[----:B------:R-:W0:Y:S01]  /*61330*/  LDCU UR28, c[0x0][0x398] ;  /* 0x00007300ff1c77ac */ /* 0x000e220008000800 */
[----:B-1----:R-:W-:Y:S01]  /*61340*/  IMAD.WIDE R4, R10, 0x2, R42 ;  /* 0x000000020a047825 */ /* 0x002fe200078e022a */
[----:B----4-:R-:W-:-:S04]  /*61350*/  PRMT R9, R56, 0x7632, R9 ;  /* 0x0000763238097816 */ /* 0x010fc80000000009 */
[----:B------:R1:W-:Y:S01]  /*61360*/  @P2 STG.E.U16 desc[UR8][R4.64], R56 ;  /* 0x0000003804002986 */ /* 0x0003e2000c101508 */
[----:B------:R-:W-:Y:S01]  /*61370*/  IMAD.WIDE R6, R10, 0x2, R44 ;  /* 0x000000020a067825 */ /* 0x000fe200078e022c */
[----:B------:R-:W-:Y:S01]  /*61380*/  ISETP.GE.AND P3, PT, R8, UR19, PT ;  /* 0x0000001308007c0c */ /* 0x000fe2000bf66270 */
[----:B------:R-:W4:Y:S01]  /*61390*/  LDCU UR19, c[0x0][0x398] ;  /* 0x00007300ff1377ac */ /* 0x000f220008000800 */
        /* <DEDUP_REMOVED lines=15> */
[----:B------:R-:W-:-:S03]  /*61490*/  PRMT R11, R54, 0x7632, R11 ;  /* 0x00007632360b7816 */ /* 0x000fc6000000000b */
[----:B------:R-:W-:Y:S01]  /*614a0*/  IMAD.WIDE R8, R10, 0x2, R18 ;  /* 0x000000020a087825 */ /* 0x000fe200078e0212 */
[----:B------:R-:W-:Y:S04]  /*614b0*/  @P2 STG.E.U16 desc[UR8][R4.64], R54 ;  /* 0x0000003604002986 */ /* 0x000fe8000c101508 */
[----:B------:R3:W-:Y:S02]  /*614c0*/  @P4 STG.E.U16 desc[UR8][R6.64], R11 ;  /* 0x0000000b06004986 */ /* 0x0007e4000c101508 */
[----:B---3--:R-:W-:Y:S02]  /*614d0*/  PRMT R6, R58, 0x7632, R6 ;  /* 0x000076323a067816 */ /* 0x008fe40000000006 */
[----:B------:R0:W-:Y:S04]  /*614e0*/  @P5 STG.E.U16 desc[UR8][R8.64], R58 ;  /* 0x0000003a08005986 */ /* 0x0001e8000c101508 */
[----:B0-----:R-:W3:Y:S01]  /*614f0*/  LDL.LU R58, [R1+0x260] ;  /* 0x00026000013a7983 */ /* 0x001ee20000300800 */
[----:B------:R-:W-:Y:S01]  /*61500*/  ISETP.LT.AND P1, PT, R59, UR22, !P1 ;  /* 0x000000163b007c0c */ /* 0x000fe2000cf21270 */
[C---:B------:R-:W-:Y:S01]  /*61510*/  IMAD.WIDE R4, R10.reuse, 0x2, R40 ;  /* 0x000000020a047825 */ /* 0x040fe200078e0228 */
[----:B------:R-:W-:Y:S01]  /*61520*/  ISETP.LT.AND P4, PT, R55, UR14, !P3 ;  /* 0x0000000e37007c0c */ /* 0x000fe2000df81270 */
[----:B------:R-:W0:Y:S02]  /*61530*/  LDCU UR22, c[0x0][0x398] ;  /* 0x00007300ff1677ac */ /* 0x000e240008000800 */
[----:B------:R-:W-:Y:S01]  /*61540*/  VIADD R10, R10, UR6 ;  /* 0x000000060a0a7c36 */ /* 0x000fe20008000000 */
[----:B------:R-:W-:-:S02]  /*61550*/  ISETP.LT.AND P6, PT, R39, UR26, !P3 ;  /* 0x0000001a27007c0c */ /* 0x000fc4000dfc1270 */
[----:B------:R-:W-:-:S05]  /*61560*/  ISETP.LT.AND P2, PT, R27, UR21, !P3 ;  /* 0x000000151b007c0c */ /* 0x000fca000df41270 */
[----:B------:R0:W-:Y:S01]  /*61570*/  @P1 STG.E.U16 desc[UR8][R4.64], R6 ;  /* 0x0000000604001986 */ /* 0x0001e2000c101508 */
[----:B----4-:R-:W-:Y:S01]  /*61580*/  PRMT R8, R56, 0x7632, R8 ;  /* 0x0000763238087816 */ /* 0x010fe20000000008 */
[----:B0-----:R-:W-:Y:S01]  /*61590*/  IMAD.WIDE R4, R10, 0x2, R42 ;  /* 0x000000020a047825 */ /* 0x001fe200078e022a */
[----:B--2---:R-:W-:-:S04]  /*615a0*/  PRMT R9, R57, 0x7632, R9 ;  /* 0x0000763239097816 */ /* 0x004fc80000000009 */
[----:B------:R0:W-:Y:S01]  /*615b0*/  @P4 STG.E.U16 desc[UR8][R4.64], R56 ;  /* 0x0000003804004986 */ /* 0x0001e2000c101508 */
[----:B------:R-:W-:Y:S01]  /*615c0*/  IMAD.WIDE R6, R10, 0x2, R44 ;  /* 0x000000020a067825 */ /* 0x000fe200078e022c */
[----:B------:R-:W-:Y:S01]  /*615d0*/  ISETP.LT.AND P5, PT, R35, UR20, !P3 ;  /* 0x0000001423007c0c */ /* 0x000fe2000dfa1270 */
[----:B------:R-:W2:Y:S02]  /*615e0*/  LDCU UR14, c[0x0][0x398] ;  /* 0x00007300ff0e77ac */ /* 0x000ea40008000800 */
[----:B------:R-:W-:Y:S02]  /*615f0*/  VIADD R11, R26, 0x39 ;  /* 0x000000391a0b7836 */ /* 0x000fe40000000000 */
[----:B------:R-:W-:Y:S01]  /*61600*/  VIADD R14, R10, UR12 ;  /* 0x0000000c0a0e7c36 */ /* 0x000fe20008000000 */
[----:B------:R-:W-:Y:S01]  /*61610*/  PRMT R15, R28, 0x7632, R15 ;  /* 0x000076321c0f7816 */ /* 0x000fe2000000000f */
[----:B------:R-:W4:Y:S01]  /*61620*/  LDCU UR6, c[0x0][0x3b8] ;  /* 0x00007700ff0677ac */ /* 0x000f220008000800 */
[----:B0-----:R-:W4:Y:S01]  /*61630*/  LDL.LU R56, [R1+0x2a4] ;  /* 0x0002a40001387983 */ /* 0x001f220000300800 */
[----:B------:R-:W-:Y:S01]  /*61640*/  IMAD.WIDE R4, R10, 0x2, R46 ;  /* 0x000000020a047825 */ /* 0x000fe200078e022e */
[----:B------:R-:W-:Y:S01]  /*61650*/  PRMT R20, R24, 0x7632, R20 ;  /* 0x0000763218147816 */ /* 0x000fe20000000014 */
[----:B------:R-:W0:Y:S01]  /*61660*/  LDCU UR20, c[0x0][0x398] ;  /* 0x00007300ff1477ac */ /* 0x000e220008000800 */
[----:B------:R1:W-:Y:S01]  /*61670*/  @P6 STG.E.U16 desc[UR8][R6.64], R8 ;  /* 0x0000000806006986 */ /* 0x0003e2000c101508 */
[----:B------:R-:W-:-:S02]  /*61680*/  ISETP.LT.AND P4, PT, R61, UR27, !P3 ;  /* 0x0000001b3d007c0c */ /* 0x000fc4000df81270 */
[----:B------:R-:W-:Y:S01]  /*61690*/  ISETP.GE.AND P1, PT, R11, UR5, PT ;  /* 0x000000050b007c0c */ /* 0x000fe2000bf26270 */
[----:B------:R2:W-:Y:S01]  /*616a0*/  @P2 STG.E.U16 desc[UR8][R4.64], R57 ;  /* 0x0000003904002986 */ /* 0x0005e2000c101508 */
[----:B------:R-:W-:Y:S01]  /*616b0*/  ISETP.LT.AND P6, PT, R31, UR16, !P3 ;  /* 0x000000101f007c0c */ /* 0x000fe2000dfc1270 */
[--C-:B------:R-:W-:Y:S01]  /*616c0*/  IMAD.WIDE R12, R14, 0x2, R48.reuse ;  /* 0x000000020e0c7825 */ /* 0x100fe200078e0230 */
[----:B------:R-:W0:Y:S01]  /*616d0*/  LDCU UR16, c[0x0][0x398] ;  /* 0x00007300ff1077ac */ /* 0x000e220008000800 */
[----:B------:R-:W0:Y:S02]  /*616e0*/  LDCU UR21, c[0x0][0x398] ;  /* 0x00007300ff1577ac */ /* 0x000e240008000800 */
[C---:B-1----:R-:W-:Y:S01]  /*616f0*/  IMAD.WIDE R6, R10.reuse, 0x2, R48 ;  /* 0x000000020a067825 */ /* 0x042fe200078e0230 */
[----:B------:R-:W1:Y:S01]  /*61700*/  LDCU UR26, c[0x0][0x398] ;  /* 0x00007300ff1a77ac */ /* 0x000e620008000800 */
[----:B--2---:R-:W2:Y:S02]  /*61710*/  LDL.LU R57, [R1+0x294] ;  /* 0x0002940001397983 */ /* 0x004ea40000300800 */
[----:B------:R-:W-:Y:S01]  /*61720*/  IMAD.WIDE R4, R10, 0x2, R2 ;  /* 0x000000020a047825 */ /* 0x000fe200078e0202 */
[----:B------:R-:W0:Y:S01]  /*61730*/  LDCU UR12, c[0x0][0x398] ;  /* 0x00007300ff0c77ac */ /* 0x000e220008000800 */
[----:B------:R1:W-:Y:S01]  /*61740*/  @P5 STG.E.U16 desc[UR8][R6.64], R9 ;  /* 0x0000000906005986 */ /* 0x0003e2000c101508 */
[----:B------:R-:W-:Y:S01]  /*61750*/  ISETP.LT.AND P5, PT, R60, UR30, !P3 ;  /* 0x0000001e3c007c0c */ /* 0x000fe2000dfa1270 */
[----:B------:R-:W-:Y:S01]  /*61760*/  VIADD R8, R26, 0x3a ;  /* 0x0000003a1a087836 */ /* 0x000fe20000000000 */
[----:B------:R-:W-:Y:S01]  /*61770*/  ISETP.LT.AND P3, PT, R59, UR32, !P3 ;  /* 0x000000203b007c0c */ /* 0x000fe2000df61270 */
[----:B------:R-:W0:Y:S01]  /*61780*/  LDCU UR5, c[0x0][0x3b8] ;  /* 0x00007700ff0577ac */ /* 0x000e220008000800 */
[----:B-1----:R-:W-:-:S02]  /*61790*/  IMAD.WIDE R6, R10, 0x2, R16 ;  /* 0x000000020a067825 */ /* 0x002fc400078e0210 */
[----:B------:R-:W-:Y:S01]  /*617a0*/  ISETP.GE.AND P2, PT, R8, UR17, PT ;  /* 0x0000001108007c0c */ /* 0x000fe2000bf46270 */
[----:B------:R-:W1:Y:S01]  /*617b0*/  LDCU UR17, c[0x0][0x398] ;  /* 0x00007300ff1177ac */ /* 0x000e620008000800 */
[----:B------:R-:W-:Y:S01]  /*617c0*/  IMAD.WIDE R8, R10, 0x2, R18 ;  /* 0x000000020a087825 */ /* 0x000fe200078e0212 */
[----:B---3--:R-:W-:Y:S01]  /*617d0*/  PRMT R11, R58, 0x7632, R11 ;  /* 0x000076323a0b7816 */ /* 0x008fe2000000000b */
[----:B------:R3:W-:Y:S04]  /*617e0*/  @P6 STG.E.U16 desc[UR8][R4.64], R58 ;  /* 0x0000003a04006986 */ /* 0x0007e8000c101508 */
[----:B------:R0:W-:Y:S04]  /*617f0*/  @P4 STG.E.U16 desc[UR8][R6.64], R11 ;  /* 0x0000000b06004986 */ /* 0x0001e8000c101508 */
[----:B------:R0:W1:Y:S01]  /*61800*/  LDS.128 R4, [R0] ;  /* 0x0000000000047984 */ /* 0x0000620000000c00 */
[----:B------:R-:W-:Y:S01]  /*61810*/  ISETP.LT.AND P4, PT, R55, UR18, !P1 ;  /* 0x0000001237007c0c */ /* 0x000fe2000cf81270 */
[----:B------:R-:W1:Y:S02]  /*61820*/  LDCU UR18, c[0x0][0x398] ;  /* 0x00007300ff1277ac */ /* 0x000e640008000800 */
[----:B---3--:R-:W3:Y:S01]  /*61830*/  LDL.LU R58, [R1+0x264] ;  /* 0x00026400013a7983 */ /* 0x008ee20000300800 */
[----:B0-----:R-:W-:Y:S01]  /*61840*/  IMAD.WIDE R10, R10, 0x2, R40 ;  /* 0x000000020a0a7825 */ /* 0x001fe200078e0228 */
[----:B------:R-:W-:-:S02]  /*61850*/  PRMT R0, R32, 0x7632, R0 ;  /* 0x0000763220007816 */ /* 0x000fc40000000000 */
[----:B------:R0:W-:Y:S01]  /*61860*/  @P5 STG.E.U16 desc[UR8][R8.64], R32 ;  /* 0x0000002008005986 */ /* 0x0001e2000c101508 */
[----:B------:R-:W-:Y:S01]  /*61870*/  ISETP.LT.AND P5, PT, R39, UR19, !P1 ;  /* 0x0000001327007c0c */ /* 0x000fe2000cfa1270 */
[----:B------:R-:W1:Y:S02]  /*61880*/  LDCU UR19, c[0x0][0x398] ;  /* 0x00007300ff1377ac */ /* 0x000e640008000800 */
[----:B------:R0:W-:Y:S01]  /*61890*/  @P3 STG.E.U16 desc[UR8][R10.64], R0 ;  /* 0x000000000a003986 */ /* 0x0001e2000c101508 */
[----:B------:R-:W-:Y:S02]  /*618a0*/  ISETP.LT.AND P3, PT, R27, UR23, !P1 ;  /* 0x000000171b007c0c */ /* 0x000fe4000cf61270 */
[----:B------:R-:W-:Y:S01]  /*618b0*/  ISETP.LT.AND P6, PT, R35, UR24, !P1 ;  /* 0x0000001823007c0c */ /* 0x000fe2000cfc1270 */
[----:B0-----:R-:W-:-:S05]  /*618c0*/  IMAD.WIDE R8, R14, 0x2, R42 ;  /* 0x000000020e087825 */ /* 0x001fca00078e022a */
[----:B------:R0:W-:Y:S01]  /*618d0*/  @P4 STG.E.U16 desc[UR8][R8.64], R28 ;  /* 0x0000001c08004986 */ /* 0x0001e2000c101508 */
[----:B------:R-:W-:Y:S01]  /*618e0*/  ISETP.LT.AND P4, PT, R31, UR22, !P1 ;  /* 0x000000161f007c0c */ /* 0x000fe2000cf81270 */
[C---:B------:R-:W-:Y:S01]  /*618f0*/  IMAD.WIDE R10, R14.reuse, 0x2, R46 ;  /* 0x000000020e0a7825 */ /* 0x040fe200078e022e */
[----:B------:R-:W1:Y:S03]  /*61900*/  LDCU UR22, c[0x0][0x398] ;  /* 0x00007300ff1677ac */ /* 0x000e660008000800 */
[----:B0-----:R-:W-:-:S05]  /*61910*/  IMAD.WIDE R8, R14, 0x2, R44 ;  /* 0x000000020e087825 */ /* 0x001fca00078e022c */
[----:B------:R0:W-:Y:S01]  /*61920*/  @P5 STG.E.U16 desc[UR8][R8.64], R15 ;  /* 0x0000000f08005986 */ /* 0x0001e2000c101508 */
[----:B------:R-:W-:-:S03]  /*61930*/  ISETP.LT.AND P5, PT, R61, UR25, !P1 ;  /* 0x000000193d007c0c */ /* 0x000fc6000cfa1270 */
[----:B------:R1:W-:Y:S04]  /*61940*/  @P3 STG.E.U16 desc[UR8][R10.64], R24 ;  /* 0x000000180a003986 */ /* 0x0003e8000c101508 */
[----:B------:R1:W-:Y:S01]  /*61950*/  @P6 STG.E.U16 desc[UR8][R12.64], R20 ;  /* 0x000000140c006986 */ /* 0x0003e2000c101508 */
[----:B------:R-:W-:Y:S01]  /*61960*/  ISETP.LT.AND P6, PT, R60, UR28, !P1 ;  /* 0x0000001c3c007c0c */ /* 0x000fe2000cfc1270 */
[----:B0-----:R-:W-:Y:S01]  /*61970*/  IMAD.WIDE R8, R14, 0x2, R2 ;  /* 0x000000020e087825 */ /* 0x001fe200078e0202 */
[----:B------:R-:W-:Y:S01]  /*61980*/  ISETP.LT.AND P1, PT, R59, UR14, !P1 ;  /* 0x0000000e3b007c0c */ /* 0x000fe2000cf21270 */
[----:B------:R-:W0:Y:S02]  /*61990*/  LDCU UR14, c[0x0][0x398] ;  /* 0x00007300ff0e77ac */ /* 0x000e240008000800 */
[----:B------:R-:W-:Y:S01]  /*619a0*/  VIADD R0, R26, 0x3b ;  /* 0x0000003b1a007836 */ /* 0x000fe20000000000 */
[----:B------:R4:W-:Y:S01]  /*619b0*/  @P4 STG.E.U16 desc[UR8][R8.64], R36 ;  /* 0x0000002408004986 */ /* 0x0009e2000c101508 */
[----:B-1----:R-:W-:Y:S01]  /*619c0*/  IMAD.WIDE R10, R14, 0x2, R16 ;  /* 0x000000020e0a7825 */ /* 0x002fe200078e0210 */
[----:B------:R-:W-:-:S02]  /*619d0*/  PRMT R13, R36, 0x7632, R13 ;  /* 0x00007632240d7816 */ /* 0x000fc4000000000d */
[----:B------:R-:W-:Y:S01]  /*619e0*/  ISETP.LT.AND P4, PT, R55, UR20, !P2 ;  /* 0x0000001437007c0c */ /* 0x000fe2000d781270 */
[----:B------:R-:W1:Y:S01]  /*619f0*/  LDCU UR20, c[0x0][0x398] ;  /* 0x00007300ff1477ac */ /* 0x000e620008000800 */
[----:B------:R-:W-:Y:S01]  /*61a00*/  ISETP.GE.AND P3, PT, R0, UR15, PT ;  /* 0x0000000f00007c0c */ /* 0x000fe2000bf66270 */
[----:B------:R0:W-:Y:S01]  /*61a10*/  @P5 STG.E.U16 desc[UR8][R10.64], R13 ;  /* 0x0000000d0a005986 */ /* 0x0001e2000c101508 */
[C---:B----4-:R-:W-:Y:S02]  /*61a20*/  VIADD R0, R14.reuse, UR6 ;  /* 0x000000060e007c36 */ /* 0x050fe40008000000 */
[C---:B------:R-:W-:Y:S01]  /*61a30*/  IMAD.WIDE R8, R14.reuse, 0x2, R18 ;  /* 0x000000020e087825 */ /* 0x040fe200078e0212 */
[----:B------:R-:W-:Y:S01]  /*61a40*/  ISETP.LT.AND P5, PT, R39, UR16, !P2 ;  /* 0x0000001027007c0c */ /* 0x000fe2000d7a1270 */
[----:B------:R-:W4:Y:S02]  /*61a50*/  LDCU UR15, c[0x0][0x398] ;  /* 0x00007300ff0f77ac */ /* 0x000f240008000800 */
[----:B------:R-:W-:Y:S01]  /*61a60*/  IMAD.WIDE R14, R14, 0x2, R40 ;  /* 0x000000020e0e7825 */ /* 0x000fe200078e0228 */
[----:B------:R1:W-:Y:S01]  /*61a70*/  @P6 STG.E.U16 desc[UR8][R8.64], R4 ;  /* 0x0000000408006986 */ /* 0x0003e2000c101508 */
[----:B------:R-:W2:Y:S01]  /*61a80*/  LDCU UR16, c[0x0][0x398] ;  /* 0x00007300ff1077ac */ /* 0x000ea20008000800 */
[----:B0-----:R-:W-:Y:S01]  /*61a90*/  PRMT R11, R4, 0x7632, R11 ;  /* 0x00007632040b7816 */ /* 0x001fe2000000000b */
[----:B------:R-:W0:Y:S04]  /*61aa0*/  LDCU UR6, c[0x0][0x3b8] ;  /* 0x00007700ff0677ac */ /* 0x000e280008000800 */
[----:B------:R0:W-:Y:S01]  /*61ab0*/  @P1 STG.E.U16 desc[UR8][R14.64], R11 ;  /* 0x0000000b0e001986 */ /* 0x0001e2000c101508 */
[----:B------:R-:W-:Y:S01]  /*61ac0*/  ISETP.LT.AND P1, PT, R27, UR21, !P2 ;  /* 0x000000151b007c0c */ /* 0x000fe2000d721270 */
[----:B------:R-:W-:-:S04]  /*61ad0*/  IMAD.WIDE R12, R0, 0x2, R48 ;  /* 0x00000002000c7825 */ /* 0x000fc800078e0230 */
[C---:B-1----:R-:W-:Y:S01]  /*61ae0*/  IMAD.WIDE R8, R0.reuse, 0x2, R42 ;  /* 0x0000000200087825 */ /* 0x042fe200078e022a */
[----:B------:R-:W-:Y:S01]  /*61af0*/  ISETP.LT.AND P6, PT, R35, UR17, !P2 ;  /* 0x0000001123007c0c */ /* 0x000fe2000d7c1270 */
[----:B------:R-:W1:Y:S02]  /*61b00*/  LDCU UR17, c[0x0][0x398] ;  /* 0x00007300ff1177ac */ /* 0x000e640008000800 */
[----:B0-----:R-:W-:Y:S01]  /*61b10*/  IMAD.WIDE R10, R0, 0x2, R46 ;  /* 0x00000002000a7825 */ /* 0x001fe200078e022e */
[----:B------:R-:W0:Y:S01]  /*61b20*/  LDCU UR21, c[0x0][0x398] ;  /* 0x00007300ff1577ac */ /* 0x000e220008000800 */
[----:B------:R0:W-:Y:S01]  /*61b30*/  @P4 STG.E.U16 desc[UR8][R8.64], R56 ;  /* 0x0000003808004986 */ /* 0x0001e2000c101508 */
[----:B------:R-:W-:-:S03]  /*61b40*/  PRMT R15, R56, 0x7632, R15 ;  /* 0x00007632380f7816 */ /* 0x000fc6000000000f */
[----:B0-----:R-:W4:Y:S01]  /*61b50*/  LDL.LU R56, [R1+0x2a8] ;  /* 0x0002a80001387983 */ /* 0x001f220000300800 */
[----:B------:R-:W-:-:S05]  /*61b60*/  IMAD.WIDE R8, R0, 0x2, R44 ;  /* 0x0000000200087825 */ /* 0x000fca00078e022c */
[----:B------:R-:W-:Y:S01]  /*61b70*/  @P5 STG.E.U16 desc[UR8][R8.64], R15 ;  /* 0x0000000f08005986 */ /* 0x000fe2000c101508 */
[----:B--2---:R-:W-:-:S03]  /*61b80*/  PRMT R14, R57, 0x7632, R14 ;  /* 0x00007632390e7816 */ /* 0x004fc6000000000e */
[----:B------:R0:W-:Y:S04]  /*61b90*/  @P1 STG.E.U16 desc[UR8][R10.64], R57 ;  /* 0x000000390a001986 */ /* 0x0001e8000c101508 */
[----:B0-----:R-:W2:Y:S01]  /*61ba0*/  LDL.LU R57, [R1+0x298] ;  /* 0x0002980001397983 */ /* 0x001ea20000300800 */
[----:B------:R-:W-:Y:S02]  /*61bb0*/  ISETP.LT.AND P4, PT, R31, UR26, !P2 ;  /* 0x0000001a1f007c0c */ /* 0x000fe4000d781270 */
[----:B------:R-:W-:Y:S01]  /*61bc0*/  ISETP.LT.AND P5, PT, R61, UR12, !P2 ;  /* 0x0000000c3d007c0c */ /* 0x000fe2000d7a1270 */
[----:B------:R3:W-:Y:S01]  /*61bd0*/  @P6 STG.E.U16 desc[UR8][R12.64], R14 ;  /* 0x0000000e0c006986 */ /* 0x0007e2000c101508 */
[----:B------:R-:W-:Y:S01]  /*61be0*/  IMAD.WIDE R8, R0, 0x2, R2 ;  /* 0x0000000200087825 */ /* 0x000fe200078e0202 */
[----:B------:R-:W-:Y:S01]  /*61bf0*/  ISETP.LT.AND P6, PT, R60, UR18, !P2 ;  /* 0x000000123c007c0c */ /* 0x000fe2000d7c1270 */
[----:B------:R-:W0:Y:S01]  /*61c00*/  LDCU UR12, c[0x0][0x398] ;  /* 0x00007300ff0c77ac */ /* 0x000e220008000800 */
[----:B------:R-:W-:Y:S01]  /*61c10*/  ISETP.LT.AND P2, PT, R59, UR19, !P2 ;  /* 0x000000133b007c0c */ /* 0x000fe2000d741270 */
[----:B------:R-:W-:-:S04]  /*61c20*/  IMAD.WIDE R10, R0, 0x2, R16 ;  /* 0x00000002000a7825 */ /* 0x000fc800078e0210 */
[----:B------:R-:W-:Y:S02]  /*61c30*/  VIADD R4, R26, 0x3c ;  /* 0x0000003c1a047836 */ /* 0x000fe40000000000 */
[----:B------:R-:W-:Y:S01]  /*61c40*/  VIADD R15, R0, UR5 ;  /* 0x00000005000f7c36 */ /* 0x000fe20008000000 */
[----:B------:R-:W0:Y:S02]  /*61c50*/  LDCU UR5, c[0x0][0x398] ;  /* 0x00007300ff0577ac */ /* 0x000e240008000800 */
[----:B------:R-:W-:Y:S01]  /*61c60*/  ISETP.GE.AND P1, PT, R4, UR13, PT ;  /* 0x0000000d04007c0c */ /* 0x000fe2000bf26270 */
[----:B------:R-:W0:Y:S01]  /*61c70*/  LDCU UR13, c[0x0][0x398] ;  /* 0x00007300ff0d77ac */ /* 0x000e220008000800 */
[----:B------:R-:W-:Y:S02]  /*61c80*/  PRMT R4, R29, 0x7632, R4 ;  /* 0x000076321d047816 */ /* 0x000fe40000000004 */
[----:B---3--:R-:W-:Y:S01]  /*61c90*/  PRMT R13, R58, 0x7632, R13 ;  /* 0x000076323a0d7816 */ /* 0x008fe2000000000d */
[----:B------:R3:W-:Y:S01]  /*61ca0*/  @P4 STG.E.U16 desc[UR8][R8.64], R58 ;  /* 0x0000003a08004986 */ /* 0x0007e2000c101508 */
[----:B------:R-:W-:-:S03]  /*61cb0*/  ISETP.LT.AND P4, PT, R55, UR22, !P3 ;  /* 0x0000001637007c0c */ /* 0x000fc6000df81270 */
[----:B------:R0:W-:Y:S01]  /*61cc0*/  @P5 STG.E.U16 desc[UR8][R10.64], R13 ;  /* 0x0000000d0a005986 */ /* 0x0001e2000c101508 */
[----:B------:R-:W-:Y:S01]  /*61cd0*/  ISETP.LT.AND P5, PT, R39, UR14, !P3 ;  /* 0x0000000e27007c0c */ /* 0x000fe2000dfa1270 */
[----:B------:R-:W-:Y:S01]  /*61ce0*/  IMAD.WIDE R22, R15, 0x2, R2 ;  /* 0x000000020f167825 */ /* 0x000fe200078e0202 */
[----:B------:R-:W1:Y:S03]  /*61cf0*/  LDCU UR14, c[0x0][0x398] ;  /* 0x00007300ff0e77ac */ /* 0x000e660008000800 */
[C---:B---3--:R-:W-:Y:S01]  /*61d00*/  IMAD.WIDE R8, R0.reuse, 0x2, R18 ;  /* 0x0000000200087825 */ /* 0x048fe200078e0212 */
[----:B------:R-:W3:Y:S03]  /*61d10*/  LDL.LU R58, [R1+0x268] ;  /* 0x00026800013a7983 */ /* 0x000ee60000300800 */
[----:B0-----:R-:W-:Y:S01]  /*61d20*/  IMAD.WIDE R10, R0, 0x2, R40 ;  /* 0x00000002000a7825 */ /* 0x001fe200078e0228 */
[----:B------:R-:W-:Y:S01]  /*61d30*/  PRMT R0, R33, 0x7632, R0 ;  /* 0x0000763221007816 */ /* 0x000fe20000000000 */
[----:B------:R0:W-:Y:S01]  /*61d40*/  @P6 STG.E.U16 desc[UR8][R8.64], R33 ;  /* 0x0000002108006986 */ /* 0x0001e2000c101508 */
[----:B------:R-:W-:-:S03]  /*61d50*/  ISETP.LT.AND P6, PT, R35, UR20, !P3 ;  /* 0x0000001423007c0c */ /* 0x000fc6000dfc1270 */
[----:B------:R1:W-:Y:S01]  /*61d60*/  @P2 STG.E.U16 desc[UR8][R10.64], R0 ;  /* 0x000000000a002986 */ /* 0x0003e2000c101508 */
[----:B----4-:R-:W-:Y:S01]  /*61d70*/  ISETP.LT.AND P2, PT, R27, UR15, !P3 ;  /* 0x0000000f1b007c0c */ /* 0x010fe2000df41270 */
[C---:B------:R-:W-:Y:S01]  /*61d80*/  IMAD.WIDE R12, R15.reuse, 0x2, R48 ;  /* 0x000000020f0c7825 */ /* 0x040fe200078e0230 */
[----:B------:R-:W4:Y:S03]  /*61d90*/  LDCU UR15, c[0x0][0x398] ;  /* 0x00007300ff0f77ac */ /* 0x000f260008000800 */
[----:B0-----:R-:W-:-:S05]  /*61da0*/  IMAD.WIDE R8, R15, 0x2, R42 ;  /* 0x000000020f087825 */ /* 0x001fca00078e022a */
[----:B------:R0:W-:Y:S01]  /*61db0*/  @P4 STG.E.U16 desc[UR8][R8.64], R29 ;  /* 0x0000001d08004986 */ /* 0x0001e2000c101508 */
[----:B------:R-:W-:Y:S01]  /*61dc0*/  ISETP.LT.AND P4, PT, R31, UR16, !P3 ;  /* 0x000000101f007c0c */ /* 0x000fe2000df81270 */
[----:B-1----:R-:W-:Y:S01]  /*61dd0*/  IMAD.WIDE R10, R15, 0x2, R46 ;  /* 0x000000020f0a7825 */ /* 0x002fe200078e022e */
[----:B------:R-:W-:Y:S01]  /*61de0*/  PRMT R0, R25, 0x7632, R0 ;  /* 0x0000763219007816 */ /* 0x000fe20000000000 */
[----:B------:R-:W1:Y:S02]  /*61df0*/  LDCU UR16, c[0x0][0x398] ;  /* 0x00007300ff1077ac */ /* 0x000e640008000800 */
[----:B0-----:R-:W-:-:S05]  /*61e00*/  IMAD.WIDE R8, R15, 0x2, R44 ;  /* 0x000000020f087825 */ /* 0x001fca00078e022c */
[----:B------:R0:W-:Y:S01]  /*61e10*/  @P5 STG.E.U16 desc[UR8][R8.64], R4 ;  /* 0x0000000408005986 */ /* 0x0001e2000c101508 */
[----:B------:R-:W-:Y:S01]  /*61e20*/  ISETP.LT.AND P5, PT, R61, UR17, !P3 ;  /* 0x000000113d007c0c */ /* 0x000fe2000dfa1270 */
[----:B------:R-:W-:Y:S01]  /*61e30*/  IMAD.WIDE R20, R15, 0x2, R16 ;  /* 0x000000020f147825 */ /* 0x000fe200078e0210 */
[----:B------:R-:W1:Y:S01]  /*61e40*/  LDCU UR17, c[0x0][0x398] ;  /* 0x00007300ff1177ac */ /* 0x000e620008000800 */
[----:B------:R0:W-:Y:S01]  /*61e50*/  @P2 STG.E.U16 desc[UR8][R10.64], R25 ;  /* 0x000000190a002986 */ /* 0x0001e2000c101508 */
[----:B------:R-:W-:Y:S01]  /*61e60*/  ISETP.LT.AND P2, PT, R59, UR12, !P3 ;  /* 0x0000000c3b007c0c */ /* 0x000fe2000df41270 */
[----:B------:R-:W1:Y:S02]  /*61e70*/  LDCU UR12, c[0x0][0x398] ;  /* 0x00007300ff0c77ac */ /* 0x000e640008000800 */
[----:B------:R0:W-:Y:S01]  /*61e80*/  @P6 STG.E.U16 desc[UR8][R12.64], R0 ;  /* 0x000000000c006986 */ /* 0x0001e2000c101508 */
[----:B------:R-:W-:-:S03]  /*61e90*/  ISETP.LT.AND P6, PT, R60, UR21, !P3 ;  /* 0x000000153c007c0c */ /* 0x000fc6000dfc1270 */
[----:B------:R-:W-:Y:S01]  /*61ea0*/  @P4 STG.E.U16 desc[UR8][R22.64], R37 ;  /* 0x0000002516004986 */ /* 0x000fe2000c101508 */
[----:B0-----:R-:W-:Y:S02]  /*61eb0*/  PRMT R9, R37, 0x7632, R9 ;  /* 0x0000763225097816 */ /* 0x001fe40000000009 */
[----:B------:R-:W-:Y:S01]  /*61ec0*/  ISETP.LT.AND P4, PT, R55, UR13, !P1 ;  /* 0x0000000d37007c0c */ /* 0x000fe2000cf81270 */
[----:B------:R-:W-:Y:S01]  /*61ed0*/  VIADD R11, R15, UR6 ;  /* 0x000000060f0b7c36 */ /* 0x000fe20008000000 */
[----:B------:R-:W-:Y:S01]  /*61ee0*/  PRMT R4, R5, 0x7632, R4 ;  /* 0x0000763205047816 */ /* 0x000fe20000000004 */
[----:B------:R0:W-:Y:S01]  /*61ef0*/  @P5 STG.E.U16 desc[UR8][R20.64], R9 ;  /* 0x0000000914005986 */ /* 0x0001e2000c101508 */
[----:B------:R-:W-:Y:S01]  /*61f00*/  IMAD.WIDE R12, R15, 0x2, R40 ;  /* 0x000000020f0c7825 */ /* 0x000fe200078e0228 */
[----:B------:R-:W-:Y:S01]  /*61f10*/  ISETP.LT.AND P3, PT, R39, UR5, !P1 ;  /* 0x0000000527007c0c */ /* 0x000fe2000cf61270 */
[----:B------:R-:W1:Y:S02]  /*61f20*/  LDCU UR6, c[0x0][0x398] ;  /* 0x00007300ff0677ac */ /* 0x000e640008000800 */
[----:B------:R-:W-:Y:S01]  /*61f30*/  VIADD R0, R26, 0x3d ;  /* 0x0000003d1a007836 */ /* 0x000fe20000000000 */
[----:B------:R-:W1:Y:S01]  /*61f40*/  LDCU UR13, c[0x0][0x398] ;  /* 0x00007300ff0d77ac */ /* 0x000e620008000800 */
[----:B0-----:R-:W-:Y:S01]  /*61f50*/  IMAD.WIDE R8, R15, 0x2, R18 ;  /* 0x000000020f087825 */ /* 0x001fe200078e0212 */
[----:B----4-:R-:W-:Y:S01]  /*61f60*/  ISETP.LT.AND P5, PT, R35, UR15, !P1 ;  /* 0x0000000f23007c0c */ /* 0x010fe2000cfa1270 */
[----:B------:R-:W0:Y:S02]  /*61f70*/  LDCU UR5, c[0x0][0x3b8] ;  /* 0x00007700ff0577ac */ /* 0x000e240008000800 */
[C---:B------:R-:W-:Y:S01]  /*61f80*/  IMAD.WIDE R14, R11.reuse, 0x2, R42 ;  /* 0x000000020b0e7825 */ /* 0x040fe200078e022a */
[----:B------:R4:W-:Y:S01]  /*61f90*/  @P6 STG.E.U16 desc[UR8][R8.64], R5 ;  /* 0x0000000508006986 */ /* 0x0009e2000c101508 */
[----:B------:R-:W0:Y:S03]  /*61fa0*/  LDCU UR15, c[0x0][0x398] ;  /* 0x00007300ff0f77ac */ /* 0x000e260008000800 */
[----:B------:R1:W-:Y:S01]  /*61fb0*/  @P2 STG.E.U16 desc[UR8][R12.64], R4 ;  /* 0x000000040c002986 */ /* 0x0003e2000c101508 */
[C---:B------:R-:W-:Y:S01]  /*61fc0*/  IMAD.WIDE R20, R11.reuse, 0x2, R44 ;  /* 0x000000020b147825 */ /* 0x040fe200078e022c */
[----:B------:R-:W-:Y:S01]  /*61fd0*/  ISETP.GE.AND P2, PT, R0, UR11, PT ;  /* 0x0000000b00007c0c */ /* 0x000fe2000bf46270 */
[----:B------:R-:W0:Y:S02]  /*61fe0*/  LDCU UR11, c[0x0][0x398] ;  /* 0x00007300ff0b77ac */ /* 0x000e240008000800 */
[----:B----4-:R-:W-:-:S04]  /*61ff0*/  IMAD.WIDE R8, R11, 0x2, R48 ;  /* 0x000000020b087825 */ /* 0x010fc800078e0230 */
[----:B-1----:R-:W-:Y:S01]  /*62000*/  IMAD.WIDE R4, R11, 0x2, R46 ;  /* 0x000000020b047825 */ /* 0x002fe200078e022e */
[----:B------:R-:W-:Y:S01]  /*62010*/  @P4 STG.E.U16 desc[UR8][R14.64], R56 ;  /* 0x000000380e004986 */ /* 0x000fe2000c101508 */
[----:B------:R-:W-:Y:S01]  /*62020*/  ISETP.LT.AND P4, PT, R27, UR14, !P1 ;  /* 0x0000000e1b007c0c */ /* 0x000fe2000cf81270 */
[----:B------:R-:W1:Y:S01]  /*62030*/  LDCU UR14, c[0x0][0x398] ;  /* 0x00007300ff0e77ac */ /* 0x000e620008000800 */
[----:B------:R-:W-:-:S05]  /*62040*/  PRMT R10, R56, 0x7632, R10 ;  /* 0x00007632380a7816 */ /* 0x000fca000000000a */
[----:B------:R-:W-:Y:S01]  /*62050*/  @P3 STG.E.U16 desc[UR8][R20.64], R10 ;  /* 0x0000000a14003986 */ /* 0x000fe2000c101508 */
[----:B--2---:R-:W-:-:S05]  /*62060*/  PRMT R0, R57, 0x7632, R0 ;  /* 0x0000763239007816 */ /* 0x004fca0000000000 */
[----:B------:R-:W-:Y:S04]  /*62070*/  @P4 STG.E.U16 desc[UR8][R4.64], R57 ;  /* 0x0000003904004986 */ /* 0x000fe8000c101508 */
[----:B------:R2:W-:Y:S02]  /*62080*/  @P5 STG.E.U16 desc[UR8][R8.64], R0 ;  /* 0x0000000008005986 */ /* 0x0005e4000c101508 */
[----:B--2---:R-:W-:Y:S02]  /*62090*/  VIADD R0, R26, 0x3e ;  /* 0x0000003e1a007836 */ /* 0x004fe40000000000 */
[----:B------:R-:W2:Y:S04]  /*620a0*/  LDL.LU R26, [R1+0x2388] ;  /* 0x00238800011a7983 */ /* 0x000ea80000300800 */
[----:B------:R-:W4:Y:S04]  /*620b0*/  LDL.LU R56, [R1+0x2ac] ;  /* 0x0002ac0001387983 */ /* 0x000f280000300800 */
[----:B------:R-:W4:Y:S01]  /*620c0*/  LDL.LU R57, [R1+0x29c] ;  /* 0x00029c0001397983 */ /* 0x000f220000300800 */
[----:B------:R-:W-:-:S02]  /*620d0*/  ISETP.LT.AND P6, PT, R31, UR16, !P1 ;  /* 0x000000101f007c0c */ /* 0x000fc4000cfc1270 */
[----:B------:R-:W-:Y:S01]  /*620e0*/  ISETP.LT.AND P3, PT, R61, UR17, !P1 ;  /* 0x000000113d007c0c */ /* 0x000fe2000cf61270 */
[----:B------:R-:W-:Y:S01]  /*620f0*/  IMAD.WIDE R12, R11, 0x2, R2 ;  /* 0x000000020b0c7825 */ /* 0x000fe200078e0202 */
[----:B------:R-:W-:Y:S01]  /*62100*/  ISETP.LT.AND P4, PT, R60, UR12, !P1 ;  /* 0x0000000c3c007c0c */ /* 0x000fe2000cf81270 */
[----:B------:R-:W1:Y:S01]  /*62110*/  LDCU UR12, c[0x0][0x398] ;  /* 0x00007300ff0c77ac */ /* 0x000e620008000800 */
[----:B------:R-:W-:Y:S01]  /*62120*/  ISETP.LT.AND P1, PT, R59, UR6, !P1 ;  /* 0x000000063b007c0c */ /* 0x000fe2000cf21270 */
[----:B------:R-:W-:Y:S01]  /*62130*/  IMAD.WIDE R14, R11, 0x2, R16 ;  /* 0x000000020b0e7825 */ /* 0x000fe200078e0210 */
[----:B------:R-:W-:Y:S01]  /*62140*/  ISETP.LT.AND P5, PT, R55, UR13, !P2 ;  /* 0x0000000d37007c0c */ /* 0x000fe2000d7a1270 */
[----:B------:R-:W1:Y:S01]  /*62150*/  LDCU UR6, c[0x0][0x398] ;  /* 0x00007300ff0677ac */ /* 0x000e620008000800 */
[----:B------:R-:W-:Y:S01]  /*62160*/  PRMT R4, R34, 0x7632, R4 ;  /* 0x0000763222047816 */ /* 0x000fe20000000004 */
[C---:B------:R-:W-:Y:S01]  /*62170*/  IMAD.WIDE R20, R11.reuse, 0x2, R18 ;  /* 0x000000020b147825 */ /* 0x040fe200078e0212 */
[----:B------:R-:W1:Y:S03]  /*62180*/  LDCU UR13, c[0x0][0x398] ;  /* 0x00007300ff0d77ac */ /* 0x000e660008000800 */
[----:B0-----:R-:W-:Y:S01]  /*62190*/  VIADD R5, R11, UR5 ;  /* 0x000000050b057c36 */ /* 0x001fe20008000000 */
[----:B------:R-:W0:Y:S01]  /*621a0*/  LDCU UR16, c[0x0][0x398] ;  /* 0x00007300ff1077ac */ /* 0x000e220008000800 */
[----:B------:R-:W0:Y:S01]  /*621b0*/  LDCU UR5, c[0x0][0x3b8] ;  /* 0x00007700ff0577ac */ /* 0x000e220008000800 */
[----:B---3--:R-:W-:Y:S01]  /*621c0*/  PRMT R9, R58, 0x7632, R9 ;  /* 0x000076323a097816 */ /* 0x008fe20000000009 */
[----:B------:R3:W-:Y:S04]  /*621d0*/  @P6 STG.E.U16 desc[UR8][R12.64], R58 ;  /* 0x0000003a0c006986 */ /* 0x0007e8000c101508 */
[----:B------:R0:W-:Y:S01]  /*621e0*/  @P3 STG.E.U16 desc[UR8][R14.64], R9 ;  /* 0x000000090e003986 */ /* 0x0001e2000c101508 */
[----:B-1----:R-:W-:-:S03]  /*621f0*/  ISETP.LT.AND P3, PT, R39, UR14, !P2 ;  /* 0x0000000e27007c0c */ /* 0x002fc6000d761270 */
[----:B------:R-:W-:Y:S04]  /*62200*/  @P4 STG.E.U16 desc[UR8][R20.64], R34 ;  /* 0x0000002214004986 */ /* 0x000fe8000c101508 */
[----:B---3--:R-:W3:Y:S01]  /*62210*/  LDL.LU R58, [R1+0x26c] ;  /* 0x00026c00013a7983 */ /* 0x008ee20000300800 */
[----:B0-----:R-:W-:-:S04]  /*62220*/  IMAD.WIDE R8, R11, 0x2, R40 ;  /* 0x000000020b087825 */ /* 0x001fc800078e0228 */
[----:B------:R-:W-:Y:S01]  /*62230*/  IMAD.WIDE R10, R5, 0x2, R42 ;  /* 0x00000002050a7825 */ /* 0x000fe200078e022a */
[----:B------:R0:W-:Y:S01]  /*62240*/  @P1 STG.E.U16 desc[UR8][R8.64], R4 ;  /* 0x0000000408001986 */ /* 0x0001e2000c101508 */
[----:B------:R-:W-:Y:S01]  /*62250*/  ISETP.GE.AND P1, PT, R0, UR7, PT ;  /* 0x0000000700007c0c */ /* 0x000fe2000bf26270 */
[----:B------:R-:W1:Y:S01]  /*62260*/  LDCU UR7, c[0x0][0x398] ;  /* 0x00007300ff0777ac */ /* 0x000e620008000800 */
[----:B------:R-:W-:Y:S01]  /*62270*/  ISETP.LT.AND P4, PT, R27, UR11, !P2 ;  /* 0x0000000b1b007c0c */ /* 0x000fe2000d781270 */
[----:B------:R1:W-:Y:S01]  /*62280*/  @P5 STG.E.U16 desc[UR8][R10.64], R30 ;  /* 0x0000001e0a005986 */ /* 0x0003e2000c101508 */
[----:B------:R-:W-:Y:S01]  /*62290*/  ISETP.LT.AND P5, PT, R35, UR12, !P2 ;  /* 0x0000000c23007c0c */ /* 0x000fe2000d7a1270 */
[----:B------:R-:W-:Y:S01]  /*622a0*/  IMAD.WIDE R12, R5, 0x2, R44 ;  /* 0x00000002050c7825 */ /* 0x000fe200078e022c */
[----:B------:R-:W-:Y:S01]  /*622b0*/  ISETP.LT.AND P6, PT, R31, UR15, !P2 ;  /* 0x0000000f1f007c0c */ /* 0x000fe2000d7c1270 */
[----:B------:R-:W2:Y:S01]  /*622c0*/  LDCU UR11, c[0x0][0x398] ;  /* 0x00007300ff0b77ac */ /* 0x000ea20008000800 */
[----:B0-----:R-:W-:Y:S01]  /*622d0*/  PRMT R9, R30, 0x7632, R9 ;  /* 0x000076321e097816 */ /* 0x001fe20000000009 */
[C---:B------:R-:W-:Y:S01]  /*622e0*/  IMAD.WIDE R14, R5.reuse, 0x2, R46 ;  /* 0x00000002050e7825 */ /* 0x040fe200078e022e */
[----:B------:R-:W-:Y:S01]  /*622f0*/  PRMT R0, R38, 0x7632, R0 ;  /* 0x0000763226007816 */ /* 0x000fe20000000000 */
[----:B------:R-:W0:Y:S02]  /*62300*/  LDCU UR12, c[0x0][0x398] ;  /* 0x00007300ff0c77ac */ /* 0x000e240008000800 */
[----:B------:R0:W-:Y:S01]  /*62310*/  @P3 STG.E.U16 desc[UR8][R12.64], R9 ;  /* 0x000000090c003986 */ /* 0x0001e2000c101508 */
[----:B-1----:R-:W-:Y:S01]  /*62320*/  IMAD.WIDE R10, R5, 0x2, R2 ;  /* 0x00000002050a7825 */ /* 0x002fe200078e0202 */
[----:B------:R-:W-:Y:S01]  /*62330*/  ISETP.LT.AND P3, PT, R61, UR6, !P2 ;  /* 0x000000063d007c0c */ /* 0x000fe2000d761270 */
[----:B------:R-:W1:Y:S02]  /*62340*/  LDCU UR6, c[0x0][0x398] ;  /* 0x00007300ff0677ac */ /* 0x000e640008000800 */
[----:B0-----:R-:W-:-:S04]  /*62350*/  IMAD.WIDE R8, R5, 0x2, R48 ;  /* 0x0000000205087825 */ /* 0x001fc800078e0230 */
[----:B------:R-:W-:-:S04]  /*62360*/  IMAD.WIDE R12, R5, 0x2, R16 ;  /* 0x00000002050c7825 */ /* 0x000fc800078e0210 */
[----:B------:R-:W-:Y:S01]  /*62370*/  VIADD R21, R5, UR5 ;  /* 0x0000000505157c36 */ /* 0x000fe20008000000 */
[----:B------:R-:W0:Y:S01]  /*62380*/  LDCU UR5, c[0x0][0x398] ;  /* 0x00007300ff0577ac */ /* 0x000e220008000800 */
[----:B--2---:R-:W-:Y:S01]  /*62390*/  PRMT R4, R26, 0x7632, R4 ;  /* 0x000076321a047816 */ /* 0x004fe20000000004 */
[----:B------:R2:W-:Y:S01]  /*623a0*/  @P4 STG.E.U16 desc[UR8][R14.64], R26 ;  /* 0x0000001a0e004986 */ /* 0x0005e2000c101508 */
[----:B------:R-:W-:Y:S02]  /*623b0*/  ISETP.LT.AND P4, PT, R60, UR13, !P2 ;  /* 0x0000000d3c007c0c */ /* 0x000fe4000d781270 */
[----:B------:R-:W-:Y:S01]  /*623c0*/  ISETP.LT.AND P2, PT, R59, UR16, !P2 ;  /* 0x000000103b007c0c */ /* 0x000fe2000d741270 */
[----:B------:R0:W-:Y:S04]  /*623d0*/  @P5 STG.E.U16 desc[UR8][R8.64], R4 ;  /* 0x0000000408005986 */ /* 0x0001e8000c101508 */
[----:B------:R1:W-:Y:S01]  /*623e0*/  @P6 STG.E.U16 desc[UR8][R10.64], R38 ;  /* 0x000000260a006986 */ /* 0x0003e2000c101508 */
[----:B------:R-:W-:Y:S01]  /*623f0*/  ISETP.LT.AND P6, PT, R55, UR7, !P1 ;  /* 0x0000000737007c0c */ /* 0x000fe2000cfc1270 */
[----:B------:R-:W4:Y:S01]  /*62400*/  LDCU UR7, c[0x0][0x398] ;  /* 0x00007300ff0777ac */ /* 0x000f220008000800 */
[----:B--2---:R-:W-:Y:S01]  /*62410*/  IMAD.WIDE R14, R5, 0x2, R18 ;  /* 0x00000002050e7825 */ /* 0x004fe200078e0212 */
[----:B------:R2:W-:Y:S01]  /*62420*/  @P3 STG.E.U16 desc[UR8][R12.64], R0 ;  /* 0x000000000c003986 */ /* 0x0005e2000c101508 */
[----:B------:R-:W-:Y:S01]  /*62430*/  ISETP.LT.AND P3, PT, R39, UR4, !P0 ;  /* 0x0000000427007c0c */ /* 0x000fe2000c761270 */
[----:B------:R-:W2:Y:S01]  /*62440*/  LDCU UR4, c[0x0][0x398] ;  /* 0x00007300ff0477ac */ /* 0x000ea20008000800 */
[----:B0-----:R-:W-:Y:S01]  /*62450*/  IMAD.WIDE R4, R5, 0x2, R40 ;  /* 0x0000000205047825 */ /* 0x001fe200078e0228 */
[----:B-1----:R-:W-:-:S03]  /*62460*/  PRMT R11, R6, 0x7632, R11 ;  /* 0x00007632060b7816 */ /* 0x002fc6000000000b */
[----:B------:R-:W-:Y:S01]  /*62470*/  IMAD.WIDE R8, R21, 0x2, R42 ;  /* 0x0000000215087825 */ /* 0x000fe200078e022a */
[----:B------:R-:W-:Y:S01]  /*62480*/  @P4 STG.E.U16 desc[UR8][R14.64], R6 ;  /* 0x000000060e004986 */ /* 0x000fe2000c101508 */
[----:B------:R-:W-:-:S03]  /*62490*/  ISETP.LT.AND P4, PT, R39, UR6, !P1 ;  /* 0x0000000627007c0c */ /* 0x000fc6000cf81270 */
[----:B------:R0:W-:Y:S04]  /*624a0*/  @P2 STG.E.U16 desc[UR8][R4.64], R11 ;  /* 0x0000000b04002986 */ /* 0x0001e8000c101508 */
[----:B----4-:R-:W-:Y:S01]  /*624b0*/  @P6 STG.E.U16 desc[UR8][R8.64], R56 ;  /* 0x0000003808006986 */ /* 0x010fe2000c101508 */
[----:B------:R-:W-:Y:S01]  /*624c0*/  ISETP.LT.AND P6, PT, R27, UR11, !P1 ;  /* 0x0000000b1b007c0c */ /* 0x000fe2000cfc1270 */
[C---:B--2---:R-:W-:Y:S02]  /*624d0*/  IMAD.WIDE R12, R21.reuse, 0x2, R46 ;  /* 0x00000002150c7825 */ /* 0x044fe400078e022e */
[----:B------:R-:W2:Y:S01]  /*624e0*/  LDL.LU R39, [R1+0x2384] ;  /* 0x0023840001277983 */ /* 0x000ea20000300800 */
[----:B0-----:R-:W-:Y:S01]  /*624f0*/  PRMT R5, R56, 0x7632, R5 ;  /* 0x0000763238057816 */ /* 0x001fe20000000005 */
[----:B------:R-:W-:Y:S01]  /*62500*/  IMAD.WIDE R10, R21, 0x2, R44 ;  /* 0x00000002150a7825 */ /* 0x000fe200078e022c */
[----:B------:R-:W-:-:S02]  /*62510*/  ISETP.LT.AND P2, PT, R27, UR12, !P0 ;  /* 0x0000000c1b007c0c */ /* 0x000fc4000c741270 */
[----:B------:R-:W4:Y:S04]  /*62520*/  LDL.LU R27, [R1+0x2380] ;  /* 0x00238000011b7983 */ /* 0x000f280000300800 */
[----:B------:R0:W-:Y:S01]  /*62530*/  @P4 STG.E.U16 desc[UR8][R10.64], R5 ;  /* 0x000000050a004986 */ /* 0x0001e2000c101508 */
[C---:B------:R-:W-:Y:S01]  /*62540*/  ISETP.LT.AND P4, PT, R35.reuse, UR4, !P1 ;  /* 0x0000000423007c0c */ /* 0x040fe2000cf81270 */
[----:B------:R-:W1:Y:S02]  /*62550*/  LDCU UR4, c[0x0][0x398] ;  /* 0x00007300ff0477ac */ /* 0x000e640008000800 */
[----:B------:R-:W-:Y:S01]  /*62560*/  @P6 STG.E.U16 desc[UR8][R12.64], R57 ;  /* 0x000000390c006986 */ /* 0x000fe2000c101508 */
[----:B------:R-:W-:-:S03]  /*62570*/  ISETP.LT.AND P6, PT, R35, UR7, !P0 ;  /* 0x0000000723007c0c */ /* 0x000fc6000c7c1270 */
[----:B------:R-:W2:Y:S01]  /*62580*/  LDL.LU R35, [R1+0x237c] ;  /* 0x00237c0001237983 */ /* 0x000ea20000300800 */
[----:B------:R-:W-:Y:S01]  /*62590*/  PRMT R0, R57, 0x7632, R0 ;  /* 0x0000763239007816 */ /* 0x000fe20000000000 */
[----:B0-----:R-:W-:-:S05]  /*625a0*/  IMAD.WIDE R4, R21, 0x2, R48 ;  /* 0x0000000215047825 */ /* 0x001fca00078e0230 */
[----:B------:R0:W-:Y:S01]  /*625b0*/  @P4 STG.E.U16 desc[UR8][R4.64], R0 ;  /* 0x0000000004004986 */ /* 0x0001e2000c101508 */
[----:B------:R-:W-:Y:S01]  /*625c0*/  ISETP.LT.AND P4, PT, R31, UR5, !P1 ;  /* 0x000000051f007c0c */ /* 0x000fe2000cf81270 */
[----:B------:R-:W-:Y:S01]  /*625d0*/  IMAD.WIDE R8, R21, 0x2, R2 ;  /* 0x0000000215087825 */ /* 0x000fe200078e0202 */
[----:B------:R-:W0:Y:S11]  /*625e0*/  LDCU UR5, c[0x0][0x398] ;  /* 0x00007300ff0577ac */ /* 0x000e360008000800 */
[----:B---3--:R-:W-:Y:S01]  /*625f0*/  @P4 STG.E.U16 desc[UR8][R8.64], R58 ;  /* 0x0000003a08004986 */ /* 0x008fe2000c101508 */
[----:B-1----:R-:W-:Y:S01]  /*62600*/  ISETP.LT.AND P4, PT, R61, UR4, !P1 ;  /* 0x000000043d007c0c */ /* 0x002fe2000cf81270 */
[C---:B------:R-:W-:Y:S01]  /*62610*/  IMAD.WIDE R10, R21.reuse, 0x2, R16 ;  /* 0x00000002150a7825 */ /* 0x040fe200078e0210 */
[----:B0-----:R-:W-:Y:S01]  /*62620*/  PRMT R5, R58, 0x7632, R5 ;  /* 0x000076323a057816 */ /* 0x001fe20000000005 */
[----:B------:R-:W0:Y:S10]  /*62630*/  LDCU UR4, c[0x0][0x398] ;  /* 0x00007300ff0477ac */ /* 0x000e340008000800 */
[----:B------:R1:W-:Y:S01]  /*62640*/  @P4 STG.E.U16 desc[UR8][R10.64], R5 ;  /* 0x000000050a004986 */ /* 0x0003e2000c101508 */
[----:B------:R-:W-:Y:S01]  /*62650*/  ISETP.LT.AND P4, PT, R60, UR5, !P1 ;  /* 0x000000053c007c0c */ /* 0x000fe2000cf81270 */
[----:B------:R-:W3:Y:S01]  /*62660*/  LDCU UR5, c[0x0][0x398] ;  /* 0x00007300ff0577ac */ /* 0x000ee20008000800 */
[----:B-1----:R-:W-:-:S11]  /*62670*/  IMAD.WIDE R4, R21, 0x2, R18 ;  /* 0x0000000215047825 */ /* 0x002fd600078e0212 */
[----:B--2---:R-:W-:Y:S01]  /*62680*/  @P4 STG.E.U16 desc[UR8][R4.64], R35 ;  /* 0x0000002304004986 */ /* 0x004fe2000c101508 */
[----:B0-----:R-:W-:Y:S01]  /*62690*/  ISETP.LT.AND P4, PT, R31, UR4, !P0 ;  /* 0x000000041f007c0c */ /* 0x001fe2000c781270 */
[----:B------:R-:W0:Y:S02]  /*626a0*/  LDCU UR4, c[0x0][0x398] ;  /* 0x00007300ff0477ac */ /* 0x000e240008000800 */
[----:B------:R-:W2:Y:S01]  /*626b0*/  LDL.LU R31, [R1+0x2378] ;  /* 0x00237800011f7983 */ /* 0x000ea20000300800 */
[----:B------:R-:W-:Y:S01]  /*626c0*/  PRMT R0, R35, 0x7632, R0 ;  /* 0x0000763223007816 */ /* 0x000fe20000000000 */
[----:B------:R-:W-:Y:S01]  /*626d0*/  IMAD.WIDE R8, R21, 0x2, R40 ;  /* 0x0000000215087825 */ /* 0x000fe200078e0228 */
[----:B0-----:R-:W-:Y:S01]  /*626e0*/  ISETP.LT.AND P1, PT, R59, UR4, !P1 ;  /* 0x000000043b007c0c */ /* 0x001fe2000cf21270 */
[----:B------:R-:W0:Y:S01]  /*626f0*/  LDCU UR4, c[0x0][0x3b8] ;  /* 0x00007700ff0477ac */ /* 0x000e220008000800 */
[----:B------:R-:W-:-:S11]  /*62700*/  ISETP.LT.AND P5, PT, R55, UR10, !P0 ;  /* 0x0000000a37007c0c */ /* 0x000fd6000c7a1270 */
[----:B------:R1:W-:Y:S01]  /*62710*/  @P1 STG.E.U16 desc[UR8][R8.64], R0 ;  /* 0x0000000008001986 */ /* 0x0003e2000c101508 */
[----:B---3--:R-:W-:Y:S01]  /*62720*/  ISETP.LT.AND P1, PT, R61, UR5, !P0 ;  /* 0x000000053d007c0c */ /* 0x008fe2000c721270 */
[----:B------:R-:W3:Y:S01]  /*62730*/  LDCU UR5, c[0x0][0x398] ;  /* 0x00007300ff0577ac */ /* 0x000ee20008000800 */
[----:B0-----:R-:W-:Y:S01]  /*62740*/  VIADD R21, R21, UR4 ;  /* 0x0000000415157c36 */ /* 0x001fe20008000000 */
[----:B------:R-:W0:Y:S03]  /*62750*/  LDCU UR4, c[0x0][0x398] ;  /* 0x00007300ff0477ac */ /* 0x000e260008000800 */
[----:B------:R-:W-:Y:S01]  /*62760*/  IMAD.WIDE R42, R21, 0x2, R42 ;  /* 0x00000002152a7825 */ /* 0x000fe200078e022a */
[----:B----4-:R-:W-:-:S03]  /*62770*/  PRMT R24, R27, 0x7632, R24 ;  /* 0x000076321b187816 */ /* 0x010fc60000000018 */
[----:B------:R-:W-:Y:S01]  /*62780*/  IMAD.WIDE R44, R21, 0x2, R44 ;  /* 0x00000002152c7825 */ /* 0x000fe200078e022c */
[----:B-1----:R-:W-:-:S03]  /*62790*/  PRMT R8, R39, 0x7632, R8 ;  /* 0x0000763227087816 */ /* 0x002fc60000000008 */
[----:B------:R-:W-:-:S04]  /*627a0*/  IMAD.WIDE R46, R21, 0x2, R46 ;  /* 0x00000002152e7825 */ /* 0x000fc800078e022e */
[----:B------:R-:W-:-:S04]  /*627b0*/  IMAD.WIDE R48, R21, 0x2, R48 ;  /* 0x0000000215307825 */ /* 0x000fc800078e0230 */
[----:B------:R-:W-:-:S04]  /*627c0*/  IMAD.WIDE R2, R21, 0x2, R2 ;  /* 0x0000000215027825 */ /* 0x000fc800078e0202 */
[----:B------:R-:W-:-:S04]  /*627d0*/  IMAD.WIDE R16, R21, 0x2, R16 ;  /* 0x0000000215107825 */ /* 0x000fc800078e0210 */
[----:B------:R-:W-:-:S04]  /*627e0*/  IMAD.WIDE R18, R21, 0x2, R18 ;  /* 0x0000000215127825 */ /* 0x000fc800078e0212 */
[----:B------:R-:W-:Y:S01]  /*627f0*/  IMAD.WIDE R40, R21, 0x2, R40 ;  /* 0x0000000215287825 */ /* 0x000fe200078e0228 */
[----:B--2---:R1:W-:Y:S01]  /*62800*/  @P5 STG.E.U16 desc[UR8][R42.64], R31 ;  /* 0x0000001f2a005986 */ /* 0x0043e2000c101508 */
[----:B---3--:R-:W-:Y:S02]  /*62810*/  ISETP.LT.AND P5, PT, R60, UR5, !P0 ;  /* 0x000000053c007c0c */ /* 0x008fe4000c7a1270 */
[----:B0-----:R-:W-:Y:S02]  /*62820*/  ISETP.LT.AND P0, PT, R59, UR4, !P0 ;  /* 0x000000043b007c0c */ /* 0x001fe4000c701270 */
[----:B------:R-:W-:-:S05]  /*62830*/  PRMT R22, R31, 0x7632, R22 ;  /* 0x000076321f167816 */ /* 0x000fca0000000016 */
[----:B------:R1:W-:Y:S04]  /*62840*/  @P3 STG.E.U16 desc[UR8][R44.64], R22 ;  /* 0x000000162c003986 */ /* 0x0003e8000c101508 */
[----:B------:R1:W-:Y:S04]  /*62850*/  @P2 STG.E.U16 desc[UR8][R46.64], R27 ;  /* 0x0000001b2e002986 */ /* 0x0003e8000c101508 */
[----:B------:R1:W-:Y:S04]  /*62860*/  @P6 STG.E.U16 desc[UR8][R48.64], R24 ;  /* 0x0000001830006986 */ /* 0x0003e8000c101508 */
[----:B------:R1:W-:Y:S04]  /*62870*/  @P4 STG.E.U16 desc[UR8][R2.64], R39 ;  /* 0x0000002702004986 */ /* 0x0003e8000c101508 */
[----:B------:R1:W-:Y:S04]  /*62880*/  @P1 STG.E.U16 desc[UR8][R16.64], R8 ;  /* 0x0000000810001986 */ /* 0x0003e8000c101508 */
[----:B------:R1:W-:Y:S01]  /*62890*/  @P5 STG.E.U16 desc[UR8][R18.64], R7 ;  /* 0x0000000712005986 */ /* 0x0003e2000c101508 */
[----:B------:R-:W-:Y:S05]  /*628a0*/  @!P0 EXIT ;  /* 0x000000000000894d */ /* 0x000fea0003800000 */
[----:B------:R-:W-:-:S05]  /*628b0*/  PRMT R20, R7, 0x7632, R20 ;  /* 0x0000763207147816 */ /* 0x000fca0000000014 */
[----:B------:R-:W-:Y:S01]  /*628c0*/  STG.E.U16 desc[UR8][R40.64], R20 ;  /* 0x0000001428007986 */ /* 0x000fe2000c101508 */
[----:B------:R-:W-:Y:S05]  /*628d0*/  EXIT ;  /* 0x000000000000794d */ /* 0x000fea0003800000 */
.L_x_2:
[----:B------:R-:W-:-:S00]  /*628e0*/  BRA `(.L_x_2) ;  /* 0xfffffffc00fc7947 */ /* 0x000fc0000383ffff */
[----:B------:R-:W-:-:S00]  /*628f0*/  NOP ;  /* 0x0000000000007918 */ /* 0x000fc00000000000 */
        /* <DEDUP_REMOVED lines=8> */
.L_x_3:


//--------------------- .nv.shared.matmul_kernel  --------------------------
	.section	.nv.shared.matmul_kernel,"aw",@nobits
	.sectionflags	@""
	.align	16
	.zero		1024


//--------------------- .nv.shared.reserved.0     --------------------------
	.section	.nv.shared.reserved.0,"aw",@nobits
	.weak		__nv_reservedSMEM_offset_0_alias
	.size		__nv_reservedSMEM_offset_0_alias, 0, 64
	.other		__nv_reservedSMEM_offset_0_alias,@"STO_CUDA_RESERVED_SHARED STV_DEFAULT"
__nv_reservedSMEM_offset_0_alias:
	.zero		0
	.zero		64


//--------------------- .nv.constant0.matmul_kernel --------------------------
	.section	.nv.constant0.matmul_kernel,"a",@progbits
	.sectionflags	@""
	.align	4
.nv.constant0.matmul_kernel:
	.zero		976


//--------------------- SYMBOLS --------------------------

	.type		.nv.reservedSmem.offset0,@object
	.size		.nv.reservedSmem.offset0,0x4
	.type		.nv.reservedSmem.cap,@object
	.size		.nv.reservedSmem.cap,0x4
